	.target	sm_80

	.elftype	@"ET_EXEC"


//--------------------- .note.nv.tkinfo           --------------------------
	.section	.note.nv.tkinfo,"",@"SHT_NOTE"
	.sectionflags	@"SHF_NOTE_NV_TKINFO"
	.tkinfo
        /*0018*/ 	.word	0x00000002
        /*0030*/ 	.string	""
        /*0030*/ 	.string	"ptxas"
        /*0030*/ 	.string	"Cuda compilation tools, release 13.0, V13.0.88"
        /*0030*/ 	.string	"Build cuda_13.0.r13.0/compiler.36424714_0"
        /*0030*/ 	.string	"-v  -suppress-debug-info  -lineinfo  -arch sm_80 "



//--------------------- .note.nv.cuinfo           --------------------------
	.section	.note.nv.cuinfo,"",@"SHT_NOTE"
	.sectionflags	@"SHF_NOTE_NV_CUINFO"
        /*0018*/ 	.short	0x0002
        /*001a*/ 	.short	0x0050
        /*001c*/ 	.short	0x0082
	.zero		2


//--------------------- .nv.info                  --------------------------
	.section	.nv.info,"",@"SHT_CUDA_INFO"
	.align	4


	//----- nvinfo : EIATTR_REGCOUNT
	.align		4
        /*0000*/ 	.byte	0x04, 0x2f
        /*0002*/ 	.short	(.L_1 - .L_0)
	.align		4
.L_0:
        /*0004*/ 	.word	index@(matmul_kernel)
        /*0008*/ 	.word	0x000000ff


	//----- nvinfo : EIATTR_FRAME_SIZE
	.align		4
.L_1:
        /*000c*/ 	.byte	0x04, 0x11
        /*000e*/ 	.short	(.L_3 - .L_2)
	.align		4
.L_2:
        /*0010*/ 	.word	index@(matmul_kernel)
        /*0014*/ 	.word	0x000002a8


	//----- nvinfo : EIATTR_MIN_STACK_SIZE
	.align		4
.L_3:
        /*0018*/ 	.byte	0x04, 0x12
        /*001a*/ 	.short	(.L_5 - .L_4)
	.align		4
.L_4:
        /*001c*/ 	.word	index@(matmul_kernel)
        /*0020*/ 	.word	0x000002a8
.L_5:


//--------------------- .nv.info.matmul_kernel    --------------------------
	.section	.nv.info.matmul_kernel,"",@"SHT_CUDA_INFO"
	.sectionflags	@""
	.align	4


	//----- nvinfo : EIATTR_CUDA_API_VERSION
	.align		4
        /*0000*/ 	.byte	0x04, 0x37
        /*0002*/ 	.short	(.L_7 - .L_6)
.L_6:
        /*0004*/ 	.word	0x00000082


	//----- nvinfo : EIATTR_SW2861232_WAR
	.align		4
.L_7:
        /*0008*/ 	.byte	0x01, 0x35
	.zero		2


	//----- nvinfo : EIATTR_PARAM_CBANK
	.align		4
        /*000c*/ 	.byte	0x04, 0x0a
        /*000e*/ 	.short	(.L_9 - .L_8)
	.align		4
.L_8:
        /*0010*/ 	.word	index@(.nv.constant0.matmul_kernel)
        /*0014*/ 	.short	0x0160
        /*0016*/ 	.short	0x0050


	//----- nvinfo : EIATTR_CBANK_PARAM_SIZE
	.align		4
.L_9:
        /*0018*/ 	.byte	0x03, 0x19
        /*001a*/ 	.short	0x0050


	//----- nvinfo : EIATTR_KPARAM_INFO
	.align		4
        /*001c*/ 	.byte	0x04, 0x17
        /*001e*/ 	.short	(.L_11 - .L_10)
.L_10:
        /*0020*/ 	.word	0x00000000
        /*0024*/ 	.short	0x000d
        /*0026*/ 	.short	0x0048
        /*0028*/ 	.byte	0x00, 0xf4, 0x21, 0x00


	//----- nvinfo : EIATTR_KPARAM_INFO
	.align		4
.L_11:
        /*002c*/ 	.byte	0x04, 0x17
        /*002e*/ 	.short	(.L_13 - .L_12)
.L_12:
        /*0030*/ 	.word	0x00000000
        /*0034*/ 	.short	0x000c
        /*0036*/ 	.short	0x0040
        /*0038*/ 	.byte	0x00, 0xf4, 0x21, 0x00


	//----- nvinfo : EIATTR_KPARAM_INFO
	.align		4
.L_13:
        /*003c*/ 	.byte	0x04, 0x17
        /*003e*/ 	.short	(.L_15 - .L_14)
.L_14:
        /*0040*/ 	.word	0x00000000
        /*0044*/ 	.short	0x000b
        /*0046*/ 	.short	0x0038
        /*0048*/ 	.byte	0x00, 0xf0, 0x11, 0x00


	//----- nvinfo : EIATTR_KPARAM_INFO
	.align		4
.L_15:
        /*004c*/ 	.byte	0x04, 0x17
        /*004e*/ 	.short	(.L_17 - .L_16)
.L_16:
        /*0050*/ 	.word	0x00000000
        /*0054*/ 	.short	0x000a
        /*0056*/ 	.short	0x0034
        /*0058*/ 	.byte	0x00, 0xf0, 0x11, 0x00


	//----- nvinfo : EIATTR_KPARAM_INFO
	.align		4
.L_17:
        /*005c*/ 	.byte	0x04, 0x17
        /*005e*/ 	.short	(.L_19 - .L_18)
.L_18:
        /*0060*/ 	.word	0x00000000
        /*0064*/ 	.short	0x0009
        /*0066*/ 	.short	0x0030
        /*0068*/ 	.byte	0x00, 0xf0, 0x11, 0x00


	//----- nvinfo : EIATTR_KPARAM_INFO
	.align		4
.L_19:
        /*006c*/ 	.byte	0x04, 0x17
        /*006e*/ 	.short	(.L_21 - .L_20)
.L_20:
        /*0070*/ 	.word	0x00000000
        /*0074*/ 	.short	0x0008
        /*0076*/ 	.short	0x002c
        /*0078*/ 	.byte	0x00, 0xf0, 0x11, 0x00


	//----- nvinfo : EIATTR_KPARAM_INFO
	.align		4
.L_21:
        /*007c*/ 	.byte	0x04, 0x17
        /*007e*/ 	.short	(.L_23 - .L_22)
.L_22:
        /*0080*/ 	.word	0x00000000
        /*0084*/ 	.short	0x0007
        /*0086*/ 	.short	0x0028
        /*0088*/ 	.byte	0x00, 0xf0, 0x11, 0x00


	//----- nvinfo : EIATTR_KPARAM_INFO
	.align		4
.L_23:
        /*008c*/ 	.byte	0x04, 0x17
        /*008e*/ 	.short	(.L_25 - .L_24)
.L_24:
        /*0090*/ 	.word	0x00000000
        /*0094*/ 	.short	0x0006
        /*0096*/ 	.short	0x0024
        /*0098*/ 	.byte	0x00, 0xf0, 0x11, 0x00


	//----- nvinfo : EIATTR_KPARAM_INFO
	.align		4
.L_25:
        /*009c*/ 	.byte	0x04, 0x17
        /*009e*/ 	.short	(.L_27 - .L_26)
.L_26:
        /*00a0*/ 	.word	0x00000000
        /*00a4*/ 	.short	0x0005
        /*00a6*/ 	.short	0x0020
        /*00a8*/ 	.byte	0x00, 0xf0, 0x11, 0x00


	//----- nvinfo : EIATTR_KPARAM_INFO
	.align		4
.L_27:
        /*00ac*/ 	.byte	0x04, 0x17
        /*00ae*/ 	.short	(.L_29 - .L_28)
.L_28:
        /*00b0*/ 	.word	0x00000000
        /*00b4*/ 	.short	0x0004
        /*00b6*/ 	.short	0x001c
        /*00b8*/ 	.byte	0x00, 0xf0, 0x11, 0x00


	//----- nvinfo : EIATTR_KPARAM_INFO
	.align		4
.L_29:
        /*00bc*/ 	.byte	0x04, 0x17
        /*00be*/ 	.short	(.L_31 - .L_30)
.L_30:
        /*00c0*/ 	.word	0x00000000
        /*00c4*/ 	.short	0x0003
        /*00c6*/ 	.short	0x0018
        /*00c8*/ 	.byte	0x00, 0xf0, 0x11, 0x00


	//----- nvinfo : EIATTR_KPARAM_INFO
	.align		4
.L_31:
        /*00cc*/ 	.byte	0x04, 0x17
        /*00ce*/ 	.short	(.L_33 - .L_32)
.L_32:
        /*00d0*/ 	.word	0x00000000
        /*00d4*/ 	.short	0x0002
        /*00d6*/ 	.short	0x0010
        /*00d8*/ 	.byte	0x00, 0xf4, 0x21, 0x00


	//----- nvinfo : EIATTR_KPARAM_INFO
	.align		4
.L_33:
        /*00dc*/ 	.byte	0x04, 0x17
        /*00de*/ 	.short	(.L_35 - .L_34)
.L_34:
        /*00e0*/ 	.word	0x00000000
        /*00e4*/ 	.short	0x0001
        /*00e6*/ 	.short	0x0008
        /*00e8*/ 	.byte	0x00, 0xf4, 0x21, 0x00


	//----- nvinfo : EIATTR_KPARAM_INFO
	.align		4
.L_35:
        /*00ec*/ 	.byte	0x04, 0x17
        /*00ee*/ 	.short	(.L_37 - .L_36)
.L_36:
        /*00f0*/ 	.word	0x00000000
        /*00f4*/ 	.short	0x0000
        /*00f6*/ 	.short	0x0000
        /*00f8*/ 	.byte	0x00, 0xf4, 0x21, 0x00


	//----- nvinfo : EIATTR_MAXREG_COUNT
	.align		4
.L_37:
        /*00fc*/ 	.byte	0x03, 0x1b
        /*00fe*/ 	.short	0x00ff


	//----- nvinfo : EIATTR_NUM_BARRIERS
	.align		4
        /*0100*/ 	.byte	0x02, 0x4c
        /*0102*/ 	.byte	0x01
	.zero		1


	//----- nvinfo : EIATTR_ANNOTATIONS
	.align		4
        /*0104*/ 	.byte	0x04, 0x55
        /*0106*/ 	.short	(.L_39 - .L_38)


	//   ....[0]....
.L_38:
        /*0108*/ 	.word	0x00000001
        /*010c*/ 	.byte	0x60, 0x05, 0x00, 0x00, 0x01, 0x00, 0x00, 0x00, 0xa0, 0x07, 0x00, 0x00, 0x01, 0x00, 0x00, 0x00
        /* <DEDUP_REMOVED lines=219> */
        /*0ecc*/ 	.byte	0xb0, 0x13, 0x01, 0x00, 0x01, 0x00, 0x00, 0x00, 0xc0, 0x13, 0x01, 0x00


	//----- nvinfo : EIATTR_MERCURY_ISA_VERSION
	.align		4
.L_39:
        /*0ed8*/ 	.byte	0x03, 0x5f
        /*0eda*/ 	.short	0x0000


	//----- nvinfo : EIATTR_EXIT_INSTR_OFFSETS
	.align		4
        /*0edc*/ 	.byte	0x04, 0x1c
        /*0ede*/ 	.short	(.L_41 - .L_40)


	//   ....[0]....
.L_40:
        /*0ee0*/ 	.word	0x00012360


	//   ....[1]....
        /*0ee4*/ 	.word	0x00012390


	//----- nvinfo : EIATTR_REQNTID
	.align		4
.L_41:
        /*0ee8*/ 	.byte	0x04, 0x10
        /*0eea*/ 	.short	(.L_43 - .L_42)
.L_42:
        /*0eec*/ 	.word	0x00000080
        /*0ef0*/ 	.word	0x00000001
        /*0ef4*/ 	.word	0x00000001
.L_43:


//--------------------- .nv.callgraph             --------------------------
	.section	.nv.callgraph,"",@"SHT_CUDA_CALLGRAPH"
	.align	4
	.sectionentsize	8
	.align		4
        /*0000*/ 	.word	0x00000000
	.align		4
        /*0004*/ 	.word	0xffffffff
	.align		4
        /*0008*/ 	.word	0x00000000
	.align		4
        /*000c*/ 	.word	0xfffffffe
	.align		4
        /*0010*/ 	.word	0x00000000
	.align		4
        /*0014*/ 	.word	0xfffffffd
	.align		4
        /*0018*/ 	.word	0x00000000
	.align		4
        /*001c*/ 	.word	0xfffffffc


//--------------------- .nv.rel.action            --------------------------
	.section	.nv.rel.action,"",@"SHT_CUDA_RELOCINFO"
	.align	8
	.sectionentsize	8
        /*0000*/ 	.byte	0x73, 0x00, 0x00, 0x00, 0x00, 0x00, 0x00, 0x00, 0x00, 0x00, 0x00, 0x11, 0x25, 0x00, 0x05, 0x36


//--------------------- .nv.constant0.matmul_kernel --------------------------
	.section	.nv.constant0.matmul_kernel,"a",@progbits
	.sectionflags	@""
	.align	4
.nv.constant0.matmul_kernel:
	.zero		432


//--------------------- .text.matmul_kernel       --------------------------
	.section	.text.matmul_kernel,"ax",@progbits
	.sectioninfo	@"SHI_REGISTERS=255"
	.align	128
        .global         matmul_kernel
        .type           matmul_kernel,@function
        .size           matmul_kernel,(.L_x_5 - matmul_kernel)
        .other          matmul_kernel,@"STO_CUDA_ENTRY STV_DEFAULT"
matmul_kernel:
.text.matmul_kernel:
[----:B------:R-:W-:-:S03]  /*0000*/  IMAD.MOV.U32 R1, RZ, RZ, c[0x0][0x28] ;  /* 0x00000a00ff017624 */ /* 0x000fc600078e00ff */
[----:B------:R-:W-:Y:S01]  /*0010*/  IMAD.MOV.U32 R0, RZ, RZ, c[0x0][0x17c] ;  /* 0x00005f00ff007624 */ /* 0x000fe200078e00ff */
[----:B------:R-:W0:Y:S01]  /*0020*/  S2R R5, SR_CTAID.X ;  /* 0x0000000000057919 */ /* 0x000e220000002500 */
[----:B------:R-:W-:Y:S01]  /*0030*/  IADD3 R1, R1, -0x2a8, RZ ;  /* 0xfffffd5801017810 */ /* 0x000fe20007ffe0ff */
[----:B------:R-:W-:Y:S01]  /*0040*/  IMAD.MOV.U32 R41, RZ, RZ, c[0x0][0x180] ;  /* 0x00006000ff297624 */ /* 0x000fe200078e00ff */
[----:B------:R-:W-:Y:S01]  /*0050*/  ULDC UR4, c[0x0][0x180] ;  /* 0x0000600000047ab9 */ /* 0x000fe20000000800 */
[----:B------:R-:W-:Y:S01]  /*0060*/  IADD3 R0, R0, 0x7f, RZ ;  /* 0x0000007f00007810 */ /* 0x000fe20007ffe0ff */
[----:B------:R-:W1:Y:S01]  /*0070*/  S2R R64, SR_TID.X ;  /* 0x0000000000407919 */ /* 0x000e620000002100 */
[----:B------:R-:W-:Y:S01]  /*0080*/  ULDC.64 UR6, c[0x0][0x118] ;  /* 0x0000460000067ab9 */ /* 0x000fe20000000a00 */
[----:B------:R-:W-:Y:S02]  /*0090*/  IADD3 R41, R41, 0x7f, RZ ;  /* 0x0000007f29297810 */ /* 0x000fe40007ffe0ff */
[----:B------:R-:W-:-:S04]  /*00a0*/  SHF.R.S32.HI R3, RZ, 0x1f, R0 ;  /* 0x0000001fff037819 */ /* 0x000fc80000011400 */
[----:B------:R-:W-:-:S04]  /*00b0*/  LEA.HI R3, R3, R0, RZ, 0x7 ;  /* 0x0000000003037211 */ /* 0x000fc800078f38ff */
[----:B------:R-:W-:-:S05]  /*00c0*/  SHF.R.S32.HI R3, RZ, 0x7, R3 ;  /* 0x00000007ff037819 */ /* 0x000fca0000011403 */
[----:B------:R-:W-:Y:S01]  /*00d0*/  IMAD.SHL.U32 R4, R3, 0x8, RZ ;  /* 0x0000000803047824 */ /* 0x000fe200078e00ff */
[----:B0-----:R-:W-:-:S04]  /*00e0*/  IABS R8, R5 ;  /* 0x0000000500087213 */ /* 0x001fc80000000000 */
[-C--:B------:R-:W-:Y:S02]  /*00f0*/  IABS R7, R4.reuse ;  /* 0x0000000400077213 */ /* 0x080fe40000000000 */
[----:B------:R-:W-:Y:S02]  /*0100*/  IABS R10, R4 ;  /* 0x00000004000a7213 */ /* 0x000fe40000000000 */
[----:B------:R-:W0:Y:S01]  /*0110*/  I2F.RP R0, R7 ;  /* 0x0000000700007306 */ /* 0x000e220000209400 */
[----:B-1----:R-:W-:-:S07]  /*0120*/  LOP3.LUT R38, R64, 0x60, RZ, 0xc0, !PT ;  /* 0x0000006040267812 */ /* 0x002fce00078ec0ff */
[----:B0-----:R-:W0:Y:S02]  /*0130*/  MUFU.RCP R0, R0 ;  /* 0x0000000000007308 */ /* 0x001e240000001000 */
[----:B0-----:R-:W-:Y:S01]  /*0140*/  IADD3 R2, R0, 0xffffffe, RZ ;  /* 0x0ffffffe00027810 */ /* 0x001fe20007ffe0ff */
[----:B------:R-:W-:-:S05]  /*0150*/  IMAD.MOV R0, RZ, RZ, -R10 ;  /* 0x000000ffff007224 */ /* 0x000fca00078e0a0a */
[----:B------:R0:W1:Y:S02]  /*0160*/  F2I.FTZ.U32.TRUNC.NTZ R3, R2 ;  /* 0x0000000200037305 */ /* 0x000064000021f000 */
[----:B0-----:R-:W-:Y:S02]  /*0170*/  IMAD.MOV.U32 R2, RZ, RZ, RZ ;  /* 0x000000ffff027224 */ /* 0x001fe400078e00ff */
[----:B-1----:R-:W-:-:S04]  /*0180*/  IMAD.MOV R6, RZ, RZ, -R3 ;  /* 0x000000ffff067224 */ /* 0x002fc800078e0a03 */
[----:B------:R-:W-:Y:S02]  /*0190*/  IMAD R9, R6, R7, RZ ;  /* 0x0000000706097224 */ /* 0x000fe400078e02ff */
[----:B------:R-:W-:Y:S02]  /*01a0*/  IMAD.MOV.U32 R6, RZ, RZ, R8 ;  /* 0x000000ffff067224 */ /* 0x000fe400078e0008 */
[----:B------:R-:W-:-:S06]  /*01b0*/  IMAD.HI.U32 R3, R3, R9, R2 ;  /* 0x0000000903037227 */ /* 0x000fcc00078e0002 */
[----:B------:R-:W-:-:S04]  /*01c0*/  IMAD.HI.U32 R3, R3, R6, RZ ;  /* 0x0000000603037227 */ /* 0x000fc800078e00ff */
[----:B------:R-:W-:-:S05]  /*01d0*/  IMAD R0, R3, R0, R6 ;  /* 0x0000000003007224 */ /* 0x000fca00078e0206 */
[----:B------:R-:W-:-:S13]  /*01e0*/  ISETP.GT.U32.AND P1, PT, R7, R0, PT ;  /* 0x000000000700720c */ /* 0x000fda0003f24070 */
[----:B------:R-:W-:Y:S01]  /*01f0*/  @!P1 IMAD.IADD R0, R0, 0x1, -R7 ;  /* 0x0000000100009824 */ /* 0x000fe200078e0a07 */
[----:B------:R-:W-:Y:S02]  /*0200*/  @!P1 IADD3 R3, R3, 0x1, RZ ;  /* 0x0000000103039810 */ /* 0x000fe40007ffe0ff */
[----:B------:R-:W-:Y:S02]  /*0210*/  ISETP.NE.AND P1, PT, R4, RZ, PT ;  /* 0x000000ff0400720c */ /* 0x000fe40003f25270 */
[----:B------:R-:W-:Y:S02]  /*0220*/  ISETP.GE.U32.AND P0, PT, R0, R7, PT ;  /* 0x000000070000720c */ /* 0x000fe40003f06070 */
[----:B------:R-:W-:-:S04]  /*0230*/  LOP3.LUT R0, R5, R4, RZ, 0x3c, !PT ;  /* 0x0000000405007212 */ /* 0x000fc800078e3cff */
[----:B------:R-:W-:Y:S01]  /*0240*/  ISETP.GE.AND P2, PT, R0, RZ, PT ;  /* 0x000000ff0000720c */ /* 0x000fe20003f46270 */
[----:B------:R-:W-:-:S05]  /*0250*/  IMAD.MOV.U32 R0, RZ, RZ, 0x1f ;  /* 0x0000001fff007424 */ /* 0x000fca00078e00ff */
[----:B------:R-:W-:Y:S02]  /*0260*/  IADD3 R0, R0, c[0x0][0x178], RZ ;  /* 0x00005e0000007a10 */ /* 0x000fe40007ffe0ff */
[----:B------:R-:W-:-:S05]  /*0270*/  @P0 IADD3 R3, R3, 0x1, RZ ;  /* 0x0000000103030810 */ /* 0x000fca0007ffe0ff */
[----:B------:R-:W-:Y:S01]  /*0280*/  IMAD.MOV.U32 R2, RZ, RZ, R3 ;  /* 0x000000ffff027224 */ /* 0x000fe200078e0003 */
[----:B------:R-:W-:-:S03]  /*0290*/  SHF.R.S32.HI R3, RZ, 0x1f, R0 ;  /* 0x0000001fff037819 */ /* 0x000fc60000011400 */
[----:B------:R-:W-:Y:S01]  /*02a0*/  @!P2 IMAD.MOV R2, RZ, RZ, -R2 ;  /* 0x000000ffff02a224 */ /* 0x000fe200078e0a02 */
[----:B------:R-:W-:Y:S02]  /*02b0*/  @!P1 LOP3.LUT R2, RZ, R4, RZ, 0x33, !PT ;  /* 0x00000004ff029212 */ /* 0x000fe400078e33ff */
[----:B------:R-:W-:-:S03]  /*02c0*/  LEA.HI R3, R3, R0, RZ, 0x5 ;  /* 0x0000000003037211 */ /* 0x000fc600078f28ff */
[----:B------:R-:W-:Y:S02]  /*02d0*/  IMAD.SHL.U32 R6, R2, 0x8, RZ ;  /* 0x0000000802067824 */ /* 0x000fe400078e00ff */
[----:B------:R-:W-:-:S03]  /*02e0*/  IMAD.MOV R2, RZ, RZ, -R2 ;  /* 0x000000ffff027224 */ /* 0x000fc600078e0a02 */
[----:B------:R-:W-:Y:S01]  /*02f0*/  LEA.HI.SX32 R3, R3, -R6, 0x1b ;  /* 0x8000000603037211 */ /* 0x000fe200078fdaff */
[----:B------:R-:W-:-:S03]  /*0300*/  IMAD R4, R4, R2, R5 ;  /* 0x0000000204047224 */ /* 0x000fc600078e0205 */
[----:B------:R-:W-:Y:S02]  /*0310*/  IMNMX R11, R3, 0x8, PT ;  /* 0x00000008030b7817 */ /* 0x000fe40003800200 */
[----:B------:R-:W-:Y:S02]  /*0320*/  IABS R9, R4 ;  /* 0x0000000400097213 */ /* 0x000fe40000000000 */
[----:B------:R-:W-:-:S04]  /*0330*/  IABS R7, R11 ;  /* 0x0000000b00077213 */ /* 0x000fc80000000000 */
[----:B------:R-:W0:Y:S08]  /*0340*/  I2F.RP R0, R7 ;  /* 0x0000000700007306 */ /* 0x000e300000209400 */
[----:B0-----:R-:W0:Y:S02]  /*0350*/  MUFU.RCP R0, R0 ;  /* 0x0000000000007308 */ /* 0x001e240000001000 */
[----:B0-----:R-:W-:-:S06]  /*0360*/  IADD3 R3, R0, 0xffffffe, RZ ;  /* 0x0ffffffe00037810 */ /* 0x001fcc0007ffe0ff */
[----:B------:R-:W0:Y:S02]  /*0370*/  F2I.FTZ.U32.TRUNC.NTZ R3, R3 ;  /* 0x0000000300037305 */ /* 0x000e24000021f000 */
[----:B0-----:R-:W-:-:S04]  /*0380*/  IMAD.MOV R8, RZ, RZ, -R3 ;  /* 0x000000ffff087224 */ /* 0x001fc800078e0a03 */
[----:B------:R-:W-:Y:S01]  /*0390*/  IMAD.MOV.U32 R2, RZ, RZ, R8 ;  /* 0x000000ffff027224 */ /* 0x000fe200078e0008 */
[----:B------:R-:W-:-:S03]  /*03a0*/  IABS R8, R11 ;  /* 0x0000000b00087213 */ /* 0x000fc60000000000 */
[----:B------:R-:W-:Y:S02]  /*03b0*/  IMAD R5, R2, R7, RZ ;  /* 0x0000000702057224 */ /* 0x000fe400078e02ff */
[----:B------:R-:W-:Y:S02]  /*03c0*/  IMAD.MOV.U32 R2, RZ, RZ, RZ ;  /* 0x000000ffff027224 */ /* 0x000fe400078e00ff */
[----:B------:R-:W-:Y:S02]  /*03d0*/  IMAD.MOV R0, RZ, RZ, -R8 ;  /* 0x000000ffff007224 */ /* 0x000fe400078e0a08 */
[----:B------:R-:W-:Y:S01]  /*03e0*/  IMAD.HI.U32 R2, R3, R5, R2 ;  /* 0x0000000503027227 */ /* 0x000fe200078e0002 */
[----:B------:R-:W-:-:S05]  /*03f0*/  SHF.R.U32.HI R5, RZ, 0x5, R64 ;  /* 0x00000005ff057819 */ /* 0x000fca0000011640 */
        /* <DEDUP_REMOVED lines=8> */
[----:B------:R-:W-:-:S07]  /*0480*/  ISETP.GE.AND P2, PT, R0, RZ, PT ;  /* 0x000000ff0000720c */ /* 0x000fce0003f46270 */
[----:B------:R-:W-:Y:S02]  /*0490*/  @P0 IADD3 R2, R2, 0x1, RZ ;  /* 0x0000000102020810 */ /* 0x000fe40007ffe0ff */
[----:B------:R-:W-:-:S04]  /*04a0*/  ISETP.GT.AND P0, PT, R41, 0x7f, PT ;  /* 0x0000007f2900780c */ /* 0x000fc80003f04270 */
[----:B------:R-:W-:Y:S01]  /*04b0*/  @!P2 IMAD.MOV R2, RZ, RZ, -R2 ;  /* 0x000000ffff02a224 */ /* 0x000fe200078e0a02 */
[----:B------:R-:W-:-:S05]  /*04c0*/  @!P1 LOP3.LUT R2, RZ, R11, RZ, 0x33, !PT ;  /* 0x0000000bff029212 */ /* 0x000fca00078e33ff */
[----:B------:R-:W-:Y:S02]  /*04d0*/  IMAD.MOV R0, RZ, RZ, -R2 ;  /* 0x000000ffff007224 */ /* 0x000fe400078e0a02 */
[----:B------:R-:W-:Y:S02]  /*04e0*/  IMAD.SHL.U32 R2, R2, 0x80, RZ ;  /* 0x0000008002027824 */ /* 0x000fe400078e00ff */
[----:B------:R-:W-:Y:S01]  /*04f0*/  IMAD R0, R11, R0, R4 ;  /* 0x000000000b007224 */ /* 0x000fe200078e0204 */
[----:B------:R-:W-:-:S03]  /*0500*/  LOP3.LUT R4, R64, 0x1f, RZ, 0xc0, !PT ;  /* 0x0000001f40047812 */ /* 0x000fc600078ec0ff */
[----:B------:R-:W-:Y:S01]  /*0510*/  IMAD.IADD R3, R6, 0x1, R0 ;  /* 0x0000000106037824 */ /* 0x000fe200078e0200 */
[----:B------:R-:W-:-:S03]  /*0520*/  SGXT.U32 R0, R5, 0x2 ;  /* 0x000000020500781a */ /* 0x000fc60000000000 */
[----:B------:R-:W-:Y:S01]  /*0530*/  IMAD R138, R3, 0x20, R4 ;  /* 0x00000020038a7824 */ /* 0x000fe200078e0204 */
[C---:B------:R-:W-:Y:S02]  /*0540*/  LOP3.LUT R40, R0.reuse, 0x4, RZ, 0xfc, !PT ;  /* 0x0000000400287812 */ /* 0x040fe400078efcff */
[C---:B------:R-:W-:Y:S02]  /*0550*/  LOP3.LUT R44, R0.reuse, 0x8, RZ, 0xfc, !PT ;  /* 0x00000008002c7812 */ /* 0x040fe400078efcff */
[----:B------:R0:W-:Y:S01]  /*0560*/  STL [R1+0x16c], R138 ;  /* 0x00016c8a01007387 */ /* 0x0001e20000100800 */
[C---:B------:R-:W-:Y:S02]  /*0570*/  LOP3.LUT R52, R0.reuse, 0xc, RZ, 0xfc, !PT ;  /* 0x0000000c00347812 */ /* 0x040fe400078efcff */
[C---:B------:R-:W-:Y:S02]  /*0580*/  LOP3.LUT R66, R0.reuse, 0x10, RZ, 0xfc, !PT ;  /* 0x0000001000427812 */ /* 0x040fe400078efcff */
[----:B------:R-:W-:-:S02]  /*0590*/  LOP3.LUT R68, R0, 0x14, RZ, 0xfc, !PT ;  /* 0x0000001400447812 */ /* 0x000fc400078efcff */
[C---:B------:R-:W-:Y:S02]  /*05a0*/  LOP3.LUT R70, R0.reuse, 0x18, RZ, 0xfc, !PT ;  /* 0x0000001800467812 */ /* 0x040fe400078efcff */
[C---:B------:R-:W-:Y:S02]  /*05b0*/  LOP3.LUT R72, R0.reuse, 0x1c, RZ, 0xfc, !PT ;  /* 0x0000001c00487812 */ /* 0x040fe400078efcff */
[C---:B------:R-:W-:Y:S02]  /*05c0*/  LOP3.LUT R74, R0.reuse, 0x20, RZ, 0xfc, !PT ;  /* 0x00000020004a7812 */ /* 0x040fe400078efcff */
        /* <DEDUP_REMOVED lines=22> */
[----:B------:R-:W-:Y:S01]  /*0730*/  LOP3.LUT R132, R0, 0x7c, RZ, 0xfc, !PT ;  /* 0x0000007c00847812 */ /* 0x000fe200078efcff */
[----:B------:R-:W-:Y:S05]  /*0740*/  @P0 BRA `(.L_x_0) ;  /* 0x000000b000000947 */ /* 0x000fea0003800000 */
[----:B0-----:R-:W-:Y:S01]  /*0750*/  IMAD.SHL.U32 R3, R64, 0x8, RZ ;  /* 0x0000000840037824 */ /* 0x001fe200078e00ff */
[----:B------:R-:W-:Y:S01]  /*0760*/  CS2R R76, SRZ ;  /* 0x00000000004c7805 */ /* 0x000fe2000001ff00 */
[----:B------:R-:W-:Y:S01]  /*0770*/  CS2R R10, SRZ ;  /* 0x00000000000a7805 */ /* 0x000fe2000001ff00 */
[----:B------:R-:W-:Y:S01]  /*0780*/  CS2R R48, SRZ ;  /* 0x0000000000307805 */ /* 0x000fe2000001ff00 */
[----:B------:R-:W-:Y:S01]  /*0790*/  CS2R R8, SRZ ;  /* 0x0000000000087805 */ /* 0x000fe2000001ff00 */
[----:B------:R0:W-:Y:S01]  /*07a0*/  STL [R1+0x170], R3 ;  /* 0x0001700301007387 */ /* 0x0001e20000100800 */
[----:B------:R-:W-:Y:S01]  /*07b0*/  CS2R R78, SRZ ;  /* 0x00000000004e7805 */ /* 0x000fe2000001ff00 */
[----:B------:R-:W-:Y:S01]  /*07c0*/  CS2R R6, SRZ ;  /* 0x0000000000067805 */ /* 0x000fe2000001ff00 */
[----:B------:R-:W-:Y:S01]  /*07d0*/  CS2R R50, SRZ ;  /* 0x0000000000327805 */ /* 0x000fe2000001ff00 */
[----:B------:R-:W-:Y:S01]  /*07e0*/  CS2R R4, SRZ ;  /* 0x0000000000047805 */ /* 0x000fe2000001ff00 */
[----:B------:R-:W-:Y:S05]  /*07f0*/  BRA `(.L_x_1) ;  /* 0x00010bb000007947 */ /* 0x000fea0003800000 */
.L_x_0:
[----:B0-----:R-:W-:Y:S01]  /*0800*/  IABS R6, c[0x0][0x17c] ;  /* 0x00005f0000067a13 */ /* 0x001fe20000000000 */
[----:B------:R-:W-:Y:S01]  /*0810*/  IMAD.SHL.U32 R42, R64, 0x8, RZ ;  /* 0x00000008402a7824 */ /* 0x000fe200078e00ff */
[----:B------:R-:W-:-:S02]  /*0820*/  IABS R15, c[0x0][0x178] ;  /* 0x00005e00000f7a13 */ /* 0x000fc40000000000 */
[----:B------:R-:W0:Y:S01]  /*0830*/  I2F.RP R3, R6 ;  /* 0x0000000600037306 */ /* 0x000e220000209400 */
[----:B------:R-:W-:Y:S01]  /*0840*/  IABS R213, R2 ;  /* 0x0000000200d57213 */ /* 0x000fe20000000000 */
[----:B------:R1:W-:Y:S01]  /*0850*/  STL [R1+0x170], R42 ;  /* 0x0001702a01007387 */ /* 0x0003e20000100800 */
[----:B------:R-:W-:Y:S02]  /*0860*/  IABS R14, R138 ;  /* 0x0000008a000e7213 */ /* 0x000fe40000000000 */
[C---:B------:R-:W-:Y:S02]  /*0870*/  ISETP.GE.AND P5, PT, R2.reuse, RZ, PT ;  /* 0x000000ff0200720c */ /* 0x040fe40003fa6270 */
[C---:B------:R-:W-:Y:S01]  /*0880*/  IADD3 R12, R2.reuse, 0x75, RZ ;  /* 0x00000075020c7810 */ /* 0x040fe20007ffe0ff */
[----:B------:R-:W2:Y:S01]  /*0890*/  I2F.RP R7, R15 ;  /* 0x0000000f00077306 */ /* 0x000ea20000209400 */
[----:B------:R-:W-:Y:S02]  /*08a0*/  IADD3 R16, R2, 0x71, RZ ;  /* 0x0000007102107810 */ /* 0x000fe40007ffe0ff */
[----:B------:R-:W-:-:S02]  /*08b0*/  IABS R47, R12 ;  /* 0x0000000c002f7213 */ /* 0x000fc40000000000 */
[----:B------:R-:W-:Y:S02]  /*08c0*/  IABS R63, R16 ;  /* 0x00000010003f7213 */ /* 0x000fe40000000000 */
[C---:B------:R-:W-:Y:S01]  /*08d0*/  IADD3 R17, R2.reuse, 0x61, RZ ;  /* 0x0000006102117810 */ /* 0x040fe20007ffe0ff */
[----:B0-----:R-:W0:Y:S01]  /*08e0*/  MUFU.RCP R3, R3 ;  /* 0x0000000300037308 */ /* 0x001e220000001000 */
[C---:B------:R-:W-:Y:S02]  /*08f0*/  IADD3 R18, R2.reuse, 0x37, RZ ;  /* 0x0000003702127810 */ /* 0x040fe40007ffe0ff */
[----:B------:R-:W-:Y:S02]  /*0900*/  IABS R137, R17 ;  /* 0x0000001100897213 */ /* 0x000fe40000000000 */
[----:B------:R-:W-:Y:S02]  /*0910*/  IABS R20, R18 ;  /* 0x0000001200147213 */ /* 0x000fe40000000000 */
[C---:B------:R-:W-:Y:S01]  /*0920*/  IADD3 R22, R2.reuse, 0x35, RZ ;  /* 0x0000003502167810 */ /* 0x040fe20007ffe0ff */
[----:B--2---:R-:W2:Y:S01]  /*0930*/  MUFU.RCP R7, R7 ;  /* 0x0000000700077308 */ /* 0x004ea20000001000 */
[----:B------:R-:W-:-:S02]  /*0940*/  IADD3 R24, R2, 0x9, RZ ;  /* 0x0000000902187810 */ /* 0x000fc40007ffe0ff */
[----:B------:R-:W-:Y:S02]  /*0950*/  IABS R160, R22 ;  /* 0x0000001600a07213 */ /* 0x000fe40000000000 */
[----:B------:R-:W-:Y:S02]  /*0960*/  IABS R37, R24 ;  /* 0x0000001800257213 */ /* 0x000fe40000000000 */
[C---:B------:R-:W-:Y:S02]  /*0970*/  IADD3 R28, R2.reuse, 0x8, RZ ;  /* 0x00000008021c7810 */ /* 0x040fe40007ffe0ff */
[----:B0-----:R-:W-:Y:S02]  /*0980*/  IADD3 R4, R3, 0xffffffe, RZ ;  /* 0x0ffffffe03047810 */ /* 0x001fe40007ffe0ff */
[----:B------:R-:W-:Y:S02]  /*0990*/  IABS R29, R28 ;  /* 0x0000001c001d7213 */ /* 0x000fe40000000000 */
[----:B------:R0:W3:Y:S01]  /*09a0*/  F2I.FTZ.U32.TRUNC.NTZ R5, R4 ;  /* 0x0000000400057305 */ /* 0x0000e2000021f000 */
[----:B------:R-:W-:-:S02]  /*09b0*/  IADD3 R30, R2, 0x7, RZ ;  /* 0x00000007021e7810 */ /* 0x000fc40007ffe0ff */
[----:B--2---:R-:W-:Y:S02]  /*09c0*/  IADD3 R8, R7, 0xffffffe, RZ ;  /* 0x0ffffffe07087810 */ /* 0x004fe40007ffe0ff */
[C---:B------:R-:W-:Y:S02]  /*09d0*/  IADD3 R7, R2.reuse, 0x7f, RZ ;  /* 0x0000007f02077810 */ /* 0x040fe40007ffe0ff */
[----:B------:R-:W-:Y:S01]  /*09e0*/  IABS R23, R30 ;  /* 0x0000001e00177213 */ /* 0x000fe20000000000 */
[----:B------:R2:W4:Y:S01]  /*09f0*/  F2I.FTZ.U32.TRUNC.NTZ R9, R8 ;  /* 0x0000000800097305 */ /* 0x000522000021f000 */
[----:B0-----:R-:W-:Y:S01]  /*0a00*/  IMAD.MOV.U32 R4, RZ, RZ, RZ ;  /* 0x000000ffff047224 */ /* 0x001fe200078e00ff */
[C---:B------:R-:W-:Y:S02]  /*0a10*/  IADD3 R34, R2.reuse, 0x3, RZ ;  /* 0x0000000302227810 */ /* 0x040fe40007ffe0ff */
[C---:B------:R-:W-:Y:S02]  /*0a20*/  IADD3 R32, R2.reuse, 0x4, RZ ;  /* 0x0000000402207810 */ /* 0x040fe40007ffe0ff */
[----:B------:R-:W-:Y:S01]  /*0a30*/  IADD3 R36, R2, 0x2, RZ ;  /* 0x0000000202247810 */ /* 0x000fe20007ffe0ff */
[----:B---3--:R-:W-:Y:S01]  /*0a40*/  IMAD.MOV R11, RZ, RZ, -R5 ;  /* 0x000000ffff0b7224 */ /* 0x008fe200078e0a05 */
[----:B------:R-:W-:Y:S01]  /*0a50*/  IABS R179, R32 ;  /* 0x0000002000b37213 */ /* 0x000fe20000000000 */
[----:B--2---:R-:W-:Y:S01]  /*0a60*/  IMAD.MOV.U32 R8, RZ, RZ, RZ ;  /* 0x000000ffff087224 */ /* 0x004fe200078e00ff */
[----:B------:R-:W-:Y:S01]  /*0a70*/  IABS R211, R36 ;  /* 0x0000002400d37213 */ /* 0x000fe20000000000 */
[----:B------:R-:W-:Y:S01]  /*0a80*/  IMAD R11, R11, R6, RZ ;  /* 0x000000060b0b7224 */ /* 0x000fe200078e02ff */
[----:B------:R-:W-:Y:S01]  /*0a90*/  LOP3.LUT R212, RZ, c[0x0][0x17c], RZ, 0x33, !PT ;  /* 0x00005f00ffd47a12 */ /* 0x000fe200078e33ff */
[----:B----4-:R-:W-:-:S02]  /*0aa0*/  IMAD.MOV R10, RZ, RZ, -R9 ;  /* 0x000000ffff0a7224 */ /* 0x010fc400078e0a09 */
[----:B------:R-:W-:Y:S01]  /*0ab0*/  IMAD.HI.U32 R3, R5, R11, R4 ;  /* 0x0000000b05037227 */ /* 0x000fe200078e0004 */
[----:B------:R-:W-:-:S03]  /*0ac0*/  IADD3 R11, R2, 0x7c, RZ ;  /* 0x0000007c020b7810 */ /* 0x000fc60007ffe0ff */
[----:B------:R-:W-:Y:S01]  /*0ad0*/  IMAD R5, R10, R15, RZ ;  /* 0x0000000f0a057224 */ /* 0x000fe200078e02ff */
[----:B------:R-:W-:Y:S01]  /*0ae0*/  IADD3 R10, R2, 0x7e, RZ ;  /* 0x0000007e020a7810 */ /* 0x000fe20007ffe0ff */
[----:B------:R-:W-:Y:S01]  /*0af0*/  IMAD.HI.U32 R4, R3, R213, RZ ;  /* 0x000000d503047227 */ /* 0x000fe200078e00ff */
[----:B------:R-:W-:Y:S02]  /*0b00*/  IABS R21, R11 ;  /* 0x0000000b00157213 */ /* 0x000fe40000000000 */
[----:B------:R-:W-:Y:S01]  /*0b10*/  IABS R13, R10 ;  /* 0x0000000a000d7213 */ /* 0x000fe20000000000 */
[----:B------:R-:W-:Y:S01]  /*0b20*/  IMAD.HI.U32 R8, R9, R5, R8 ;  /* 0x0000000509087227 */ /* 0x000fe200078e0008 */
[----:B------:R-:W-:Y:S02]  /*0b30*/  IABS R9, R7 ;  /* 0x0000000700097213 */ /* 0x000fe40000000000 */
[----:B------:R-:W-:Y:S01]  /*0b40*/  ISETP.GE.AND P4, PT, R10, RZ, PT ;  /* 0x000000ff0a00720c */ /* 0x000fe20003f86270 */
[----:B------:R-:W-:Y:S01]  /*0b50*/  IMAD.MOV R4, RZ, RZ, -R4 ;  /* 0x000000ffff047224 */ /* 0x000fe200078e0a04 */
[----:B------:R-:W-:Y:S01]  /*0b60*/  IADD3 R10, R2, 0x77, RZ ;  /* 0x00000077020a7810 */ /* 0x000fe20007ffe0ff */
[----:B------:R-:W-:-:S03]  /*0b70*/  IMAD.HI.U32 R8, R8, R14, RZ ;  /* 0x0000000e08087227 */ /* 0x000fc600078e00ff */
[----:B------:R-:W-:Y:S01]  /*0b80*/  IABS R27, R10 ;  /* 0x0000000a001b7213 */ /* 0x000fe20000000000 */
[----:B------:R-:W-:Y:S02]  /*0b90*/  IMAD R213, R6, R4, R213 ;  /* 0x0000000406d57224 */ /* 0x000fe400078e02d5 */
[----:B------:R-:W-:-:S03]  /*0ba0*/  IMAD.HI.U32 R4, R3, R9, RZ ;  /* 0x0000000903047227 */ /* 0x000fc600078e00ff */
[----:B------:R-:W-:Y:S01]  /*0bb0*/  ISETP.GT.U32.AND P0, PT, R6, R213, PT ;  /* 0x000000d50600720c */ /* 0x000fe20003f04070 */
[----:B------:R-:W-:Y:S02]  /*0bc0*/  IMAD.MOV R8, RZ, RZ, -R8 ;  /* 0x000000ffff087224 */ /* 0x000fe400078e0a08 */
[----:B------:R-:W-:Y:S02]  /*0bd0*/  IMAD.MOV R4, RZ, RZ, -R4 ;  /* 0x000000ffff047224 */ /* 0x000fe400078e0a04 */
[----:B------:R-:W-:Y:S01]  /*0be0*/  IMAD R14, R15, R8, R14 ;  /* 0x000000080f0e7224 */ /* 0x000fe200078e020e */
[----:B------:R-:W-:Y:S01]  /*0bf0*/  IADD3 R8, R2, 0x7d, RZ ;  /* 0x0000007d02087810 */ /* 0x000fe20007ffe0ff */
[----:B------:R-:W-:Y:S02]  /*0c00*/  IMAD R9, R6, R4, R9 ;  /* 0x0000000406097224 */ /* 0x000fe400078e0209 */
[----:B------:R-:W-:Y:S01]  /*0c10*/  IMAD.HI.U32 R5, R3, R13, RZ ;  /* 0x0000000d03057227 */ /* 0x000fe200078e00ff */
[----:B------:R-:W-:-:S02]  /*0c20*/  ISETP.GT.U32.AND P2, PT, R15, R14, PT ;  /* 0x0000000e0f00720c */ /* 0x000fc40003f44070 */
[C---:B------:R-:W-:Y:S01]  /*0c30*/  ISETP.GT.U32.AND P6, PT, R6.reuse, R9, PT ;  /* 0x000000090600720c */ /* 0x040fe20003fc4070 */
[----:B------:R-:W-:Y:S01]  /*0c40*/  @!P0 IMAD.IADD R213, R213, 0x1, -R6 ;  /* 0x00000001d5d58824 */ /* 0x000fe200078e0a06 */
[----:B------:R-:W-:Y:S01]  /*0c50*/  IABS R19, R8 ;  /* 0x0000000800137213 */ /* 0x000fe20000000000 */
[----:B------:R-:W-:Y:S01]  /*0c60*/  IMAD.MOV R5, RZ, RZ, -R5 ;  /* 0x000000ffff057224 */ /* 0x000fe200078e0a05 */
[----:B------:R-:W-:Y:S02]  /*0c70*/  ISETP.GE.AND P0, PT, R7, RZ, PT ;  /* 0x000000ff0700720c */ /* 0x000fe40003f06270 */
[C---:B------:R-:W-:Y:S01]  /*0c80*/  ISETP.GT.U32.AND P1, PT, R6.reuse, R213, PT ;  /* 0x000000d50600720c */ /* 0x040fe20003f24070 */
[----:B------:R-:W-:Y:S01]  /*0c90*/  IMAD R13, R6, R5, R13 ;  /* 0x00000005060d7224 */ /* 0x000fe200078e020d */
[----:B------:R-:W-:Y:S01]  /*0ca0*/  IADD3 R7, R2, 0x7a, RZ ;  /* 0x0000007a02077810 */ /* 0x000fe20007ffe0ff */
[----:B------:R-:W-:-:S03]  /*0cb0*/  IMAD.HI.U32 R4, R3, R19, RZ ;  /* 0x0000001303047227 */ /* 0x000fc600078e00ff */
[----:B------:R-:W-:Y:S01]  /*0cc0*/  ISETP.GT.U32.AND P3, PT, R6, R13, PT ;  /* 0x0000000d0600720c */ /* 0x000fe20003f64070 */
[----:B------:R-:W-:Y:S01]  /*0cd0*/  @!P2 IMAD.IADD R14, R14, 0x1, -R15 ;  /* 0x000000010e0ea824 */ /* 0x000fe200078e0a0f */
[----:B------:R-:W-:Y:S01]  /*0ce0*/  IABS R25, R7 ;  /* 0x0000000700197213 */ /* 0x000fe20000000000 */
[----:B------:R-:W-:Y:S01]  /*0cf0*/  @!P6 IMAD.IADD R9, R9, 0x1, -R6 ;  /* 0x000000010909e824 */ /* 0x000fe200078e0a06 */
[----:B------:R-:W-:Y:S01]  /*0d00*/  ISETP.GE.AND P2, PT, R8, RZ, PT ;  /* 0x000000ff0800720c */ /* 0x000fe20003f46270 */
[----:B------:R-:W-:Y:S01]  /*0d10*/  IMAD.HI.U32 R5, R3, R21, RZ ;  /* 0x0000001503057227 */ /* 0x000fe200078e00ff */
[----:B------:R-:W-:Y:S02]  /*0d20*/  ISETP.GT.U32.AND P6, PT, R15, R14, PT ;  /* 0x0000000e0f00720c */ /* 0x000fe40003fc4070 */
[----:B------:R-:W-:Y:S01]  /*0d30*/  IADD3 R8, R2, 0x79, RZ ;  /* 0x0000007902087810 */ /* 0x000fe20007ffe0ff */
[----:B------:R-:W-:Y:S02]  /*0d40*/  IMAD.MOV R4, RZ, RZ, -R4 ;  /* 0x000000ffff047224 */ /* 0x000fe400078e0a04 */
[----:B------:R-:W-:Y:S01]  /*0d50*/  IMAD.MOV R5, RZ, RZ, -R5 ;  /* 0x000000ffff057224 */ /* 0x000fe200078e0a05 */
[----:B------:R-:W-:Y:S01]  /*0d60*/  IABS R39, R8 ;  /* 0x0000000800277213 */ /* 0x000fe20000000000 */
[----:B------:R-:W-:Y:S01]  /*0d70*/  @!P1 IMAD.IADD R213, R213, 0x1, -R6 ;  /* 0x00000001d5d59824 */ /* 0x000fe200078e0a06 */
[C---:B------:R-:W-:Y:S01]  /*0d80*/  ISETP.GT.U32.AND P1, PT, R6.reuse, R9, PT ;  /* 0x000000090600720c */ /* 0x040fe20003f24070 */
[----:B------:R-:W-:-:S02]  /*0d90*/  IMAD R19, R6, R4, R19 ;  /* 0x0000000406137224 */ /* 0x000fc400078e0213 */
[----:B------:R-:W-:Y:S01]  /*0da0*/  IMAD R21, R6, R5, R21 ;  /* 0x0000000506157224 */ /* 0x000fe200078e0215 */
[----:B------:R-:W-:Y:S01]  /*0db0*/  IADD3 R5, R2, 0x7b, RZ ;  /* 0x0000007b02057810 */ /* 0x000fe20007ffe0ff */
[----:B------:R-:W-:Y:S01]  /*0dc0*/  @!P5 IMAD.MOV R213, RZ, RZ, -R213 ;  /* 0x000000ffffd5d224 */ /* 0x000fe200078e0ad5 */
[----:B------:R-:W-:Y:S01]  /*0dd0*/  ISETP.GT.U32.AND P5, PT, R6, R19, PT ;  /* 0x000000130600720c */ /* 0x000fe20003fa4070 */
[----:B------:R-:W-:Y:S01]  /*0de0*/  @!P3 IMAD.IADD R13, R13, 0x1, -R6 ;  /* 0x000000010d0db824 */ /* 0x000fe200078e0a06 */
[----:B------:R-:W-:Y:S01]  /*0df0*/  IABS R4, R5 ;  /* 0x0000000500047213 */ /* 0x000fe20000000000 */
[----:B------:R-:W-:Y:S01]  /*0e00*/  @!P6 IMAD.IADD R14, R14, 0x1, -R15 ;  /* 0x000000010e0ee824 */ /* 0x000fe200078e0a0f */
[C---:B------:R-:W-:Y:S02]  /*0e10*/  ISETP.GT.U32.AND P6, PT, R6.reuse, R21, PT ;  /* 0x000000150600720c */ /* 0x040fe40003fc4070 */
[----:B------:R-:W-:Y:S01]  /*0e20*/  ISETP.GT.U32.AND P3, PT, R6, R13, PT ;  /* 0x0000000d0600720c */ /* 0x000fe20003f64070 */
[----:B------:R-:W-:-:S02]  /*0e30*/  IMAD.MOV.U32 R15, RZ, RZ, R4 ;  /* 0x000000ffff0f7224 */ /* 0x000fc400078e0004 */
[----:B------:R-:W-:Y:S01]  /*0e40*/  @!P1 IMAD.IADD R9, R9, 0x1, -R6 ;  /* 0x0000000109099824 */ /* 0x000fe200078e0a06 */
[----:B------:R-:W-:Y:S01]  /*0e50*/  ISETP.GE.AND P1, PT, R11, RZ, PT ;  /* 0x000000ff0b00720c */ /* 0x000fe20003f26270 */
[----:B------:R-:W-:Y:S01]  /*0e60*/  IMAD.HI.U32 R4, R3, R15, RZ ;  /* 0x0000000f03047227 */ /* 0x000fe200078e00ff */
[----:B------:R-:W-:-:S03]  /*0e70*/  IADD3 R11, R2, 0x76, RZ ;  /* 0x00000076020b7810 */ /* 0x000fc60007ffe0ff */
[--C-:B------:R-:W-:Y:S01]  /*0e80*/  @!P5 IMAD.IADD R19, R19, 0x1, -R6.reuse ;  /* 0x000000011313d824 */ /* 0x100fe200078e0a06 */
[----:B------:R-:W-:Y:S01]  /*0e90*/  IABS R31, R11 ;  /* 0x0000000b001f7213 */ /* 0x000fe20000000000 */
[--C-:B------:R-:W-:Y:S02]  /*0ea0*/  @!P6 IMAD.IADD R21, R21, 0x1, -R6.reuse ;  /* 0x000000011515e824 */ /* 0x100fe400078e0a06 */
[----:B------:R-:W-:Y:S01]  /*0eb0*/  @!P3 IMAD.IADD R13, R13, 0x1, -R6 ;  /* 0x000000010d0db824 */ /* 0x000fe200078e0a06 */
[C---:B------:R-:W-:Y:S01]  /*0ec0*/  ISETP.GT.U32.AND P5, PT, R6.reuse, R19, PT ;  /* 0x000000130600720c */ /* 0x040fe20003fa4070 */
[----:B------:R-:W-:Y:S01]  /*0ed0*/  IMAD.MOV R4, RZ, RZ, -R4 ;  /* 0x000000ffff047224 */ /* 0x000fe200078e0a04 */
[----:B------:R-:W-:Y:S01]  /*0ee0*/  ISETP.GE.AND P3, PT, R5, RZ, PT ;  /* 0x000000ff0500720c */ /* 0x000fe20003f66270 */
[----:B------:R-:W-:Y:S01]  /*0ef0*/  IMAD.HI.U32 R5, R3, R25, RZ ;  /* 0x0000001903057227 */ /* 0x000fe200078e00ff */
[----:B------:R-:W-:-:S03]  /*0f00*/  ISETP.GT.U32.AND P6, PT, R6, R21, PT ;  /* 0x000000150600720c */ /* 0x000fc60003fc4070 */
[----:B------:R-:W-:Y:S02]  /*0f10*/  IMAD.MOV R5, RZ, RZ, -R5 ;  /* 0x000000ffff057224 */ /* 0x000fe400078e0a05 */
[C---:B------:R-:W-:Y:S02]  /*0f20*/  IMAD R15, R6.reuse, R4, R15 ;  /* 0x00000004060f7224 */ /* 0x040fe400078e020f */
[C---:B------:R-:W-:Y:S02]  /*0f30*/  IMAD R25, R6.reuse, R5, R25 ;  /* 0x0000000506197224 */ /* 0x040fe400078e0219 */
[--C-:B------:R-:W-:Y:S01]  /*0f40*/  @!P5 IMAD.IADD R19, R19, 0x1, -R6.reuse ;  /* 0x000000011313d824 */ /* 0x100fe200078e0a06 */
[C---:B------:R-:W-:Y:S01]  /*0f50*/  ISETP.GT.U32.AND P5, PT, R6.reuse, R15, PT ;  /* 0x0000000f0600720c */ /* 0x040fe20003fa4070 */
[----:B------:R-:W-:Y:S01]  /*0f60*/  @!P0 IMAD.MOV R9, RZ, RZ, -R9 ;  /* 0x000000ffff098224 */ /* 0x000fe200078e0a09 */
[----:B------:R-:W-:Y:S01]  /*0f70*/  ISETP.GE.AND P0, PT, R7, RZ, PT ;  /* 0x000000ff0700720c */ /* 0x000fe20003f06270 */
[----:B------:R-:W-:Y:S01]  /*0f80*/  @!P6 IMAD.IADD R21, R21, 0x1, -R6 ;  /* 0x000000011515e824 */ /* 0x000fe200078e0a06 */
[----:B------:R-:W-:Y:S01]  /*0f90*/  ISETP.GT.U32.AND P6, PT, R6, R25, PT ;  /* 0x000000190600720c */ /* 0x000fe20003fc4070 */
[----:B------:R-:W-:Y:S01]  /*0fa0*/  IMAD.HI.U32 R4, R3, R39, RZ ;  /* 0x0000002703047227 */ /* 0x000fe200078e00ff */
[----:B------:R-:W-:-:S03]  /*0fb0*/  IADD3 R7, R2, 0x78, RZ ;  /* 0x0000007802077810 */ /* 0x000fc60007ffe0ff */
[----:B------:R-:W-:Y:S01]  /*0fc0*/  IMAD.MOV R4, RZ, RZ, -R4 ;  /* 0x000000ffff047224 */ /* 0x000fe200078e0a04 */
[----:B------:R-:W-:Y:S01]  /*0fd0*/  IABS R33, R7 ;  /* 0x0000000700217213 */ /* 0x000fe20000000000 */
[----:B------:R-:W-:-:S04]  /*0fe0*/  IMAD.HI.U32 R5, R3, R27, RZ ;  /* 0x0000001b03057227 */ /* 0x000fc800078e00ff */
[--C-:B------:R-:W-:Y:S02]  /*0ff0*/  @!P5 IMAD.IADD R15, R15, 0x1, -R6.reuse ;  /* 0x000000010f0fd824 */ /* 0x100fe400078e0a06 */
[----:B------:R-:W-:Y:S02]  /*1000*/  @!P6 IMAD.IADD R25, R25, 0x1, -R6 ;  /* 0x000000011919e824 */ /* 0x000fe400078e0a06 */
[C---:B------:R-:W-:Y:S01]  /*1010*/  IMAD R39, R6.reuse, R4, R39 ;  /* 0x0000000406277224 */ /* 0x040fe200078e0227 */
[----:B------:R-:W-:Y:S01]  /*1020*/  ISETP.GT.U32.AND P6, PT, R6, R15, PT ;  /* 0x0000000f0600720c */ /* 0x000fe20003fc4070 */
[----:B------:R-:W-:-:S03]  /*1030*/  IMAD.HI.U32 R4, R3, R33, RZ ;  /* 0x0000002103047227 */ /* 0x000fc600078e00ff */
[C---:B------:R-:W-:Y:S01]  /*1040*/  ISETP.GT.U32.AND P5, PT, R6.reuse, R39, PT ;  /* 0x000000270600720c */ /* 0x040fe20003fa4070 */
[----:B------:R-:W-:Y:S02]  /*1050*/  IMAD.MOV R4, RZ, RZ, -R4 ;  /* 0x000000ffff047224 */ /* 0x000fe400078e0a04 */
[----:B------:R-:W-:Y:S02]  /*1060*/  IMAD.MOV R5, RZ, RZ, -R5 ;  /* 0x000000ffff057224 */ /* 0x000fe400078e0a05 */
[----:B------:R-:W-:Y:S02]  /*1070*/  IMAD R33, R6, R4, R33 ;  /* 0x0000000406217224 */ /* 0x000fe400078e0221 */
[----:B------:R-:W-:-:S04]  /*1080*/  IMAD.HI.U32 R4, R3, R31, RZ ;  /* 0x0000001f03047227 */ /* 0x000fc800078e00ff */
[----:B------:R-:W-:Y:S01]  /*1090*/  @!P6 IMAD.IADD R15, R15, 0x1, -R6 ;  /* 0x000000010f0fe824 */ /* 0x000fe200078e0a06 */
[C---:B------:R-:W-:Y:S01]  /*10a0*/  ISETP.GT.U32.AND P6, PT, R6.reuse, R33, PT ;  /* 0x000000210600720c */ /* 0x040fe20003fc4070 */
[----:B------:R-:W-:Y:S02]  /*10b0*/  IMAD.MOV R4, RZ, RZ, -R4 ;  /* 0x000000ffff047224 */ /* 0x000fe400078e0a04 */
[C---:B------:R-:W-:Y:S02]  /*10c0*/  IMAD R27, R6.reuse, R5, R27 ;  /* 0x00000005061b7224 */ /* 0x040fe400078e021b */
[C---:B------:R-:W-:Y:S02]  /*10d0*/  IMAD R31, R6.reuse, R4, R31 ;  /* 0x00000004061f7224 */ /* 0x040fe400078e021f */
[----:B------:R-:W-:Y:S01]  /*10e0*/  @!P3 IMAD.MOV R15, RZ, RZ, -R15 ;  /* 0x000000ffff0fb224 */ /* 0x000fe200078e0a0f */
[----:B------:R-:W-:Y:S01]  /*10f0*/  ISETP.GT.U32.AND P3, PT, R6, R27, PT ;  /* 0x0000001b0600720c */ /* 0x000fe20003f64070 */
[----:B------:R-:W-:Y:S01]  /*1100*/  @!P4 IMAD.MOV R13, RZ, RZ, -R13 ;  /* 0x000000ffff0dc224 */ /* 0x000fe200078e0a0d */
[----:B------:R-:W-:Y:S01]  /*1110*/  ISETP.GE.AND P4, PT, R8, RZ, PT ;  /* 0x000000ff0800720c */ /* 0x000fe20003f86270 */
[----:B------:R-:W-:Y:S01]  /*1120*/  IMAD.HI.U32 R5, R3, R47, RZ ;  /* 0x0000002f03057227 */ /* 0x000fe200078e00ff */
[----:B------:R-:W-:-:S03]  /*1130*/  IADD3 R8, R2, 0x74, RZ ;  /* 0x0000007402087810 */ /* 0x000fc60007ffe0ff */
[--C-:B------:R-:W-:Y:S01]  /*1140*/  @!P6 IMAD.IADD R33, R33, 0x1, -R6.reuse ;  /* 0x000000012121e824 */ /* 0x100fe200078e0a06 */
[C---:B------:R-:W-:Y:S01]  /*1150*/  ISETP.GT.U32.AND P6, PT, R6.reuse, R31, PT ;  /* 0x0000001f0600720c */ /* 0x040fe20003fc4070 */
[----:B------:R-:W-:Y:S01]  /*1160*/  IMAD.MOV R5, RZ, RZ, -R5 ;  /* 0x000000ffff057224 */ /* 0x000fe200078e0a05 */
[----:B------:R-:W-:Y:S01]  /*1170*/  IABS R61, R8 ;  /* 0x00000008003d7213 */ /* 0x000fe20000000000 */
[--C-:B------:R-:W-:Y:S02]  /*1180*/  @!P5 IMAD.IADD R39, R39, 0x1, -R6.reuse ;  /* 0x000000012727d824 */ /* 0x100fe400078e0a06 */
[----:B------:R-:W-:Y:S01]  /*1190*/  @!P3 IMAD.IADD R27, R27, 0x1, -R6 ;  /* 0x000000011b1bb824 */ /* 0x000fe200078e0a06 */
[C---:B------:R-:W-:Y:S01]  /*11a0*/  ISETP.GT.U32.AND P3, PT, R6.reuse, R33, PT ;  /* 0x000000210600720c */ /* 0x040fe20003f64070 */
[----:B------:R-:W-:Y:S01]  /*11b0*/  IMAD.HI.U32 R4, R3, R61, RZ ;  /* 0x0000003d03047227 */ /* 0x000fe200078e00ff */
[----:B------:R-:W-:-:S03]  /*11c0*/  ISETP.GT.U32.AND P5, PT, R6, R39, PT ;  /* 0x000000270600720c */ /* 0x000fc60003fa4070 */
[----:B------:R-:W-:Y:S01]  /*11d0*/  @!P2 IMAD.MOV R19, RZ, RZ, -R19 ;  /* 0x000000ffff13a224 */ /* 0x000fe200078e0a13 */
[C---:B------:R-:W-:Y:S01]  /*11e0*/  ISETP.GT.U32.AND P2, PT, R6.reuse, R25, PT ;  /* 0x000000190600720c */ /* 0x040fe20003f44070 */
[----:B------:R-:W-:Y:S02]  /*11f0*/  @!P6 IMAD.IADD R31, R31, 0x1, -R6 ;  /* 0x000000011f1fe824 */ /* 0x000fe400078e0a06 */
[C---:B------:R-:W-:Y:S02]  /*1200*/  IMAD R47, R6.reuse, R5, R47 ;  /* 0x00000005062f7224 */ /* 0x040fe400078e022f */
[----:B------:R-:W-:Y:S01]  /*1210*/  IMAD.MOV R4, RZ, RZ, -R4 ;  /* 0x000000ffff047224 */ /* 0x000fe200078e0a04 */
[C---:B------:R-:W-:Y:S01]  /*1220*/  ISETP.GT.U32.AND P6, PT, R6.reuse, R31, PT ;  /* 0x0000001f0600720c */ /* 0x040fe20003fc4070 */
[----:B------:R-:W-:Y:S01]  /*1230*/  @!P3 IMAD.IADD R33, R33, 0x1, -R6 ;  /* 0x000000012121b824 */ /* 0x000fe200078e0a06 */
[C---:B------:R-:W-:Y:S01]  /*1240*/  ISETP.GT.U32.AND P3, PT, R6.reuse, R47, PT ;  /* 0x0000002f0600720c */ /* 0x040fe20003f64070 */
[----:B------:R-:W-:-:S02]  /*1250*/  IMAD R61, R6, R4, R61 ;  /* 0x00000004063d7224 */ /* 0x000fc400078e023d */
[--C-:B------:R-:W-:Y:S01]  /*1260*/  @!P5 IMAD.IADD R39, R39, 0x1, -R6.reuse ;  /* 0x000000012727d824 */ /* 0x100fe200078e0a06 */
[----:B------:R-:W-:Y:S01]  /*1270*/  ISETP.GE.AND P5, PT, R11, RZ, PT ;  /* 0x000000ff0b00720c */ /* 0x000fe20003fa6270 */
[--C-:B------:R-:W-:Y:S01]  /*1280*/  @!P2 IMAD.IADD R25, R25, 0x1, -R6.reuse ;  /* 0x000000011919a824 */ /* 0x100fe200078e0a06 */
[----:B------:R-:W-:Y:S01]  /*1290*/  ISETP.GE.AND P2, PT, R10, RZ, PT ;  /* 0x000000ff0a00720c */ /* 0x000fe20003f46270 */
[----:B------:R-:W-:Y:S01]  /*12a0*/  @!P1 IMAD.MOV R21, RZ, RZ, -R21 ;  /* 0x000000ffff159224 */ /* 0x000fe200078e0a15 */
[C---:B------:R-:W-:Y:S01]  /*12b0*/  IADD3 R10, R2.reuse, 0x73, RZ ;  /* 0x00000073020a7810 */ /* 0x040fe20007ffe0ff */
[----:B------:R-:W-:Y:S01]  /*12c0*/  @!P0 IMAD.MOV R25, RZ, RZ, -R25 ;  /* 0x000000ffff198224 */ /* 0x000fe200078e0a19 */
[----:B------:R-:W-:Y:S01]  /*12d0*/  IADD3 R11, R2, 0x72, RZ ;  /* 0x00000072020b7810 */ /* 0x000fe20007ffe0ff */
[--C-:B------:R-:W-:Y:S01]  /*12e0*/  @!P6 IMAD.IADD R31, R31, 0x1, -R6.reuse ;  /* 0x000000011f1fe824 */ /* 0x100fe200078e0a06 */
[C---:B------:R-:W-:Y:S01]  /*12f0*/  ISETP.GT.U32.AND P6, PT, R6.reuse, R61, PT ;  /* 0x0000003d0600720c */ /* 0x040fe20003fc4070 */
[----:B------:R-:W-:Y:S01]  /*1300*/  @!P3 IMAD.IADD R47, R47, 0x1, -R6 ;  /* 0x000000012f2fb824 */ /* 0x000fe200078e0a06 */
[----:B------:R-:W-:Y:S01]  /*1310*/  IABS R59, R10 ;  /* 0x0000000a003b7213 */ /* 0x000fe20000000000 */
[----:B------:R-:W-:Y:S01]  /*1320*/  @!P4 IMAD.MOV R39, RZ, RZ, -R39 ;  /* 0x000000ffff27c224 */ /* 0x000fe200078e0a27 */
[----:B------:R-:W-:Y:S01]  /*1330*/  ISETP.GE.AND P1, PT, R7, RZ, PT ;  /* 0x000000ff0700720c */ /* 0x000fe20003f26270 */
[----:B------:R-:W-:Y:S01]  /*1340*/  IMAD.HI.U32 R7, R3, R63, RZ ;  /* 0x0000003f03077227 */ /* 0x000fe200078e00ff */
[----:B------:R-:W-:-:S02]  /*1350*/  ISETP.GT.U32.AND P0, PT, R6, R27, PT ;  /* 0x0000001b0600720c */ /* 0x000fc40003f04070 */
[----:B------:R-:W-:Y:S01]  /*1360*/  IABS R105, R11 ;  /* 0x0000000b00697213 */ /* 0x000fe20000000000 */
[----:B------:R-:W-:Y:S01]  /*1370*/  IMAD.HI.U32 R4, R3, R59, RZ ;  /* 0x0000003b03047227 */ /* 0x000fe200078e00ff */
[----:B------:R-:W-:Y:S02]  /*1380*/  ISETP.GE.AND P3, PT, R8, RZ, PT ;  /* 0x000000ff0800720c */ /* 0x000fe40003f66270 */
[----:B------:R-:W-:Y:S01]  /*1390*/  IADD3 R8, R2, 0x70, RZ ;  /* 0x0000007002087810 */ /* 0x000fe20007ffe0ff */
[----:B------:R-:W-:Y:S01]  /*13a0*/  @!P6 IMAD.IADD R61, R61, 0x1, -R6 ;  /* 0x000000013d3de824 */ /* 0x000fe200078e0a06 */
[----:B------:R-:W-:Y:S01]  /*13b0*/  ISETP.GT.U32.AND P6, PT, R6, R47, PT ;  /* 0x0000002f0600720c */ /* 0x000fe20003fc4070 */
[----:B------:R-:W-:Y:S01]  /*13c0*/  IMAD.MOV R7, RZ, RZ, -R7 ;  /* 0x000000ffff077224 */ /* 0x000fe200078e0a07 */
[----:B------:R-:W-:Y:S01]  /*13d0*/  IABS R107, R8 ;  /* 0x00000008006b7213 */ /* 0x000fe20000000000 */
[----:B------:R-:W-:-:S04]  /*13e0*/  IMAD.HI.U32 R5, R3, R105, RZ ;  /* 0x0000006903057227 */ /* 0x000fc800078e00ff */
[----:B------:R-:W-:Y:S02]  /*13f0*/  IMAD.MOV R4, RZ, RZ, -R4 ;  /* 0x000000ffff047224 */ /* 0x000fe400078e0a04 */
[----:B------:R-:W-:Y:S01]  /*1400*/  IMAD R63, R6, R7, R63 ;  /* 0x00000007063f7224 */ /* 0x000fe200078e023f */
[----:B------:R-:W-:Y:S01]  /*1410*/  IADD3 R7, R2, 0x6f, RZ ;  /* 0x0000006f02077810 */ /* 0x000fe20007ffe0ff */
[----:B------:R-:W-:Y:S02]  /*1420*/  IMAD.MOV R5, RZ, RZ, -R5 ;  /* 0x000000ffff057224 */ /* 0x000fe400078e0a05 */
[C---:B------:R-:W-:Y:S01]  /*1430*/  IMAD R59, R6.reuse, R4, R59 ;  /* 0x00000004063b7224 */ /* 0x040fe200078e023b */
[----:B------:R-:W-:Y:S01]  /*1440*/  IABS R109, R7 ;  /* 0x00000007006d7213 */ /* 0x000fe20000000000 */
[--C-:B------:R-:W-:Y:S01]  /*1450*/  @!P6 IMAD.IADD R47, R47, 0x1, -R6.reuse ;  /* 0x000000012f2fe824 */ /* 0x100fe200078e0a06 */
[C---:B------:R-:W-:Y:S01]  /*1460*/  ISETP.GT.U32.AND P6, PT, R6.reuse, R63, PT ;  /* 0x0000003f0600720c */ /* 0x040fe20003fc4070 */
[----:B------:R-:W-:Y:S01]  /*1470*/  @!P0 IMAD.IADD R27, R27, 0x1, -R6 ;  /* 0x000000011b1b8824 */ /* 0x000fe200078e0a06 */
[C---:B------:R-:W-:Y:S01]  /*1480*/  ISETP.GT.U32.AND P4, PT, R6.reuse, R59, PT ;  /* 0x0000003b0600720c */ /* 0x040fe20003f84070 */
[----:B------:R-:W-:Y:S01]  /*1490*/  IMAD R105, R6, R5, R105 ;  /* 0x0000000506697224 */ /* 0x000fe200078e0269 */
[----:B------:R-:W-:Y:S01]  /*14a0*/  ISETP.GE.AND P0, PT, R12, RZ, PT ;  /* 0x000000ff0c00720c */ /* 0x000fe20003f06270 */
[----:B------:R-:W-:Y:S01]  /*14b0*/  @!P1 IMAD.MOV R33, RZ, RZ, -R33 ;  /* 0x000000ffff219224 */ /* 0x000fe200078e0a21 */
[C---:B------:R-:W-:Y:S01]  /*14c0*/  ISETP.GT.U32.AND P1, PT, R6.reuse, R61, PT ;  /* 0x0000003d0600720c */ /* 0x040fe20003f24070 */
[----:B------:R-:W-:Y:S01]  /*14d0*/  @!P2 IMAD.MOV R27, RZ, RZ, -R27 ;  /* 0x000000ffff1ba224 */ /* 0x000fe200078e0a1b */
[----:B------:R-:W-:Y:S01]  /*14e0*/  ISETP.GT.U32.AND P2, PT, R6, R105, PT ;  /* 0x000000690600720c */ /* 0x000fe20003f44070 */
[----:B------:R-:W-:Y:S01]  /*14f0*/  IMAD.HI.U32 R4, R3, R107, RZ ;  /* 0x0000006b03047227 */ /* 0x000fe200078e00ff */
[----:B------:R-:W-:-:S03]  /*1500*/  IADD3 R12, R2, 0x65, RZ ;  /* 0x00000065020c7810 */ /* 0x000fc60007ffe0ff */
[----:B------:R-:W-:Y:S01]  /*1510*/  IMAD.MOV R5, RZ, RZ, -R4 ;  /* 0x000000ffff057224 */ /* 0x000fe200078e0a04 */
[----:B------:R-:W-:Y:S01]  /*1520*/  IABS R129, R12 ;  /* 0x0000000c00817213 */ /* 0x000fe20000000000 */
[--C-:B------:R-:W-:Y:S02]  /*1530*/  @!P6 IMAD.IADD R63, R63, 0x1, -R6.reuse ;  /* 0x000000013f3fe824 */ /* 0x100fe400078e0a06 */
[--C-:B------:R-:W-:Y:S01]  /*1540*/  @!P4 IMAD.IADD R59, R59, 0x1, -R6.reuse ;  /* 0x000000013b3bc824 */ /* 0x100fe200078e0a06 */
[----:B------:R-:W-:Y:S01]  /*1550*/  ISETP.GE.AND P4, PT, R16, RZ, PT ;  /* 0x000000ff1000720c */ /* 0x000fe20003f86270 */
[--C-:B------:R-:W-:Y:S01]  /*1560*/  @!P1 IMAD.IADD R61, R61, 0x1, -R6.reuse ;  /* 0x000000013d3d9824 */ /* 0x100fe200078e0a06 */
[----:B------:R-:W-:Y:S01]  /*1570*/  ISETP.GE.AND P1, PT, R11, RZ, PT ;  /* 0x000000ff0b00720c */ /* 0x000fe20003f26270 */
[----:B------:R-:W-:Y:S01]  /*1580*/  IMAD R107, R6, R5, R107 ;  /* 0x00000005066b7224 */ /* 0x000fe200078e026b */
[----:B------:R-:W-:Y:S01]  /*1590*/  IADD3 R11, R2, 0x6d, RZ ;  /* 0x0000006d020b7810 */ /* 0x000fe20007ffe0ff */
[----:B------:R-:W-:Y:S01]  /*15a0*/  @!P0 IMAD.MOV R47, RZ, RZ, -R47 ;  /* 0x000000ffff2f8224 */ /* 0x000fe200078e0a2f */
[C---:B------:R-:W-:Y:S01]  /*15b0*/  ISETP.GT.U32.AND P0, PT, R6.reuse, R63, PT ;  /* 0x0000003f0600720c */ /* 0x040fe20003f04070 */
[----:B------:R-:W-:Y:S01]  /*15c0*/  @!P2 IMAD.IADD R105, R105, 0x1, -R6 ;  /* 0x000000016969a824 */ /* 0x000fe200078e0a06 */
[C---:B------:R-:W-:Y:S01]  /*15d0*/  ISETP.GT.U32.AND P2, PT, R6.reuse, R59, PT ;  /* 0x0000003b0600720c */ /* 0x040fe20003f44070 */
[----:B------:R-:W-:Y:S01]  /*15e0*/  @!P3 IMAD.MOV R61, RZ, RZ, -R61 ;  /* 0x000000ffff3db224 */ /* 0x000fe200078e0a3d */
[----:B------:R-:W-:Y:S01]  /*15f0*/  ISETP.GT.U32.AND P3, PT, R6, R107, PT ;  /* 0x0000006b0600720c */ /* 0x000fe20003f64070 */
[----:B------:R-:W-:Y:S01]  /*1600*/  @!P5 IMAD.MOV R31, RZ, RZ, -R31 ;  /* 0x000000ffff1fd224 */ /* 0x000fe200078e0a1f */
[----:B------:R-:W-:Y:S01]  /*1610*/  ISETP.GE.AND P5, PT, R10, RZ, PT ;  /* 0x000000ff0a00720c */ /* 0x000fe20003fa6270 */
[----:B------:R-:W-:Y:S01]  /*1620*/  IMAD.HI.U32 R4, R3, R109, RZ ;  /* 0x0000006d03047227 */ /* 0x000fe200078e00ff */
[----:B------:R-:W-:-:S02]  /*1630*/  ISETP.GT.U32.AND P6, PT, R6, R105, PT ;  /* 0x000000690600720c */ /* 0x000fc40003fc4070 */
[----:B------:R-:W-:Y:S01]  /*1640*/  IADD3 R10, R2, 0x6e, RZ ;  /* 0x0000006e020a7810 */ /* 0x000fe20007ffe0ff */
[----:B------:R-:W-:Y:S01]  /*1650*/  IMAD.MOV R4, RZ, RZ, -R4 ;  /* 0x000000ffff047224 */ /* 0x000fe200078e0a04 */
[----:B------:R-:W-:Y:S01]  /*1660*/  IABS R113, R11 ;  /* 0x0000000b00717213 */ /* 0x000fe20000000000 */
[--C-:B------:R-:W-:Y:S01]  /*1670*/  @!P0 IMAD.IADD R63, R63, 0x1, -R6.reuse ;  /* 0x000000013f3f8824 */ /* 0x100fe200078e0a06 */
[----:B------:R-:W-:Y:S01]  /*1680*/  IABS R111, R10 ;  /* 0x0000000a006f7213 */ /* 0x000fe20000000000 */
[----:B------:R-:W-:Y:S01]  /*1690*/  IMAD R109, R6, R4, R109 ;  /* 0x00000004066d7224 */ /* 0x000fe200078e026d */
[----:B------:R-:W-:Y:S01]  /*16a0*/  ISETP.GE.AND P0, PT, R7, RZ, PT ;  /* 0x000000ff0700720c */ /* 0x000fe20003f06270 */
[--C-:B------:R-:W-:Y:S01]  /*16b0*/  @!P2 IMAD.IADD R59, R59, 0x1, -R6.reuse ;  /* 0x000000013b3ba824 */ /* 0x100fe200078e0a06 */
[----:B------:R-:W-:Y:S01]  /*16c0*/  IADD3 R7, R2, 0x6c, RZ ;  /* 0x0000006c02077810 */ /* 0x000fe20007ffe0ff */
[----:B------:R-:W-:Y:S01]  /*16d0*/  @!P3 IMAD.IADD R107, R107, 0x1, -R6 ;  /* 0x000000016b6bb824 */ /* 0x000fe200078e0a06 */
[----:B------:R-:W-:Y:S01]  /*16e0*/  ISETP.GE.AND P2, PT, R8, RZ, PT ;  /* 0x000000ff0800720c */ /* 0x000fe20003f46270 */
[----:B------:R-:W-:Y:S01]  /*16f0*/  IMAD.HI.U32 R4, R3, R111, RZ ;  /* 0x0000006f03047227 */ /* 0x000fe200078e00ff */
[----:B------:R-:W-:-:S02]  /*1700*/  IABS R115, R7 ;  /* 0x0000000700737213 */ /* 0x000fc40000000000 */
[----:B------:R-:W-:Y:S01]  /*1710*/  IADD3 R8, R2, 0x6a, RZ ;  /* 0x0000006a02087810 */ /* 0x000fe20007ffe0ff */
[----:B------:R-:W-:Y:S01]  /*1720*/  @!P6 IMAD.IADD R105, R105, 0x1, -R6 ;  /* 0x000000016969e824 */ /* 0x000fe200078e0a06 */
[C---:B------:R-:W-:Y:S01]  /*1730*/  ISETP.GT.U32.AND P6, PT, R6.reuse, R109, PT ;  /* 0x0000006d0600720c */ /* 0x040fe20003fc4070 */
[----:B------:R-:W-:Y:S01]  /*1740*/  @!P5 IMAD.MOV R59, RZ, RZ, -R59 ;  /* 0x000000ffff3bd224 */ /* 0x000fe200078e0a3b */
[----:B------:R-:W-:Y:S01]  /*1750*/  ISETP.GT.U32.AND P5, PT, R6, R107, PT ;  /* 0x0000006b0600720c */ /* 0x000fe20003fa4070 */
[----:B------:R-:W-:Y:S01]  /*1760*/  IMAD.MOV R4, RZ, RZ, -R4 ;  /* 0x000000ffff047224 */ /* 0x000fe200078e0a04 */
[----:B------:R-:W-:Y:S01]  /*1770*/  IABS R119, R8 ;  /* 0x0000000800777213 */ /* 0x000fe20000000000 */
[C---:B------:R-:W-:Y:S01]  /*1780*/  IMAD.HI.U32 R5, R3.reuse, R113, RZ ;  /* 0x0000007103057227 */ /* 0x040fe200078e00ff */
[----:B------:R-:W-:Y:S02]  /*1790*/  ISETP.GE.AND P3, PT, R10, RZ, PT ;  /* 0x000000ff0a00720c */ /* 0x000fe40003f66270 */
[----:B------:R-:W-:Y:S01]  /*17a0*/  IADD3 R10, R2, 0x69, RZ ;  /* 0x00000069020a7810 */ /* 0x000fe20007ffe0ff */
[----:B------:R-:W-:Y:S01]  /*17b0*/  IMAD R111, R6, R4, R111 ;  /* 0x00000004066f7224 */ /* 0x000fe200078e026f */
[----:B------:R-:W-:Y:S01]  /*17c0*/  IADD3 R16, R2, 0x62, RZ ;  /* 0x0000006202107810 */ /* 0x000fe20007ffe0ff */
[----:B------:R-:W-:Y:S01]  /*17d0*/  IMAD.HI.U32 R4, R3, R115, RZ ;  /* 0x0000007303047227 */ /* 0x000fe200078e00ff */
[----:B------:R-:W-:-:S02]  /*17e0*/  IABS R121, R10 ;  /* 0x0000000a00797213 */ /* 0x000fc40000000000 */
[----:B------:R-:W-:Y:S01]  /*17f0*/  IABS R135, R16 ;  /* 0x0000001000877213 */ /* 0x000fe20000000000 */
[----:B------:R-:W-:Y:S02]  /*1800*/  IMAD.MOV R4, RZ, RZ, -R4 ;  /* 0x000000ffff047224 */ /* 0x000fe400078e0a04 */
[--C-:B------:R-:W-:Y:S02]  /*1810*/  @!P6 IMAD.IADD R109, R109, 0x1, -R6.reuse ;  /* 0x000000016d6de824 */ /* 0x100fe400078e0a06 */
[----:B------:R-:W-:Y:S02]  /*1820*/  @!P5 IMAD.IADD R107, R107, 0x1, -R6 ;  /* 0x000000016b6bd824 */ /* 0x000fe400078e0a06 */
[C---:B------:R-:W-:Y:S01]  /*1830*/  IMAD R115, R6.reuse, R4, R115 ;  /* 0x0000000406737224 */ /* 0x040fe200078e0273 */
[C---:B------:R-:W-:Y:S01]  /*1840*/  ISETP.GT.U32.AND P6, PT, R6.reuse, R109, PT ;  /* 0x0000006d0600720c */ /* 0x040fe20003fc4070 */
[----:B------:R-:W-:Y:S02]  /*1850*/  @!P2 IMAD.MOV R107, RZ, RZ, -R107 ;  /* 0x000000ffff6ba224 */ /* 0x000fe400078e0a6b */
[----:B------:R-:W-:Y:S01]  /*1860*/  IMAD.MOV R5, RZ, RZ, -R5 ;  /* 0x000000ffff057224 */ /* 0x000fe200078e0a05 */
[C---:B------:R-:W-:Y:S01]  /*1870*/  ISETP.GT.U32.AND P2, PT, R6.reuse, R115, PT ;  /* 0x000000730600720c */ /* 0x040fe20003f44070 */
[----:B------:R-:W-:Y:S01]  /*1880*/  @!P1 IMAD.MOV R105, RZ, RZ, -R105 ;  /* 0x000000ffff699224 */ /* 0x000fe200078e0a69 */
[C---:B------:R-:W-:Y:S01]  /*1890*/  ISETP.GT.U32.AND P1, PT, R6.reuse, R111, PT ;  /* 0x0000006f0600720c */ /* 0x040fe20003f24070 */
[----:B------:R-:W-:Y:S01]  /*18a0*/  IMAD R113, R6, R5, R113 ;  /* 0x0000000506717224 */ /* 0x000fe200078e0271 */
[----:B------:R-:W-:Y:S01]  /*18b0*/  IADD3 R5, R2, 0x6b, RZ ;  /* 0x0000006b02057810 */ /* 0x000fe20007ffe0ff */
[----:B------:R-:W-:Y:S01]  /*18c0*/  @!P4 IMAD.MOV R63, RZ, RZ, -R63 ;  /* 0x000000ffff3fc224 */ /* 0x000fe200078e0a3f */
[----:B------:R-:W-:-:S02]  /*18d0*/  ISETP.GE.AND P4, PT, R11, RZ, PT ;  /* 0x000000ff0b00720c */ /* 0x000fc40003f86270 */
[----:B------:R-:W-:Y:S01]  /*18e0*/  ISETP.GT.U32.AND P5, PT, R6, R113, PT ;  /* 0x000000710600720c */ /* 0x000fe20003fa4070 */
[--C-:B------:R-:W-:Y:S01]  /*18f0*/  @!P6 IMAD.IADD R109, R109, 0x1, -R6.reuse ;  /* 0x000000016d6de824 */ /* 0x100fe200078e0a06 */
[----:B------:R-:W-:Y:S02]  /*1900*/  IABS R117, R5 ;  /* 0x0000000500757213 */ /* 0x000fe40000000000 */
[----:B------:R-:W-:Y:S01]  /*1910*/  ISETP.GE.AND P6, PT, R7, RZ, PT ;  /* 0x000000ff0700720c */ /* 0x000fe20003fc6270 */
[----:B------:R-:W-:Y:S01]  /*1920*/  @!P2 IMAD.IADD R115, R115, 0x1, -R6 ;  /* 0x000000017373a824 */ /* 0x000fe200078e0a06 */
[----:B------:R-:W-:Y:S01]  /*1930*/  IADD3 R11, R2, 0x66, RZ ;  /* 0x00000066020b7810 */ /* 0x000fe20007ffe0ff */
[----:B------:R-:W-:Y:S01]  /*1940*/  @!P0 IMAD.MOV R109, RZ, RZ, -R109 ;  /* 0x000000ffff6d8224 */ /* 0x000fe200078e0a6d */
[----:B------:R-:W-:Y:S01]  /*1950*/  ISETP.GE.AND P0, PT, R5, RZ, PT ;  /* 0x000000ff0500720c */ /* 0x000fe20003f06270 */
[----:B------:R-:W-:Y:S01]  /*1960*/  IMAD.HI.U32 R5, R3, R119, RZ ;  /* 0x0000007703057227 */ /* 0x000fe200078e00ff */
[----:B------:R-:W-:-:S02]  /*1970*/  ISETP.GT.U32.AND P2, PT, R6, R115, PT ;  /* 0x000000730600720c */ /* 0x000fc40003f44070 */
[----:B------:R-:W-:Y:S01]  /*1980*/  IABS R127, R11 ;  /* 0x0000000b007f7213 */ /* 0x000fe20000000000 */
[--C-:B------:R-:W-:Y:S02]  /*1990*/  @!P1 IMAD.IADD R111, R111, 0x1, -R6.reuse ;  /* 0x000000016f6f9824 */ /* 0x100fe400078e0a06 */
[----:B------:R-:W-:Y:S02]  /*19a0*/  IMAD.MOV R5, RZ, RZ, -R5 ;  /* 0x000000ffff057224 */ /* 0x000fe400078e0a05 */
[----:B------:R-:W-:Y:S01]  /*19b0*/  @!P5 IMAD.IADD R113, R113, 0x1, -R6 ;  /* 0x000000017171d824 */ /* 0x000fe200078e0a06 */
[C---:B------:R-:W-:Y:S01]  /*19c0*/  ISETP.GT.U32.AND P1, PT, R6.reuse, R111, PT ;  /* 0x0000006f0600720c */ /* 0x040fe20003f24070 */
[C---:B------:R-:W-:Y:S02]  /*19d0*/  IMAD R119, R6.reuse, R5, R119 ;  /* 0x0000000506777224 */ /* 0x040fe400078e0277 */
[----:B------:R-:W-:Y:S01]  /*19e0*/  IMAD.HI.U32 R4, R3, R117, RZ ;  /* 0x0000007503047227 */ /* 0x000fe200078e00ff */
[----:B------:R-:W-:-:S03]  /*19f0*/  ISETP.GT.U32.AND P5, PT, R6, R113, PT ;  /* 0x000000710600720c */ /* 0x000fc60003fa4070 */
[----:B------:R-:W-:Y:S01]  /*1a00*/  @!P2 IMAD.IADD R115, R115, 0x1, -R6 ;  /* 0x000000017373a824 */ /* 0x000fe200078e0a06 */
[----:B------:R-:W-:Y:S01]  /*1a10*/  ISETP.GT.U32.AND P2, PT, R6, R119, PT ;  /* 0x000000770600720c */ /* 0x000fe20003f44070 */
[----:B------:R-:W-:Y:S02]  /*1a20*/  IMAD.MOV R4, RZ, RZ, -R4 ;  /* 0x000000ffff047224 */ /* 0x000fe400078e0a04 */
[----:B------:R-:W-:-:S04]  /*1a30*/  IMAD.HI.U32 R7, R3, R121, RZ ;  /* 0x0000007903077227 */ /* 0x000fc800078e00ff */
[--C-:B------:R-:W-:Y:S01]  /*1a40*/  @!P1 IMAD.IADD R111, R111, 0x1, -R6.reuse ;  /* 0x000000016f6f9824 */ /* 0x100fe200078e0a06 */
[----:B------:R-:W-:Y:S01]  /*1a50*/  ISETP.GE.AND P1, PT, R8, RZ, PT ;  /* 0x000000ff0800720c */ /* 0x000fe20003f26270 */
[----:B------:R-:W-:Y:S01]  /*1a60*/  IMAD R117, R6, R4, R117 ;  /* 0x0000000406757224 */ /* 0x000fe200078e0275 */
[----:B------:R-:W-:Y:S01]  /*1a70*/  IADD3 R4, R2, 0x68, RZ ;  /* 0x0000006802047810 */ /* 0x000fe20007ffe0ff */
[--C-:B------:R-:W-:Y:S01]  /*1a80*/  @!P5 IMAD.IADD R113, R113, 0x1, -R6.reuse ;  /* 0x000000017171d824 */ /* 0x100fe200078e0a06 */
[----:B------:R-:W-:Y:S01]  /*1a90*/  ISETP.GE.AND P5, PT, R10, RZ, PT ;  /* 0x000000ff0a00720c */ /* 0x000fe20003fa6270 */
[----:B------:R-:W-:Y:S01]  /*1aa0*/  @!P3 IMAD.MOV R111, RZ, RZ, -R111 ;  /* 0x000000ffff6fb224 */ /* 0x000fe200078e0a6f */
[----:B------:R-:W-:Y:S01]  /*1ab0*/  ISETP.GT.U32.AND P3, PT, R6, R117, PT ;  /* 0x000000750600720c */ /* 0x000fe20003f64070 */
[----:B------:R-:W-:Y:S01]  /*1ac0*/  IMAD.MOV R7, RZ, RZ, -R7 ;  /* 0x000000ffff077224 */ /* 0x000fe200078e0a07 */
[----:B------:R-:W-:Y:S01]  /*1ad0*/  IADD3 R10, R2, 0x67, RZ ;  /* 0x00000067020a7810 */ /* 0x000fe20007ffe0ff */
[----:B------:R-:W-:Y:S01]  /*1ae0*/  @!P2 IMAD.IADD R119, R119, 0x1, -R6 ;  /* 0x000000017777a824 */ /* 0x000fe200078e0a06 */
[----:B------:R-:W-:Y:S01]  /*1af0*/  IABS R123, R4 ;  /* 0x00000004007b7213 */ /* 0x000fe20000000000 */
[----:B------:R-:W-:Y:S01]  /*1b00*/  IMAD R121, R6, R7, R121 ;  /* 0x0000000706797224 */ /* 0x000fe200078e0279 */
[----:B------:R-:W-:Y:S01]  /*1b10*/  IABS R125, R10 ;  /* 0x0000000a007d7213 */ /* 0x000fe20000000000 */
[----:B------:R-:W-:Y:S01]  /*1b20*/  @!P4 IMAD.MOV R113, RZ, RZ, -R113 ;  /* 0x000000ffff71c224 */ /* 0x000fe200078e0a71 */
[----:B------:R-:W-:Y:S01]  /*1b30*/  ISETP.GE.AND P4, PT, R4, RZ, PT ;  /* 0x000000ff0400720c */ /* 0x000fe20003f86270 */
[----:B------:R-:W-:Y:S01]  /*1b40*/  IMAD.HI.U32 R4, R3, R123, RZ ;  /* 0x0000007b03047227 */ /* 0x000fe200078e00ff */
[----:B------:R-:W-:-:S03]  /*1b50*/  ISETP.GT.U32.AND P2, PT, R6, R119, PT ;  /* 0x000000770600720c */ /* 0x000fc60003f44070 */
[----:B------:R-:W-:Y:S01]  /*1b60*/  @!P6 IMAD.MOV R115, RZ, RZ, -R115 ;  /* 0x000000ffff73e224 */ /* 0x000fe200078e0a73 */
[----:B------:R-:W-:Y:S01]  /*1b70*/  ISETP.GT.U32.AND P6, PT, R6, R121, PT ;  /* 0x000000790600720c */ /* 0x000fe20003fc4070 */
[----:B------:R-:W-:-:S04]  /*1b80*/  IMAD.HI.U32 R5, R3, R125, RZ ;  /* 0x0000007d03057227 */ /* 0x000fc800078e00ff */
[----:B------:R-:W-:Y:S02]  /*1b90*/  IMAD.MOV R4, RZ, RZ, -R4 ;  /* 0x000000ffff047224 */ /* 0x000fe400078e0a04 */
[--C-:B------:R-:W-:Y:S02]  /*1ba0*/  @!P3 IMAD.IADD R117, R117, 0x1, -R6.reuse ;  /* 0x000000017575b824 */ /* 0x100fe400078e0a06 */
[----:B------:R-:W-:Y:S02]  /*1bb0*/  IMAD.MOV R5, RZ, RZ, -R5 ;  /* 0x000000ffff057224 */ /* 0x000fe400078e0a05 */
[C---:B------:R-:W-:Y:S01]  /*1bc0*/  IMAD R123, R6.reuse, R4, R123 ;  /* 0x00000004067b7224 */ /* 0x040fe200078e027b */
[C---:B------:R-:W-:Y:S01]  /*1bd0*/  ISETP.GT.U32.AND P3, PT, R6.reuse, R117, PT ;  /* 0x000000750600720c */ /* 0x040fe20003f64070 */
[C---:B------:R-:W-:Y:S02]  /*1be0*/  IMAD R125, R6.reuse, R5, R125 ;  /* 0x00000005067d7224 */ /* 0x040fe400078e027d */
[----:B------:R-:W-:Y:S01]  /*1bf0*/  @!P2 IMAD.IADD R119, R119, 0x1, -R6 ;  /* 0x000000017777a824 */ /* 0x000fe200078e0a06 */
[----:B------:R-:W-:Y:S01]  /*1c00*/  ISETP.GT.U32.AND P2, PT, R6, R123, PT ;  /* 0x0000007b0600720c */ /* 0x000fe20003f44070 */
[----:B------:R-:W-:-:S04]  /*1c10*/  IMAD.HI.U32 R8, R3, R129, RZ ;  /* 0x0000008103087227 */ /* 0x000fc800078e00ff */
[----:B------:R-:W-:Y:S01]  /*1c20*/  @!P6 IMAD.IADD R121, R121, 0x1, -R6 ;  /* 0x000000017979e824 */ /* 0x000fe200078e0a06 */
[----:B------:R-:W-:Y:S01]  /*1c30*/  ISETP.GT.U32.AND P6, PT, R6, R125, PT ;  /* 0x0000007d0600720c */ /* 0x000fe20003fc4070 */
[----:B------:R-:W-:Y:S02]  /*1c40*/  IMAD.MOV R8, RZ, RZ, -R8 ;  /* 0x000000ffff087224 */ /* 0x000fe400078e0a08 */
[--C-:B------:R-:W-:Y:S01]  /*1c50*/  @!P3 IMAD.IADD R117, R117, 0x1, -R6.reuse ;  /* 0x000000017575b824 */ /* 0x100fe200078e0a06 */
[----:B------:R-:W-:Y:S01]  /*1c60*/  ISETP.GE.AND P3, PT, R10, RZ, PT ;  /* 0x000000ff0a00720c */ /* 0x000fe20003f66270 */
[----:B------:R-:W-:Y:S01]  /*1c70*/  IMAD R129, R6, R8, R129 ;  /* 0x0000000806817224 */ /* 0x000fe200078e0281 */
[C---:B------:R-:W-:Y:S01]  /*1c80*/  IADD3 R8, R2.reuse, 0x64, RZ ;  /* 0x0000006402087810 */ /* 0x040fe20007ffe0ff */
[----:B------:R-:W-:Y:S01]  /*1c90*/  @!P2 IMAD.IADD R123, R123, 0x1, -R6 ;  /* 0x000000017b7ba824 */ /* 0x000fe200078e0a06 */
[----:B------:R-:W-:Y:S01]  /*1ca0*/  IADD3 R10, R2, 0x63, RZ ;  /* 0x00000063020a7810 */ /* 0x000fe20007ffe0ff */
[----:B------:R-:W-:Y:S01]  /*1cb0*/  IMAD.HI.U32 R7, R3, R127, RZ ;  /* 0x0000007f03077227 */ /* 0x000fe200078e00ff */
[----:B------:R-:W-:-:S02]  /*1cc0*/  IABS R131, R8 ;  /* 0x0000000800837213 */ /* 0x000fc40000000000 */
[C---:B------:R-:W-:Y:S01]  /*1cd0*/  ISETP.GT.U32.AND P2, PT, R6.reuse, R121, PT ;  /* 0x000000790600720c */ /* 0x040fe20003f44070 */
[----:B------:R-:W-:Y:S01]  /*1ce0*/  @!P6 IMAD.IADD R125, R125, 0x1, -R6 ;  /* 0x000000017d7de824 */ /* 0x000fe200078e0a06 */
[----:B------:R-:W-:Y:S01]  /*1cf0*/  IABS R133, R10 ;  /* 0x0000000a00857213 */ /* 0x000fe20000000000 */
[----:B------:R-:W-:Y:S01]  /*1d00*/  @!P0 IMAD.MOV R117, RZ, RZ, -R117 ;  /* 0x000000ffff758224 */ /* 0x000fe200078e0a75 */
[C---:B------:R-:W-:Y:S01]  /*1d10*/  ISETP.GT.U32.AND P0, PT, R6.reuse, R123, PT ;  /* 0x0000007b0600720c */ /* 0x040fe20003f04070 */
[----:B------:R-:W-:Y:S01]  /*1d20*/  IMAD.MOV R7, RZ, RZ, -R7 ;  /* 0x000000ffff077224 */ /* 0x000fe200078e0a07 */
[----:B------:R-:W-:Y:S01]  /*1d30*/  ISETP.GT.U32.AND P6, PT, R6, R125, PT ;  /* 0x0000007d0600720c */ /* 0x000fe20003fc4070 */
[----:B------:R-:W-:-:S04]  /*1d40*/  IMAD.HI.U32 R4, R3, R131, RZ ;  /* 0x0000008303047227 */ /* 0x000fc800078e00ff */
[----:B------:R-:W-:Y:S02]  /*1d50*/  IMAD R127, R6, R7, R127 ;  /* 0x00000007067f7224 */ /* 0x000fe400078e027f */
[----:B------:R-:W-:-:S04]  /*1d60*/  IMAD.HI.U32 R5, R3, R133, RZ ;  /* 0x0000008503057227 */ /* 0x000fc800078e00ff */
[----:B------:R-:W-:Y:S02]  /*1d70*/  IMAD.MOV R4, RZ, RZ, -R4 ;  /* 0x000000ffff047224 */ /* 0x000fe400078e0a04 */
[----:B------:R-:W-:Y:S02]  /*1d80*/  IMAD.MOV R7, RZ, RZ, -R5 ;  /* 0x000000ffff077224 */ /* 0x000fe400078e0a05 */
[----:B------:R-:W-:Y:S01]  /*1d90*/  @!P1 IMAD.MOV R119, RZ, RZ, -R119 ;  /* 0x000000ffff779224 */ /* 0x000fe200078e0a77 */
[C---:B------:R-:W-:Y:S01]  /*1da0*/  ISETP.GT.U32.AND P1, PT, R6.reuse, R127, PT ;  /* 0x0000007f0600720c */ /* 0x040fe20003f24070 */
[--C-:B------:R-:W-:Y:S01]  /*1db0*/  @!P2 IMAD.IADD R121, R121, 0x1, -R6.reuse ;  /* 0x000000017979a824 */ /* 0x100fe200078e0a06 */
[C---:B------:R-:W-:Y:S01]  /*1dc0*/  ISETP.GT.U32.AND P2, PT, R6.reuse, R129, PT ;  /* 0x000000810600720c */ /* 0x040fe20003f44070 */
[C---:B------:R-:W-:Y:S02]  /*1dd0*/  IMAD R131, R6.reuse, R4, R131 ;  /* 0x0000000406837224 */ /* 0x040fe400078e0283 */
[----:B------:R-:W-:Y:S01]  /*1de0*/  IMAD R133, R6, R7, R133 ;  /* 0x0000000706857224 */ /* 0x000fe200078e0285 */
[----:B------:R-:W-:Y:S01]  /*1df0*/  IADD3 R7, R2, 0x60, RZ ;  /* 0x0000006002077810 */ /* 0x000fe20007ffe0ff */
[--C-:B------:R-:W-:Y:S01]  /*1e00*/  @!P0 IMAD.IADD R123, R123, 0x1, -R6.reuse ;  /* 0x000000017b7b8824 */ /* 0x100fe200078e0a06 */
[C---:B------:R-:W-:Y:S01]  /*1e10*/  ISETP.GT.U32.AND P0, PT, R6.reuse, R131, PT ;  /* 0x000000830600720c */ /* 0x040fe20003f04070 */
[--C-:B------:R-:W-:Y:S01]  /*1e20*/  @!P6 IMAD.IADD R125, R125, 0x1, -R6.reuse ;  /* 0x000000017d7de824 */ /* 0x100fe200078e0a06 */
[----:B------:R-:W-:Y:S01]  /*1e30*/  ISETP.GT.U32.AND P6, PT, R6, R133, PT ;  /* 0x000000850600720c */ /* 0x000fe20003fc4070 */
[----:B------:R-:W-:Y:S01]  /*1e40*/  @!P5 IMAD.MOV R121, RZ, RZ, -R121 ;  /* 0x000000ffff79d224 */ /* 0x000fe200078e0a79 */
[----:B------:R-:W-:Y:S01]  /*1e50*/  IABS R139, R7 ;  /* 0x00000007008b7213 */ /* 0x000fe20000000000 */
[--C-:B------:R-:W-:Y:S01]  /*1e60*/  @!P1 IMAD.IADD R127, R127, 0x1, -R6.reuse ;  /* 0x000000017f7f9824 */ /* 0x100fe200078e0a06 */
[----:B------:R-:W-:Y:S01]  /*1e70*/  ISETP.GE.AND P1, PT, R11, RZ, PT ;  /* 0x000000ff0b00720c */ /* 0x000fe20003f26270 */
[----:B------:R-:W-:Y:S01]  /*1e80*/  @!P2 IMAD.IADD R129, R129, 0x1, -R6 ;  /* 0x000000018181a824 */ /* 0x000fe200078e0a06 */
[----:B------:R-:W-:Y:S01]  /*1e90*/  IADD3 R11, R2, 0x5f, RZ ;  /* 0x0000005f020b7810 */ /* 0x000fe20007ffe0ff */
[----:B------:R-:W-:Y:S01]  /*1ea0*/  IMAD.HI.U32 R5, R3, R137, RZ ;  /* 0x0000008903057227 */ /* 0x000fe200078e00ff */
[----:B------:R-:W-:-:S02]  /*1eb0*/  ISETP.GE.AND P2, PT, R12, RZ, PT ;  /* 0x000000ff0c00720c */ /* 0x000fc40003f46270 */
[C---:B------:R-:W-:Y:S01]  /*1ec0*/  ISETP.GT.U32.AND P5, PT, R6.reuse, R129, PT ;  /* 0x000000810600720c */ /* 0x040fe20003fa4070 */
[--C-:B------:R-:W-:Y:S01]  /*1ed0*/  @!P0 IMAD.IADD R131, R131, 0x1, -R6.reuse ;  /* 0x0000000183838824 */ /* 0x100fe200078e0a06 */
[C---:B------:R-:W-:Y:S01]  /*1ee0*/  ISETP.GT.U32.AND P0, PT, R6.reuse, R127, PT ;  /* 0x0000007f0600720c */ /* 0x040fe20003f04070 */
[----:B------:R-:W-:Y:S01]  /*1ef0*/  @!P6 IMAD.IADD R133, R133, 0x1, -R6 ;  /* 0x000000018585e824 */ /* 0x000fe200078e0a06 */
[----:B------:R-:W-:Y:S01]  /*1f00*/  IABS R141, R11 ;  /* 0x0000000b008d7213 */ /* 0x000fe20000000000 */
[----:B------:R-:W-:Y:S01]  /*1f10*/  IMAD.MOV R5, RZ, RZ, -R5 ;  /* 0x000000ffff057224 */ /* 0x000fe200078e0a05 */
[----:B------:R-:W-:Y:S01]  /*1f20*/  ISETP.GT.U32.AND P6, PT, R6, R131, PT ;  /* 0x000000830600720c */ /* 0x000fe20003fc4070 */
[----:B------:R-:W-:Y:S01]  /*1f30*/  IMAD.HI.U32 R4, R3, R135, RZ ;  /* 0x0000008703047227 */ /* 0x000fe200078e00ff */
[----:B------:R-:W-:-:S03]  /*1f40*/  IADD3 R12, R2, 0x55, RZ ;  /* 0x00000055020c7810 */ /* 0x000fc60007ffe0ff */
[C---:B------:R-:W-:Y:S01]  /*1f50*/  IMAD R137, R6.reuse, R5, R137 ;  /* 0x0000000506897224 */ /* 0x040fe200078e0289 */
[----:B------:R-:W-:Y:S01]  /*1f60*/  IABS R161, R12 ;  /* 0x0000000c00a17213 */ /* 0x000fe20000000000 */
[----:B------:R-:W-:Y:S02]  /*1f70*/  IMAD.MOV R4, RZ, RZ, -R4 ;  /* 0x000000ffff047224 */ /* 0x000fe400078e0a04 */
[----:B------:R-:W-:Y:S01]  /*1f80*/  @!P4 IMAD.MOV R123, RZ, RZ, -R123 ;  /* 0x000000ffff7bc224 */ /* 0x000fe200078e0a7b */
[----:B------:R-:W-:Y:S01]  /*1f90*/  ISETP.GT.U32.AND P4, PT, R6, R133, PT ;  /* 0x000000850600720c */ /* 0x000fe20003f84070 */
[--C-:B------:R-:W-:Y:S01]  /*1fa0*/  @!P0 IMAD.IADD R127, R127, 0x1, -R6.reuse ;  /* 0x000000017f7f8824 */ /* 0x100fe200078e0a06 */
[----:B------:R-:W-:Y:S01]  /*1fb0*/  ISETP.GE.AND P0, PT, R8, RZ, PT ;  /* 0x000000ff0800720c */ /* 0x000fe20003f06270 */
[----:B------:R-:W-:Y:S01]  /*1fc0*/  @!P5 IMAD.IADD R129, R129, 0x1, -R6 ;  /* 0x000000018181d824 */ /* 0x000fe200078e0a06 */
[C---:B------:R-:W-:Y:S01]  /*1fd0*/  ISETP.GT.U32.AND P5, PT, R6.reuse, R137, PT ;  /* 0x000000890600720c */ /* 0x040fe20003fa4070 */
[----:B------:R-:W-:Y:S01]  /*1fe0*/  IMAD R135, R6, R4, R135 ;  /* 0x0000000406877224 */ /* 0x000fe200078e0287 */
[----:B------:R-:W-:Y:S01]  /*1ff0*/  IADD3 R8, R2, 0x59, RZ ;  /* 0x0000005902087810 */ /* 0x000fe20007ffe0ff */
[----:B------:R-:W-:-:S03]  /*2000*/  IMAD.HI.U32 R4, R3, R139, RZ ;  /* 0x0000008b03047227 */ /* 0x000fc600078e00ff */
[----:B------:R-:W-:Y:S01]  /*2010*/  IABS R153, R8 ;  /* 0x0000000800997213 */ /* 0x000fe20000000000 */
[----:B------:R-:W-:Y:S01]  /*2020*/  @!P6 IMAD.IADD R131, R131, 0x1, -R6 ;  /* 0x000000018383e824 */ /* 0x000fe200078e0a06 */
[----:B------:R-:W-:Y:S01]  /*2030*/  ISETP.GE.AND P6, PT, R10, RZ, PT ;  /* 0x000000ff0a00720c */ /* 0x000fe20003fc6270 */
[----:B------:R-:W-:Y:S01]  /*2040*/  IMAD.HI.U32 R5, R3, R141, RZ ;  /* 0x0000008d03057227 */ /* 0x000fe200078e00ff */
[----:B------:R-:W-:-:S03]  /*2050*/  IADD3 R10, R2, 0x57, RZ ;  /* 0x00000057020a7810 */ /* 0x000fc60007ffe0ff */
[----:B------:R-:W-:Y:S01]  /*2060*/  IMAD.MOV R4, RZ, RZ, -R4 ;  /* 0x000000ffff047224 */ /* 0x000fe200078e0a04 */
[----:B------:R-:W-:Y:S01]  /*2070*/  IABS R157, R10 ;  /* 0x0000000a009d7213 */ /* 0x000fe20000000000 */
[----:B------:R-:W-:Y:S01]  /*2080*/  @!P3 IMAD.MOV R125, RZ, RZ, -R125 ;  /* 0x000000ffff7db224 */ /* 0x000fe200078e0a7d */
[C---:B------:R-:W-:Y:S01]  /*2090*/  ISETP.GT.U32.AND P3, PT, R6.reuse, R135, PT ;  /* 0x000000870600720c */ /* 0x040fe20003f64070 */
[----:B------:R-:W-:Y:S02]  /*20a0*/  IMAD.MOV R5, RZ, RZ, -R5 ;  /* 0x000000ffff057224 */ /* 0x000fe400078e0a05 */
[----:B------:R-:W-:Y:S01]  /*20b0*/  IMAD R139, R6, R4, R139 ;  /* 0x00000004068b7224 */ /* 0x000fe200078e028b */
[----:B------:R-:W-:Y:S01]  /*20c0*/  IADD3 R4, R2, 0x5e, RZ ;  /* 0x0000005e02047810 */ /* 0x000fe20007ffe0ff */
[--C-:B------:R-:W-:Y:S01]  /*20d0*/  @!P4 IMAD.IADD R133, R133, 0x1, -R6.reuse ;  /* 0x000000018585c824 */ /* 0x100fe200078e0a06 */
[----:B------:R-:W-:Y:S01]  /*20e0*/  ISETP.GE.AND P4, PT, R16, RZ, PT ;  /* 0x000000ff1000720c */ /* 0x000fe20003f86270 */
[--C-:B------:R-:W-:Y:S01]  /*20f0*/  @!P5 IMAD.IADD R137, R137, 0x1, -R6.reuse ;  /* 0x000000018989d824 */ /* 0x100fe200078e0a06 */
[----:B------:R-:W-:Y:S01]  /*2100*/  IABS R143, R4 ;  /* 0x00000004008f7213 */ /* 0x000fe20000000000 */
[----:B------:R-:W-:Y:S01]  /*2110*/  IMAD R141, R6, R5, R141 ;  /* 0x00000005068d7224 */ /* 0x000fe200078e028d */
[----:B------:R-:W-:Y:S01]  /*2120*/  IADD3 R5, R2, 0x5d, RZ ;  /* 0x0000005d02057810 */ /* 0x000fe20007ffe0ff */
[----:B------:R-:W-:Y:S01]  /*2130*/  @!P0 IMAD.MOV R131, RZ, RZ, -R131 ;  /* 0x000000ffff838224 */ /* 0x000fe200078e0a83 */
[C---:B------:R-:W-:Y:S01]  /*2140*/  ISETP.GT.U32.AND P0, PT, R6.reuse, R139, PT ;  /* 0x0000008b0600720c */ /* 0x040fe20003f04070 */
[----:B------:R-:W-:Y:S01]  /*2150*/  @!P2 IMAD.MOV R129, RZ, RZ, -R129 ;  /* 0x000000ffff81a224 */ /* 0x000fe200078e0a81 */
[C---:B------:R-:W-:Y:S01]  /*2160*/  ISETP.GT.U32.AND P2, PT, R6.reuse, R137, PT ;  /* 0x000000890600720c */ /* 0x040fe20003f44070 */
[----:B------:R-:W-:Y:S01]  /*2170*/  @!P6 IMAD.MOV R133, RZ, RZ, -R133 ;  /* 0x000000ffff85e224 */ /* 0x000fe200078e0a85 */
[----:B------:R-:W-:Y:S01]  /*2180*/  ISETP.GT.U32.AND P6, PT, R6, R141, PT ;  /* 0x0000008d0600720c */ /* 0x000fe20003fc4070 */
[----:B------:R-:W-:Y:S01]  /*2190*/  @!P3 IMAD.IADD R135, R135, 0x1, -R6 ;  /* 0x000000018787b824 */ /* 0x000fe200078e0a06 */
[----:B------:R-:W-:Y:S01]  /*21a0*/  IABS R145, R5 ;  /* 0x0000000500917213 */ /* 0x000fe20000000000 */
[----:B------:R-:W-:Y:S01]  /*21b0*/  @!P1 IMAD.MOV R127, RZ, RZ, -R127 ;  /* 0x000000ffff7f9224 */ /* 0x000fe200078e0a7f */
[----:B------:R-:W-:-:S02]  /*21c0*/  ISETP.GE.AND P5, PT, R7, RZ, PT ;  /* 0x000000ff0700720c */ /* 0x000fc40003fa6270 */
[----:B------:R-:W-:Y:S02]  /*21d0*/  ISETP.GT.U32.AND P1, PT, R6, R135, PT ;  /* 0x000000870600720c */ /* 0x000fe40003f24070 */
[----:B------:R-:W-:Y:S01]  /*21e0*/  ISETP.GE.AND P3, PT, R17, RZ, PT ;  /* 0x000000ff1100720c */ /* 0x000fe20003f66270 */
[--C-:B------:R-:W-:Y:S01]  /*21f0*/  @!P0 IMAD.IADD R139, R139, 0x1, -R6.reuse ;  /* 0x000000018b8b8824 */ /* 0x100fe200078e0a06 */
[----:B------:R-:W-:Y:S01]  /*2200*/  ISETP.GE.AND P0, PT, R5, RZ, PT ;  /* 0x000000ff0500720c */ /* 0x000fe20003f06270 */
[--C-:B------:R-:W-:Y:S01]  /*2210*/  @!P2 IMAD.IADD R137, R137, 0x1, -R6.reuse ;  /* 0x000000018989a824 */ /* 0x100fe200078e0a06 */
[----:B------:R-:W-:Y:S01]  /*2220*/  ISETP.GE.AND P2, PT, R4, RZ, PT ;  /* 0x000000ff0400720c */ /* 0x000fe20003f46270 */
[----:B------:R-:W-:Y:S01]  /*2230*/  @!P6 IMAD.IADD R141, R141, 0x1, -R6 ;  /* 0x000000018d8de824 */ /* 0x000fe200078e0a06 */
[----:B------:R-:W-:Y:S01]  /*2240*/  ISETP.GT.U32.AND P6, PT, R6, R139, PT ;  /* 0x0000008b0600720c */ /* 0x000fe20003fc4070 */
[----:B------:R-:W-:Y:S01]  /*2250*/  IMAD.HI.U32 R4, R3, R143, RZ ;  /* 0x0000008f03047227 */ /* 0x000fe200078e00ff */
[----:B------:R-:W-:-:S02]  /*2260*/  IADD3 R7, R2, 0x5c, RZ ;  /* 0x0000005c02077810 */ /* 0x000fc40007ffe0ff */
[----:B------:R-:W-:Y:S01]  /*2270*/  IADD3 R16, R2, 0x39, RZ ;  /* 0x0000003902107810 */ /* 0x000fe20007ffe0ff */
[----:B------:R-:W-:Y:S01]  /*2280*/  IMAD.MOV R4, RZ, RZ, -R4 ;  /* 0x000000ffff047224 */ /* 0x000fe200078e0a04 */
[----:B------:R-:W-:Y:S01]  /*2290*/  IABS R147, R7 ;  /* 0x0000000700937213 */ /* 0x000fe20000000000 */
[--C-:B------:R-:W-:Y:S01]  /*22a0*/  @!P1 IMAD.IADD R135, R135, 0x1, -R6.reuse ;  /* 0x0000000187879824 */ /* 0x100fe200078e0a06 */
[----:B------:R-:W-:Y:S01]  /*22b0*/  ISETP.GE.AND P1, PT, R11, RZ, PT ;  /* 0x000000ff0b00720c */ /* 0x000fe20003f26270 */
[----:B------:R-:W-:Y:S01]  /*22c0*/  IMAD R143, R6, R4, R143 ;  /* 0x00000004068f7224 */ /* 0x000fe200078e028f */
[C---:B------:R-:W-:Y:S01]  /*22d0*/  IADD3 R4, R2.reuse, 0x5b, RZ ;  /* 0x0000005b02047810 */ /* 0x040fe20007ffe0ff */
[----:B------:R-:W-:Y:S01]  /*22e0*/  IMAD.HI.U32 R5, R3, R145, RZ ;  /* 0x0000009103057227 */ /* 0x000fe200078e00ff */
[----:B------:R-:W-:Y:S02]  /*22f0*/  IADD3 R11, R2, 0x56, RZ ;  /* 0x00000056020b7810 */ /* 0x000fe40007ffe0ff */
[----:B------:R-:W-:Y:S01]  /*2300*/  IABS R149, R4 ;  /* 0x0000000400957213 */ /* 0x000fe20000000000 */
[----:B------:R-:W-:Y:S01]  /*2310*/  @!P4 IMAD.MOV R135, RZ, RZ, -R135 ;  /* 0x000000ffff87c224 */ /* 0x000fe200078e0a87 */
[C---:B------:R-:W-:Y:S01]  /*2320*/  ISETP.GT.U32.AND P4, PT, R6.reuse, R141, PT ;  /* 0x0000008d0600720c */ /* 0x040fe20003f84070 */
[----:B------:R-:W-:Y:S01]  /*2330*/  @!P6 IMAD.IADD R139, R139, 0x1, -R6 ;  /* 0x000000018b8be824 */ /* 0x000fe200078e0a06 */
[C---:B------:R-:W-:Y:S01]  /*2340*/  ISETP.GT.U32.AND P6, PT, R6.reuse, R143, PT ;  /* 0x0000008f0600720c */ /* 0x040fe20003fc4070 */
[----:B------:R-:W-:Y:S01]  /*2350*/  IMAD.MOV R5, RZ, RZ, -R5 ;  /* 0x000000ffff057224 */ /* 0x000fe200078e0a05 */
[----:B------:R-:W-:Y:S01]  /*2360*/  IABS R159, R11 ;  /* 0x0000000b009f7213 */ /* 0x000fe20000000000 */
[----:B------:R-:W-:Y:S01]  /*2370*/  @!P5 IMAD.MOV R139, RZ, RZ, -R139 ;  /* 0x000000ffff8bd224 */ /* 0x000fe200078e0a8b */
[----:B------:R-:W-:Y:S01]  /*2380*/  IABS R251, R16 ;  /* 0x0000001000fb7213 */ /* 0x000fe20000000000 */
[----:B------:R-:W-:Y:S01]  /*2390*/  IMAD R145, R6, R5, R145 ;  /* 0x0000000506917224 */ /* 0x000fe200078e0291 */
[----:B------:R-:W-:Y:S01]  /*23a0*/  IADD3 R5, R2, 0x5a, RZ ;  /* 0x0000005a02057810 */ /* 0x000fe20007ffe0ff */
[----:B------:R-:W-:Y:S01]  /*23b0*/  @!P3 IMAD.MOV R137, RZ, RZ, -R137 ;  /* 0x000000ffff89b224 */ /* 0x000fe200078e0a89 */
[----:B------:R-:W-:-:S02]  /*23c0*/  ISETP.GE.AND P3, PT, R7, RZ, PT ;  /* 0x000000ff0700720c */ /* 0x000fc40003f66270 */
[----:B------:R-:W-:Y:S01]  /*23d0*/  ISETP.GT.U32.AND P5, PT, R6, R145, PT ;  /* 0x000000910600720c */ /* 0x000fe20003fa4070 */
[--C-:B------:R-:W-:Y:S01]  /*23e0*/  @!P4 IMAD.IADD R141, R141, 0x1, -R6.reuse ;  /* 0x000000018d8dc824 */ /* 0x100fe200078e0a06 */
[----:B------:R-:W-:Y:S01]  /*23f0*/  ISETP.GE.AND P4, PT, R4, RZ, PT ;  /* 0x000000ff0400720c */ /* 0x000fe20003f86270 */
[----:B------:R-:W-:Y:S01]  /*2400*/  @!P6 IMAD.IADD R143, R143, 0x1, -R6 ;  /* 0x000000018f8fe824 */ /* 0x000fe200078e0a06 */
[----:B------:R-:W-:Y:S01]  /*2410*/  IABS R151, R5 ;  /* 0x0000000500977213 */ /* 0x000fe20000000000 */
[C---:B------:R-:W-:Y:S01]  /*2420*/  IMAD.HI.U32 R4, R3.reuse, R147, RZ ;  /* 0x0000009303047227 */ /* 0x040fe200078e00ff */
[----:B------:R-:W-:Y:S02]  /*2430*/  IADD3 R17, R2, 0x38, RZ ;  /* 0x0000003802117810 */ /* 0x000fe40007ffe0ff */
[----:B------:R-:W-:Y:S01]  /*2440*/  ISETP.GT.U32.AND P6, PT, R6, R143, PT ;  /* 0x0000008f0600720c */ /* 0x000fe20003fc4070 */
[----:B------:R-:W-:Y:S02]  /*2450*/  IMAD.MOV R7, RZ, RZ, -R4 ;  /* 0x000000ffff077224 */ /* 0x000fe400078e0a04 */
[----:B------:R-:W-:-:S04]  /*2460*/  IMAD.HI.U32 R4, R3, R149, RZ ;  /* 0x0000009503047227 */ /* 0x000fc800078e00ff */
[----:B------:R-:W-:Y:S02]  /*2470*/  @!P5 IMAD.IADD R145, R145, 0x1, -R6 ;  /* 0x000000019191d824 */ /* 0x000fe400078e0a06 */
[----:B------:R-:W-:Y:S02]  /*2480*/  IMAD.MOV R4, RZ, RZ, -R4 ;  /* 0x000000ffff047224 */ /* 0x000fe400078e0a04 */
[C---:B------:R-:W-:Y:S01]  /*2490*/  IMAD R147, R6.reuse, R7, R147 ;  /* 0x0000000706937224 */ /* 0x040fe200078e0293 */
[C---:B------:R-:W-:Y:S01]  /*24a0*/  ISETP.GT.U32.AND P5, PT, R6.reuse, R145, PT ;  /* 0x000000910600720c */ /* 0x040fe20003fa4070 */
[----:B------:R-:W-:Y:S01]  /*24b0*/  IMAD R149, R6, R4, R149 ;  /* 0x0000000406957224 */ /* 0x000fe200078e0295 */
[----:B------:R-:W-:Y:S01]  /*24c0*/  IADD3 R7, R2, 0x58, RZ ;  /* 0x0000005802077810 */ /* 0x000fe20007ffe0ff */
[----:B------:R-:W-:-:S03]  /*24d0*/  IMAD.HI.U32 R4, R3, R151, RZ ;  /* 0x0000009703047227 */ /* 0x000fc600078e00ff */
[----:B------:R-:W-:Y:S01]  /*24e0*/  IABS R155, R7 ;  /* 0x00000007009b7213 */ /* 0x000fe20000000000 */
[----:B------:R-:W-:Y:S01]  /*24f0*/  @!P1 IMAD.MOV R141, RZ, RZ, -R141 ;  /* 0x000000ffff8d9224 */ /* 0x000fe200078e0a8d */
[----:B------:R-:W-:Y:S01]  /*2500*/  ISETP.GE.AND P1, PT, R5, RZ, PT ;  /* 0x000000ff0500720c */ /* 0x000fe20003f26270 */
[----:B------:R-:W-:Y:S01]  /*2510*/  @!P6 IMAD.IADD R143, R143, 0x1, -R6 ;  /* 0x000000018f8fe824 */ /* 0x000fe200078e0a06 */
[----:B------:R-:W-:Y:S01]  /*2520*/  ISETP.GT.U32.AND P6, PT, R6, R147, PT ;  /* 0x000000930600720c */ /* 0x000fe20003fc4070 */
[----:B------:R-:W-:-:S04]  /*2530*/  IMAD.HI.U32 R5, R3, R153, RZ ;  /* 0x0000009903057227 */ /* 0x000fc800078e00ff */
[----:B------:R-:W-:Y:S02]  /*2540*/  IMAD.MOV R4, RZ, RZ, -R4 ;  /* 0x000000ffff047224 */ /* 0x000fe400078e0a04 */
[----:B------:R-:W-:Y:S02]  /*2550*/  IMAD.MOV R5, RZ, RZ, -R5 ;  /* 0x000000ffff057224 */ /* 0x000fe400078e0a05 */
[C---:B------:R-:W-:Y:S02]  /*2560*/  IMAD R151, R6.reuse, R4, R151 ;  /* 0x0000000406977224 */ /* 0x040fe400078e0297 */
[C---:B------:R-:W-:Y:S02]  /*2570*/  IMAD R153, R6.reuse, R5, R153 ;  /* 0x0000000506997224 */ /* 0x040fe400078e0299 */
[--C-:B------:R-:W-:Y:S01]  /*2580*/  @!P5 IMAD.IADD R145, R145, 0x1, -R6.reuse ;  /* 0x000000019191d824 */ /* 0x100fe200078e0a06 */
[C---:B------:R-:W-:Y:S01]  /*2590*/  ISETP.GT.U32.AND P5, PT, R6.reuse, R151, PT ;  /* 0x000000970600720c */ /* 0x040fe20003fa4070 */
[----:B------:R-:W-:Y:S01]  /*25a0*/  @!P6 IMAD.IADD R147, R147, 0x1, -R6 ;  /* 0x000000019393e824 */ /* 0x000fe200078e0a06 */
[C---:B------:R-:W-:Y:S01]  /*25b0*/  ISETP.GT.U32.AND P6, PT, R6.reuse, R153, PT ;  /* 0x000000990600720c */ /* 0x040fe20003fc4070 */
[----:B------:R-:W-:Y:S01]  /*25c0*/  @!P2 IMAD.MOV R143, RZ, RZ, -R143 ;  /* 0x000000ffff8fa224 */ /* 0x000fe200078e0a8f */
[----:B------:R-:W-:Y:S01]  /*25d0*/  ISETP.GT.U32.AND P2, PT, R6, R149, PT ;  /* 0x000000950600720c */ /* 0x000fe20003f44070 */
[----:B------:R-:W-:-:S04]  /*25e0*/  IMAD.HI.U32 R4, R3, R155, RZ ;  /* 0x0000009b03047227 */ /* 0x000fc800078e00ff */
[----:B------:R-:W-:Y:S02]  /*25f0*/  IMAD.MOV R4, RZ, RZ, -R4 ;  /* 0x000000ffff047224 */ /* 0x000fe400078e0a04 */
[----:B------:R-:W-:Y:S02]  /*2600*/  @!P0 IMAD.MOV R145, RZ, RZ, -R145 ;  /* 0x000000ffff918224 */ /* 0x000fe400078e0a91 */
[--C-:B------:R-:W-:Y:S02]  /*2610*/  @!P5 IMAD.IADD R151, R151, 0x1, -R6.reuse ;  /* 0x000000019797d824 */ /* 0x100fe400078e0a06 */
[----:B------:R-:W-:Y:S02]  /*2620*/  @!P6 IMAD.IADD R153, R153, 0x1, -R6 ;  /* 0x000000019999e824 */ /* 0x000fe400078e0a06 */
[C---:B------:R-:W-:Y:S01]  /*2630*/  IMAD R155, R6.reuse, R4, R155 ;  /* 0x00000004069b7224 */ /* 0x040fe200078e029b */
[C---:B------:R-:W-:Y:S01]  /*2640*/  ISETP.GT.U32.AND P6, PT, R6.reuse, R151, PT ;  /* 0x000000970600720c */ /* 0x040fe20003fc4070 */
[----:B------:R-:W-:Y:S01]  /*2650*/  IMAD.HI.U32 R4, R3, R157, RZ ;  /* 0x0000009d03047227 */ /* 0x000fe200078e00ff */
[----:B------:R-:W-:-:S03]  /*2660*/  ISETP.GT.U32.AND P0, PT, R6, R153, PT ;  /* 0x000000990600720c */ /* 0x000fc60003f04070 */
[----:B------:R-:W-:Y:S01]  /*2670*/  @!P2 IMAD.IADD R149, R149, 0x1, -R6 ;  /* 0x000000019595a824 */ /* 0x000fe200078e0a06 */
[C---:B------:R-:W-:Y:S01]  /*2680*/  ISETP.GT.U32.AND P2, PT, R6.reuse, R147, PT ;  /* 0x000000930600720c */ /* 0x040fe20003f44070 */
[----:B------:R-:W-:Y:S02]  /*2690*/  IMAD.MOV R4, RZ, RZ, -R4 ;  /* 0x000000ffff047224 */ /* 0x000fe400078e0a04 */
[----:B------:R-:W-:Y:S01]  /*26a0*/  IMAD.HI.U32 R5, R3, R161, RZ ;  /* 0x000000a103057227 */ /* 0x000fe200078e00ff */
[----:B------:R-:W-:-:S03]  /*26b0*/  ISETP.GT.U32.AND P5, PT, R6, R149, PT ;  /* 0x000000950600720c */ /* 0x000fc60003fa4070 */
[C---:B------:R-:W-:Y:S02]  /*26c0*/  IMAD R157, R6.reuse, R4, R157 ;  /* 0x00000004069d7224 */ /* 0x040fe400078e029d */
[----:B------:R-:W-:Y:S02]  /*26d0*/  @!P6 IMAD.IADD R151, R151, 0x1, -R6 ;  /* 0x000000019797e824 */ /* 0x000fe400078e0a06 */
[----:B------:R-:W-:Y:S01]  /*26e0*/  IMAD.HI.U32 R4, R3, R159, RZ ;  /* 0x0000009f03047227 */ /* 0x000fe200078e00ff */
[----:B------:R-:W-:-:S03]  /*26f0*/  ISETP.GT.U32.AND P6, PT, R6, R157, PT ;  /* 0x0000009d0600720c */ /* 0x000fc60003fc4070 */
[----:B------:R-:W-:Y:S02]  /*2700*/  IMAD.MOV R4, RZ, RZ, -R4 ;  /* 0x000000ffff047224 */ /* 0x000fe400078e0a04 */
[--C-:B------:R-:W-:Y:S01]  /*2710*/  @!P5 IMAD.IADD R149, R149, 0x1, -R6.reuse ;  /* 0x000000019595d824 */ /* 0x100fe200078e0a06 */
[----:B------:R-:W-:Y:S01]  /*2720*/  ISETP.GE.AND P5, PT, R8, RZ, PT ;  /* 0x000000ff0800720c */ /* 0x000fe20003fa6270 */
[----:B------:R-:W-:Y:S01]  /*2730*/  IMAD R159, R6, R4, R159 ;  /* 0x00000004069f7224 */ /* 0x000fe200078e029f */
[----:B------:R-:W-:Y:S01]  /*2740*/  IADD3 R8, R2, 0x54, RZ ;  /* 0x0000005402087810 */ /* 0x000fe20007ffe0ff */
[----:B------:R-:W-:Y:S02]  /*2750*/  @!P4 IMAD.MOV R149, RZ, RZ, -R149 ;  /* 0x000000ffff95c224 */ /* 0x000fe400078e0a95 */
[--C-:B------:R-:W-:Y:S01]  /*2760*/  @!P2 IMAD.IADD R147, R147, 0x1, -R6.reuse ;  /* 0x000000019393a824 */ /* 0x100fe200078e0a06 */
[----:B------:R-:W-:Y:S01]  /*2770*/  IABS R165, R8 ;  /* 0x0000000800a57213 */ /* 0x000fe20000000000 */
[----:B------:R-:W-:Y:S01]  /*2780*/  @!P6 IMAD.IADD R157, R157, 0x1, -R6 ;  /* 0x000000019d9de824 */ /* 0x000fe200078e0a06 */
[C---:B------:R-:W-:Y:S01]  /*2790*/  ISETP.GT.U32.AND P2, PT, R6.reuse, R155, PT ;  /* 0x0000009b0600720c */ /* 0x040fe20003f44070 */
[----:B------:R-:W-:Y:S01]  /*27a0*/  IMAD.MOV R5, RZ, RZ, -R5 ;  /* 0x000000ffff057224 */ /* 0x000fe200078e0a05 */
[C---:B------:R-:W-:Y:S01]  /*27b0*/  ISETP.GT.U32.AND P6, PT, R6.reuse, R159, PT ;  /* 0x0000009f0600720c */ /* 0x040fe20003fc4070 */
[----:B------:R-:W-:Y:S01]  /*27c0*/  IMAD.HI.U32 R4, R3, R165, RZ ;  /* 0x000000a503047227 */ /* 0x000fe200078e00ff */
[----:B------:R-:W-:-:S03]  /*27d0*/  ISETP.GT.U32.AND P4, PT, R6, R157, PT ;  /* 0x0000009d0600720c */ /* 0x000fc60003f84070 */
[----:B------:R-:W-:Y:S02]  /*27e0*/  IMAD.MOV R4, RZ, RZ, -R4 ;  /* 0x000000ffff047224 */ /* 0x000fe400078e0a04 */
[--C-:B------:R-:W-:Y:S01]  /*27f0*/  @!P0 IMAD.IADD R153, R153, 0x1, -R6.reuse ;  /* 0x0000000199998824 */ /* 0x100fe200078e0a06 */
[----:B------:R-:W-:Y:S01]  /*2800*/  ISETP.GE.AND P0, PT, R7, RZ, PT ;  /* 0x000000ff0700720c */ /* 0x000fe20003f06270 */
[----:B------:R-:W-:Y:S01]  /*2810*/  IMAD R165, R6, R4, R165 ;  /* 0x0000000406a57224 */ /* 0x000fe200078e02a5 */
[----:B------:R-:W-:Y:S01]  /*2820*/  IADD3 R7, R2, 0x53, RZ ;  /* 0x0000005302077810 */ /* 0x000fe20007ffe0ff */
[----:B------:R-:W-:Y:S02]  /*2830*/  IMAD R161, R6, R5, R161 ;  /* 0x0000000506a17224 */ /* 0x000fe400078e02a1 */
[--C-:B------:R-:W-:Y:S01]  /*2840*/  @!P2 IMAD.IADD R155, R155, 0x1, -R6.reuse ;  /* 0x000000019b9ba824 */ /* 0x100fe200078e0a06 */
[----:B------:R-:W-:Y:S01]  /*2850*/  ISETP.GE.AND P2, PT, R10, RZ, PT ;  /* 0x000000ff0a00720c */ /* 0x000fe20003f46270 */
[--C-:B------:R-:W-:Y:S01]  /*2860*/  @!P4 IMAD.IADD R157, R157, 0x1, -R6.reuse ;  /* 0x000000019d9dc824 */ /* 0x100fe200078e0a06 */
[C---:B------:R-:W-:Y:S01]  /*2870*/  ISETP.GT.U32.AND P4, PT, R6.reuse, R165, PT ;  /* 0x000000a50600720c */ /* 0x040fe20003f84070 */
[----:B------:R-:W-:Y:S01]  /*2880*/  @!P5 IMAD.MOV R153, RZ, RZ, -R153 ;  /* 0x000000ffff99d224 */ /* 0x000fe200078e0a99 */
[----:B------:R-:W-:Y:S01]  /*2890*/  IABS R175, R7 ;  /* 0x0000000700af7213 */ /* 0x000fe20000000000 */
[----:B------:R-:W-:Y:S01]  /*28a0*/  @!P3 IMAD.MOV R147, RZ, RZ, -R147 ;  /* 0x000000ffff93b224 */ /* 0x000fe200078e0a93 */
[----:B------:R-:W-:Y:S01]  /*28b0*/  ISETP.GT.U32.AND P5, PT, R6, R161, PT ;  /* 0x000000a10600720c */ /* 0x000fe20003fa4070 */
[----:B------:R-:W-:Y:S01]  /*28c0*/  @!P6 IMAD.IADD R159, R159, 0x1, -R6 ;  /* 0x000000019f9fe824 */ /* 0x000fe200078e0a06 */
[----:B------:R-:W-:Y:S01]  /*28d0*/  IADD3 R10, R2, 0x52, RZ ;  /* 0x00000052020a7810 */ /* 0x000fe20007ffe0ff */
[----:B------:R-:W-:Y:S01]  /*28e0*/  IMAD.HI.U32 R4, R3, R175, RZ ;  /* 0x000000af03047227 */ /* 0x000fe200078e00ff */
[----:B------:R-:W-:-:S02]  /*28f0*/  ISETP.GT.U32.AND P3, PT, R6, R155, PT ;  /* 0x0000009b0600720c */ /* 0x000fc40003f64070 */
[----:B------:R-:W-:Y:S01]  /*2900*/  IABS R181, R10 ;  /* 0x0000000a00b57213 */ /* 0x000fe20000000000 */
[----:B------:R-:W-:Y:S01]  /*2910*/  IMAD.MOV R5, RZ, RZ, -R4 ;  /* 0x000000ffff057224 */ /* 0x000fe200078e0a04 */
[----:B------:R-:W-:Y:S01]  /*2920*/  ISETP.GE.AND P6, PT, R8, RZ, PT ;  /* 0x000000ff0800720c */ /* 0x000fe20003fc6270 */
[----:B------:R-:W-:Y:S01]  /*2930*/  @!P4 IMAD.IADD R165, R165, 0x1, -R6 ;  /* 0x00000001a5a5c824 */ /* 0x000fe200078e0a06 */
[----:B------:R-:W-:Y:S01]  /*2940*/  IADD3 R8, R2, 0x51, RZ ;  /* 0x0000005102087810 */ /* 0x000fe20007ffe0ff */
[----:B------:R-:W-:-:S03]  /*2950*/  IMAD.HI.U32 R4, R3, R181, RZ ;  /* 0x000000b503047227 */ /* 0x000fc600078e00ff */
[C---:B------:R-:W-:Y:S01]  /*2960*/  ISETP.GT.U32.AND P4, PT, R6.reuse, R165, PT ;  /* 0x000000a50600720c */ /* 0x040fe20003f84070 */
[----:B------:R-:W-:Y:S01]  /*2970*/  @!P5 IMAD.IADD R161, R161, 0x1, -R6 ;  /* 0x00000001a1a1d824 */ /* 0x000fe200078e0a06 */
[----:B------:R-:W-:Y:S01]  /*2980*/  IABS R199, R8 ;  /* 0x0000000800c77213 */ /* 0x000fe20000000000 */
[----:B------:R-:W-:Y:S02]  /*2990*/  IMAD.MOV R4, RZ, RZ, -R4 ;  /* 0x000000ffff047224 */ /* 0x000fe400078e0a04 */
[--C-:B------:R-:W-:Y:S01]  /*29a0*/  @!P3 IMAD.IADD R155, R155, 0x1, -R6.reuse ;  /* 0x000000019b9bb824 */ /* 0x100fe200078e0a06 */
[C---:B------:R-:W-:Y:S01]  /*29b0*/  ISETP.GT.U32.AND P5, PT, R6.reuse, R161, PT ;  /* 0x000000a10600720c */ /* 0x040fe20003fa4070 */
[----:B------:R-:W-:Y:S01]  /*29c0*/  IMAD R181, R6, R4, R181 ;  /* 0x0000000406b57224 */ /* 0x000fe200078e02b5 */
[----:B------:R-:W-:Y:S01]  /*29d0*/  ISETP.GE.AND P3, PT, R12, RZ, PT ;  /* 0x000000ff0c00720c */ /* 0x000fe20003f66270 */
[----:B------:R-:W-:Y:S01]  /*29e0*/  @!P0 IMAD.MOV R155, RZ, RZ, -R155 ;  /* 0x000000ffff9b8224 */ /* 0x000fe200078e0a9b */
[C---:B------:R-:W-:Y:S01]  /*29f0*/  ISETP.GT.U32.AND P0, PT, R6.reuse, R159, PT ;  /* 0x0000009f0600720c */ /* 0x040fe20003f04070 */
[----:B------:R-:W-:Y:S01]  /*2a00*/  @!P1 IMAD.MOV R151, RZ, RZ, -R151 ;  /* 0x000000ffff979224 */ /* 0x000fe200078e0a97 */
[----:B------:R-:W-:Y:S01]  /*2a10*/  ISETP.GE.AND P1, PT, R11, RZ, PT ;  /* 0x000000ff0b00720c */ /* 0x000fe20003f26270 */
[----:B------:R-:W-:Y:S01]  /*2a20*/  @!P4 IMAD.IADD R165, R165, 0x1, -R6 ;  /* 0x00000001a5a5c824 */ /* 0x000fe200078e0a06 */
[----:B------:R-:W-:Y:S01]  /*2a30*/  ISETP.GT.U32.AND P4, PT, R6, R181, PT ;  /* 0x000000b50600720c */ /* 0x000fe20003f84070 */
[----:B------:R-:W-:Y:S01]  /*2a40*/  IMAD.HI.U32 R4, R3, R199, RZ ;  /* 0x000000c703047227 */ /* 0x000fe200078e00ff */
[----:B------:R-:W-:-:S02]  /*2a50*/  IADD3 R11, R2, 0x50, RZ ;  /* 0x00000050020b7810 */ /* 0x000fc40007ffe0ff */
[----:B------:R-:W-:Y:S01]  /*2a60*/  IADD3 R12, R2, 0x3a, RZ ;  /* 0x0000003a020c7810 */ /* 0x000fe20007ffe0ff */
[----:B------:R-:W-:Y:S01]  /*2a70*/  @!P5 IMAD.IADD R161, R161, 0x1, -R6 ;  /* 0x00000001a1a1d824 */ /* 0x000fe200078e0a06 */
[----:B------:R-:W-:Y:S01]  /*2a80*/  IABS R201, R11 ;  /* 0x0000000b00c97213 */ /* 0x000fe20000000000 */
[----:B------:R-:W-:Y:S01]  /*2a90*/  IMAD R175, R6, R5, R175 ;  /* 0x0000000506af7224 */ /* 0x000fe200078e02af */
[----:B------:R-:W-:Y:S01]  /*2aa0*/  ISETP.GE.AND P5, PT, R7, RZ, PT ;  /* 0x000000ff0700720c */ /* 0x000fe20003fa6270 */
[----:B------:R-:W-:Y:S01]  /*2ab0*/  IMAD.MOV R4, RZ, RZ, -R4 ;  /* 0x000000ffff047224 */ /* 0x000fe200078e0a04 */
[----:B------:R-:W-:Y:S01]  /*2ac0*/  IADD3 R7, R2, 0x4f, RZ ;  /* 0x0000004f02077810 */ /* 0x000fe20007ffe0ff */
[----:B------:R-:W-:Y:S01]  /*2ad0*/  IMAD.HI.U32 R5, R3, R201, RZ ;  /* 0x000000c903057227 */ /* 0x000fe200078e00ff */
[----:B------:R-:W-:Y:S02]  /*2ae0*/  IABS R249, R12 ;  /* 0x0000000c00f97213 */ /* 0x000fe40000000000 */
[----:B------:R-:W-:Y:S01]  /*2af0*/  IABS R203, R7 ;  /* 0x0000000700cb7213 */ /* 0x000fe20000000000 */
[--C-:B------:R-:W-:Y:S01]  /*2b00*/  @!P0 IMAD.IADD R159, R159, 0x1, -R6.reuse ;  /* 0x000000019f9f8824 */ /* 0x100fe200078e0a06 */
[----:B------:R-:W-:Y:S01]  /*2b10*/  ISETP.GT.U32.AND P0, PT, R6, R175, PT ;  /* 0x000000af0600720c */ /* 0x000fe20003f04070 */
[----:B------:R-:W-:-:S02]  /*2b20*/  @!P4 IMAD.IADD R181, R181, 0x1, -R6 ;  /* 0x00000001b5b5c824 */ /* 0x000fc400078e0a06 */
[----:B------:R-:W-:Y:S02]  /*2b30*/  IMAD.MOV R5, RZ, RZ, -R5 ;  /* 0x000000ffff057224 */ /* 0x000fe400078e0a05 */
[C---:B------:R-:W-:Y:S02]  /*2b40*/  IMAD R199, R6.reuse, R4, R199 ;  /* 0x0000000406c77224 */ /* 0x040fe400078e02c7 */
[----:B------:R-:W-:Y:S01]  /*2b50*/  @!P1 IMAD.MOV R159, RZ, RZ, -R159 ;  /* 0x000000ffff9f9224 */ /* 0x000fe200078e0a9f */
[C---:B------:R-:W-:Y:S01]  /*2b60*/  ISETP.GT.U32.AND P1, PT, R6.reuse, R181, PT ;  /* 0x000000b50600720c */ /* 0x040fe20003f24070 */
[----:B------:R-:W-:Y:S01]  /*2b70*/  IMAD R201, R6, R5, R201 ;  /* 0x0000000506c97224 */ /* 0x000fe200078e02c9 */
[----:B------:R-:W-:Y:S01]  /*2b80*/  IADD3 R5, R2, 0x4d, RZ ;  /* 0x0000004d02057810 */ /* 0x000fe20007ffe0ff */
[----:B------:R-:W-:-:S03]  /*2b90*/  IMAD.HI.U32 R4, R3, R203, RZ ;  /* 0x000000cb03047227 */ /* 0x000fc600078e00ff */
[----:B------:R-:W-:Y:S01]  /*2ba0*/  IABS R207, R5 ;  /* 0x0000000500cf7213 */ /* 0x000fe20000000000 */
[----:B------:R-:W-:Y:S01]  /*2bb0*/  @!P2 IMAD.MOV R157, RZ, RZ, -R157 ;  /* 0x000000ffff9da224 */ /* 0x000fe200078e0a9d */
[C---:B------:R-:W-:Y:S01]  /*2bc0*/  ISETP.GT.U32.AND P2, PT, R6.reuse, R199, PT ;  /* 0x000000c70600720c */ /* 0x040fe20003f44070 */
[----:B------:R-:W-:Y:S02]  /*2bd0*/  IMAD.MOV R4, RZ, RZ, -R4 ;  /* 0x000000ffff047224 */ /* 0x000fe400078e0a04 */
[----:B------:R-:W-:Y:S01]  /*2be0*/  @!P6 IMAD.MOV R165, RZ, RZ, -R165 ;  /* 0x000000ffffa5e224 */ /* 0x000fe200078e0aa5 */
[C---:B------:R-:W-:Y:S01]  /*2bf0*/  ISETP.GT.U32.AND P6, PT, R6.reuse, R201, PT ;  /* 0x000000c90600720c */ /* 0x040fe20003fc4070 */
[----:B------:R-:W-:Y:S02]  /*2c00*/  IMAD R203, R6, R4, R203 ;  /* 0x0000000406cb7224 */ /* 0x000fe400078e02cb */
[--C-:B------:R-:W-:Y:S01]  /*2c10*/  @!P0 IMAD.IADD R175, R175, 0x1, -R6.reuse ;  /* 0x00000001afaf8824 */ /* 0x100fe200078e0a06 */
[----:B------:R-:W-:Y:S01]  /*2c20*/  ISETP.GE.AND P0, PT, R10, RZ, PT ;  /* 0x000000ff0a00720c */ /* 0x000fe20003f06270 */
[--C-:B------:R-:W-:Y:S01]  /*2c30*/  @!P1 IMAD.IADD R181, R181, 0x1, -R6.reuse ;  /* 0x00000001b5b59824 */ /* 0x100fe200078e0a06 */
[----:B------:R-:W-:Y:S01]  /*2c40*/  IADD3 R10, R2, 0x4e, RZ ;  /* 0x0000004e020a7810 */ /* 0x000fe20007ffe0ff */
[----:B------:R-:W-:Y:S01]  /*2c50*/  @!P3 IMAD.MOV R161, RZ, RZ, -R161 ;  /* 0x000000ffffa1b224 */ /* 0x000fe200078e0aa1 */
[----:B------:R-:W-:Y:S01]  /*2c60*/  ISETP.GT.U32.AND P1, PT, R6, R203, PT ;  /* 0x000000cb0600720c */ /* 0x000fe20003f24070 */
[----:B------:R-:W-:Y:S01]  /*2c70*/  @!P2 IMAD.IADD R199, R199, 0x1, -R6 ;  /* 0x00000001c7c7a824 */ /* 0x000fe200078e0a06 */
[----:B------:R-:W-:-:S02]  /*2c80*/  IABS R205, R10 ;  /* 0x0000000a00cd7213 */ /* 0x000fc40000000000 */
[C---:B------:R-:W-:Y:S01]  /*2c90*/  ISETP.GT.U32.AND P4, PT, R6.reuse, R175, PT ;  /* 0x000000af0600720c */ /* 0x040fe20003f84070 */
[----:B------:R-:W-:Y:S01]  /*2ca0*/  @!P6 IMAD.IADD R201, R201, 0x1, -R6 ;  /* 0x00000001c9c9e824 */ /* 0x000fe200078e0a06 */
[----:B------:R-:W-:Y:S01]  /*2cb0*/  ISETP.GT.U32.AND P6, PT, R6, R199, PT ;  /* 0x000000c70600720c */ /* 0x000fe20003fc4070 */
[----:B------:R-:W-:Y:S01]  /*2cc0*/  IMAD.HI.U32 R4, R3, R205, RZ ;  /* 0x000000cd03047227 */ /* 0x000fe200078e00ff */
[----:B------:R-:W-:Y:S02]  /*2cd0*/  ISETP.GE.AND P2, PT, R7, RZ, PT ;  /* 0x000000ff0700720c */ /* 0x000fe40003f46270 */
[----:B------:R-:W-:Y:S01]  /*2ce0*/  IADD3 R7, R2, 0x4c, RZ ;  /* 0x0000004c02077810 */ /* 0x000fe20007ffe0ff */
[----:B------:R-:W-:Y:S01]  /*2cf0*/  IMAD.MOV R4, RZ, RZ, -R4 ;  /* 0x000000ffff047224 */ /* 0x000fe200078e0a04 */
[----:B------:R-:W-:Y:S01]  /*2d00*/  ISETP.GE.AND P3, PT, R8, RZ, PT ;  /* 0x000000ff0800720c */ /* 0x000fe20003f66270 */
[----:B------:R-:W-:Y:S01]  /*2d10*/  @!P1 IMAD.IADD R203, R203, 0x1, -R6 ;  /* 0x00000001cbcb9824 */ /* 0x000fe200078e0a06 */
[----:B------:R-:W-:Y:S01]  /*2d20*/  IABS R209, R7 ;  /* 0x0000000700d17213 */ /* 0x000fe20000000000 */
[----:B------:R-:W-:Y:S01]  /*2d30*/  IMAD R205, R6, R4, R205 ;  /* 0x0000000406cd7224 */ /* 0x000fe200078e02cd */
[----:B------:R-:W-:Y:S01]  /*2d40*/  IADD3 R8, R2, 0x4b, RZ ;  /* 0x0000004b02087810 */ /* 0x000fe20007ffe0ff */
[----:B------:R-:W-:Y:S01]  /*2d50*/  IMAD.HI.U32 R4, R3, R207, RZ ;  /* 0x000000cf03047227 */ /* 0x000fe200078e00ff */
[----:B------:R-:W-:-:S02]  /*2d60*/  ISETP.GT.U32.AND P1, PT, R6, R203, PT ;  /* 0x000000cb0600720c */ /* 0x000fc40003f24070 */
[----:B------:R-:W-:Y:S01]  /*2d70*/  IABS R215, R8 ;  /* 0x0000000800d77213 */ /* 0x000fe20000000000 */
[--C-:B------:R-:W-:Y:S01]  /*2d80*/  @!P6 IMAD.IADD R199, R199, 0x1, -R6.reuse ;  /* 0x00000001c7c7e824 */ /* 0x100fe200078e0a06 */
[----:B------:R-:W-:Y:S01]  /*2d90*/  ISETP.GT.U32.AND P6, PT, R6, R205, PT ;  /* 0x000000cd0600720c */ /* 0x000fe20003fc4070 */
[----:B------:R-:W-:Y:S01]  /*2da0*/  @!P4 IMAD.IADD R175, R175, 0x1, -R6 ;  /* 0x00000001afafc824 */ /* 0x000fe200078e0a06 */
[----:B------:R-:W-:Y:S01]  /*2db0*/  ISETP.GE.AND P4, PT, R11, RZ, PT ;  /* 0x000000ff0b00720c */ /* 0x000fe20003f86270 */
[----:B------:R-:W-:Y:S01]  /*2dc0*/  IMAD.MOV R4, RZ, RZ, -R4 ;  /* 0x000000ffff047224 */ /* 0x000fe200078e0a04 */
[----:B------:R-:W-:Y:S01]  /*2dd0*/  IADD3 R11, R2, 0x43, RZ ;  /* 0x00000043020b7810 */ /* 0x000fe20007ffe0ff */
[----:B------:R-:W-:Y:S01]  /*2de0*/  @!P5 IMAD.MOV R175, RZ, RZ, -R175 ;  /* 0x000000ffffafd224 */ /* 0x000fe200078e0aaf */
[C---:B------:R-:W-:Y:S01]  /*2df0*/  ISETP.GT.U32.AND P5, PT, R6.reuse, R201, PT ;  /* 0x000000c90600720c */ /* 0x040fe20003fa4070 */
[----:B------:R-:W-:Y:S01]  /*2e00*/  IMAD R207, R6, R4, R207 ;  /* 0x0000000406cf7224 */ /* 0x000fe200078e02cf */
[----:B------:R-:W-:Y:S01]  /*2e10*/  IABS R231, R11 ;  /* 0x0000000b00e77213 */ /* 0x000fe20000000000 */
[----:B------:R-:W-:-:S02]  /*2e20*/  @!P1 IMAD.IADD R203, R203, 0x1, -R6 ;  /* 0x00000001cbcb9824 */ /* 0x000fc400078e0a06 */
[----:B------:R-:W-:Y:S01]  /*2e30*/  @!P0 IMAD.MOV R181, RZ, RZ, -R181 ;  /* 0x000000ffffb58224 */ /* 0x000fe200078e0ab5 */
[----:B------:R-:W-:Y:S01]  /*2e40*/  ISETP.GT.U32.AND P1, PT, R6, R207, PT ;  /* 0x000000cf0600720c */ /* 0x000fe20003f24070 */
[----:B------:R-:W-:Y:S01]  /*2e50*/  IMAD.HI.U32 R4, R3, R209, RZ ;  /* 0x000000d103047227 */ /* 0x000fe200078e00ff */
[----:B------:R-:W-:Y:S02]  /*2e60*/  ISETP.GE.AND P0, PT, R10, RZ, PT ;  /* 0x000000ff0a00720c */ /* 0x000fe40003f06270 */
[----:B------:R-:W-:Y:S01]  /*2e70*/  IADD3 R10, R2, 0x4a, RZ ;  /* 0x0000004a020a7810 */ /* 0x000fe20007ffe0ff */
[----:B------:R-:W-:Y:S02]  /*2e80*/  @!P6 IMAD.IADD R205, R205, 0x1, -R6 ;  /* 0x00000001cdcde824 */ /* 0x000fe400078e0a06 */
[----:B------:R-:W-:Y:S01]  /*2e90*/  IMAD.MOV R4, RZ, RZ, -R4 ;  /* 0x000000ffff047224 */ /* 0x000fe200078e0a04 */
[----:B------:R-:W-:Y:S01]  /*2ea0*/  IABS R217, R10 ;  /* 0x0000000a00d97213 */ /* 0x000fe20000000000 */
[----:B------:R-:W-:Y:S01]  /*2eb0*/  @!P5 IMAD.IADD R201, R201, 0x1, -R6 ;  /* 0x00000001c9c9d824 */ /* 0x000fe200078e0a06 */
[C---:B------:R-:W-:Y:S01]  /*2ec0*/  ISETP.GT.U32.AND P6, PT, R6.reuse, R205, PT ;  /* 0x000000cd0600720c */ /* 0x040fe20003fc4070 */
[----:B------:R-:W-:Y:S01]  /*2ed0*/  IMAD R209, R6, R4, R209 ;  /* 0x0000000406d17224 */ /* 0x000fe200078e02d1 */
[----:B------:R-:W-:Y:S01]  /*2ee0*/  ISETP.GE.AND P5, PT, R5, RZ, PT ;  /* 0x000000ff0500720c */ /* 0x000fe20003fa6270 */
[----:B------:R-:W-:-:S04]  /*2ef0*/  IMAD.HI.U32 R5, R3, R217, RZ ;  /* 0x000000d903057227 */ /* 0x000fc800078e00ff */
[----:B------:R-:W-:Y:S02]  /*2f00*/  @!P1 IMAD.IADD R207, R207, 0x1, -R6 ;  /* 0x00000001cfcf9824 */ /* 0x000fe400078e0a06 */
[----:B------:R-:W-:Y:S01]  /*2f10*/  @!P4 IMAD.MOV R201, RZ, RZ, -R201 ;  /* 0x000000ffffc9c224 */ /* 0x000fe200078e0ac9 */
[C---:B------:R-:W-:Y:S01]  /*2f20*/  ISETP.GT.U32.AND P4, PT, R6.reuse, R209, PT ;  /* 0x000000d10600720c */ /* 0x040fe20003f84070 */
[----:B------:R-:W-:Y:S01]  /*2f30*/  IMAD.MOV R5, RZ, RZ, -R5 ;  /* 0x000000ffff057224 */ /* 0x000fe200078e0a05 */
[----:B------:R-:W-:Y:S01]  /*2f40*/  ISETP.GT.U32.AND P1, PT, R6, R207, PT ;  /* 0x000000cf0600720c */ /* 0x000fe20003f24070 */
[----:B------:R-:W-:-:S04]  /*2f50*/  IMAD.HI.U32 R4, R3, R215, RZ ;  /* 0x000000d703047227 */ /* 0x000fc800078e00ff */
[----:B------:R-:W-:Y:S01]  /*2f60*/  @!P6 IMAD.IADD R205, R205, 0x1, -R6 ;  /* 0x00000001cdcde824 */ /* 0x000fe200078e0a06 */
[----:B------:R-:W-:Y:S01]  /*2f70*/  ISETP.GE.AND P6, PT, R10, RZ, PT ;  /* 0x000000ff0a00720c */ /* 0x000fe20003fc6270 */
[----:B------:R-:W-:Y:S01]  /*2f80*/  IMAD R217, R6, R5, R217 ;  /* 0x0000000506d97224 */ /* 0x000fe200078e02d9 */
[C---:B------:R-:W-:Y:S01]  /*2f90*/  IADD3 R5, R2.reuse, 0x48, RZ ;  /* 0x0000004802057810 */ /* 0x040fe20007ffe0ff */
[----:B------:R-:W-:Y:S01]  /*2fa0*/  IMAD.MOV R4, RZ, RZ, -R4 ;  /* 0x000000ffff047224 */ /* 0x000fe200078e0a04 */
[----:B------:R-:W-:Y:S01]  /*2fb0*/  IADD3 R10, R2, 0x44, RZ ;  /* 0x00000044020a7810 */ /* 0x000fe20007ffe0ff */
[----:B------:R-:W-:Y:S01]  /*2fc0*/  @!P0 IMAD.MOV R205, RZ, RZ, -R205 ;  /* 0x000000ffffcd8224 */ /* 0x000fe200078e0acd */
[C---:B------:R-:W-:Y:S01]  /*2fd0*/  ISETP.GT.U32.AND P0, PT, R6.reuse, R217, PT ;  /* 0x000000d90600720c */ /* 0x040fe20003f04070 */
[C---:B------:R-:W-:Y:S01]  /*2fe0*/  IMAD R215, R6.reuse, R4, R215 ;  /* 0x0000000406d77224 */ /* 0x040fe200078e02d7 */
[----:B------:R-:W-:Y:S01]  /*2ff0*/  IABS R221, R5 ;  /* 0x0000000500dd7213 */ /* 0x000fe20000000000 */
[--C-:B------:R-:W-:Y:S01]  /*3000*/  @!P4 IMAD.IADD R209, R209, 0x1, -R6.reuse ;  /* 0x00000001d1d1c824 */ /* 0x100fe200078e0a06 */
[----:B------:R-:W-:Y:S01]  /*3010*/  IABS R229, R10 ;  /* 0x0000000a00e57213 */ /* 0x000fe20000000000 */
[--C-:B------:R-:W-:Y:S01]  /*3020*/  @!P1 IMAD.IADD R207, R207, 0x1, -R6.reuse ;  /* 0x00000001cfcf9824 */ /* 0x100fe200078e0a06 */
[C---:B------:R-:W-:Y:S01]  /*3030*/  ISETP.GT.U32.AND P1, PT, R6.reuse, R215, PT ;  /* 0x000000d70600720c */ /* 0x040fe20003f24070 */
[----:B------:R-:W-:Y:S01]  /*3040*/  @!P2 IMAD.MOV R203, RZ, RZ, -R203 ;  /* 0x000000ffffcba224 */ /* 0x000fe200078e0acb */
[----:B------:R-:W-:Y:S01]  /*3050*/  ISETP.GT.U32.AND P4, PT, R6, R209, PT ;  /* 0x000000d10600720c */ /* 0x000fe20003f84070 */
[----:B------:R-:W-:Y:S01]  /*3060*/  @!P3 IMAD.MOV R199, RZ, RZ, -R199 ;  /* 0x000000ffffc7b224 */ /* 0x000fe200078e0ac7 */
[----:B------:R-:W-:Y:S01]  /*3070*/  ISETP.GE.AND P2, PT, R8, RZ, PT ;  /* 0x000000ff0800720c */ /* 0x000fe20003f46270 */
[----:B------:R-:W-:Y:S01]  /*3080*/  @!P5 IMAD.MOV R207, RZ, RZ, -R207 ;  /* 0x000000ffffcfd224 */ /* 0x000fe200078e0acf */
[----:B------:R-:W-:Y:S01]  /*3090*/  IADD3 R8, R2, 0x47, RZ ;  /* 0x0000004702087810 */ /* 0x000fe20007ffe0ff */
[----:B------:R-:W-:Y:S01]  /*30a0*/  @!P0 IMAD.IADD R217, R217, 0x1, -R6 ;  /* 0x00000001d9d98824 */ /* 0x000fe200078e0a06 */
[----:B------:R-:W-:-:S02]  /*30b0*/  ISETP.GE.AND P3, PT, R7, RZ, PT ;  /* 0x000000ff0700720c */ /* 0x000fc40003f66270 */
[----:B------:R-:W-:Y:S02]  /*30c0*/  IADD3 R7, R2, 0x49, RZ ;  /* 0x0000004902077810 */ /* 0x000fe40007ffe0ff */
[----:B------:R-:W-:Y:S01]  /*30d0*/  IABS R223, R8 ;  /* 0x0000000800df7213 */ /* 0x000fe20000000000 */
[--C-:B------:R-:W-:Y:S01]  /*30e0*/  @!P1 IMAD.IADD R215, R215, 0x1, -R6.reuse ;  /* 0x00000001d7d79824 */ /* 0x100fe200078e0a06 */
[C---:B------:R-:W-:Y:S01]  /*30f0*/  ISETP.GT.U32.AND P0, PT, R6.reuse, R217, PT ;  /* 0x000000d90600720c */ /* 0x040fe20003f04070 */
[----:B------:R-:W-:Y:S01]  /*3100*/  @!P4 IMAD.IADD R209, R209, 0x1, -R6 ;  /* 0x00000001d1d1c824 */ /* 0x000fe200078e0a06 */
[----:B------:R-:W-:Y:S02]  /*3110*/  IABS R219, R7 ;  /* 0x0000000700db7213 */ /* 0x000fe40000000000 */
[----:B------:R-:W-:Y:S01]  /*3120*/  ISETP.GE.AND P4, PT, R5, RZ, PT ;  /* 0x000000ff0500720c */ /* 0x000fe20003f86270 */
[----:B------:R-:W-:Y:S01]  /*3130*/  IMAD.HI.U32 R5, R3, R223, RZ ;  /* 0x000000df03057227 */ /* 0x000fe200078e00ff */
[----:B------:R-:W-:-:S02]  /*3140*/  ISETP.GT.U32.AND P1, PT, R6, R215, PT ;  /* 0x000000d70600720c */ /* 0x000fc40003f24070 */
[----:B------:R-:W-:Y:S01]  /*3150*/  ISETP.GE.AND P5, PT, R7, RZ, PT ;  /* 0x000000ff0700720c */ /* 0x000fe20003fa6270 */
[----:B------:R-:W-:-:S04]  /*3160*/  IMAD.HI.U32 R4, R3, R219, RZ ;  /* 0x000000db03047227 */ /* 0x000fc800078e00ff */
[----:B------:R-:W-:Y:S02]  /*3170*/  IMAD.MOV R5, RZ, RZ, -R5 ;  /* 0x000000ffff057224 */ /* 0x000fe400078e0a05 */
[----:B------:R-:W-:Y:S02]  /*3180*/  IMAD.MOV R7, RZ, RZ, -R4 ;  /* 0x000000ffff077224 */ /* 0x000fe400078e0a04 */
[C---:B------:R-:W-:Y:S02]  /*3190*/  IMAD R223, R6.reuse, R5, R223 ;  /* 0x0000000506df7224 */ /* 0x040fe400078e02df */
[----:B------:R-:W-:Y:S02]  /*31a0*/  @!P0 IMAD.IADD R217, R217, 0x1, -R6 ;  /* 0x00000001d9d98824 */ /* 0x000fe400078e0a06 */
[C---:B------:R-:W-:Y:S02]  /*31b0*/  IMAD R219, R6.reuse, R7, R219 ;  /* 0x0000000706db7224 */ /* 0x040fe400078e02db */
[----:B------:R-:W-:Y:S01]  /*31c0*/  @!P6 IMAD.MOV R217, RZ, RZ, -R217 ;  /* 0x000000ffffd9e224 */ /* 0x000fe200078e0ad9 */
[----:B------:R-:W-:Y:S01]  /*31d0*/  ISETP.GT.U32.AND P6, PT, R6, R223, PT ;  /* 0x000000df0600720c */ /* 0x000fe20003fc4070 */
[----:B------:R-:W-:-:S04]  /*31e0*/  IMAD.HI.U32 R4, R3, R221, RZ ;  /* 0x000000dd03047227 */ /* 0x000fc800078e00ff */
[----:B------:R-:W-:Y:S01]  /*31f0*/  @!P3 IMAD.MOV R209, RZ, RZ, -R209 ;  /* 0x000000ffffd1b224 */ /* 0x000fe200078e0ad1 */
[----:B------:R-:W-:Y:S01]  /*3200*/  ISETP.GE.AND P3, PT, R8, RZ, PT ;  /* 0x000000ff0800720c */ /* 0x000fe20003f66270 */
[----:B------:R-:W-:Y:S01]  /*3210*/  @!P1 IMAD.IADD R215, R215, 0x1, -R6 ;  /* 0x00000001d7d79824 */ /* 0x000fe200078e0a06 */
[----:B------:R-:W-:Y:S01]  /*3220*/  ISETP.GT.U32.AND P1, PT, R6, R219, PT ;  /* 0x000000db0600720c */ /* 0x000fe20003f24070 */
[----:B------:R-:W-:Y:S01]  /*3230*/  IMAD.MOV R4, RZ, RZ, -R4 ;  /* 0x000000ffff047224 */ /* 0x000fe200078e0a04 */
[----:B------:R-:W-:Y:S01]  /*3240*/  IADD3 R8, R2, 0x45, RZ ;  /* 0x0000004502087810 */ /* 0x000fe20007ffe0ff */
[----:B------:R-:W-:Y:S02]  /*3250*/  @!P2 IMAD.MOV R215, RZ, RZ, -R215 ;  /* 0x000000ffffd7a224 */ /* 0x000fe400078e0ad7 */
[----:B------:R-:W-:Y:S01]  /*3260*/  IMAD R221, R6, R4, R221 ;  /* 0x0000000406dd7224 */ /* 0x000fe200078e02dd */
[----:B------:R-:W-:Y:S01]  /*3270*/  IABS R227, R8 ;  /* 0x0000000800e37213 */ /* 0x000fe20000000000 */
[----:B------:R-:W-:Y:S01]  /*3280*/  @!P6 IMAD.IADD R223, R223, 0x1, -R6 ;  /* 0x00000001dfdfe824 */ /* 0x000fe200078e0a06 */
[----:B------:R-:W-:-:S02]  /*3290*/  IADD3 R4, R2, 0x46, RZ ;  /* 0x0000004602047810 */ /* 0x000fc40007ffe0ff */
[C---:B------:R-:W-:Y:S01]  /*32a0*/  ISETP.GT.U32.AND P2, PT, R6.reuse, R221, PT ;  /* 0x000000dd0600720c */ /* 0x040fe20003f44070 */
[----:B------:R-:W-:Y:S01]  /*32b0*/  IMAD.HI.U32 R5, R3, R227, RZ ;  /* 0x000000e303057227 */ /* 0x000fe200078e00ff */
[----:B------:R-:W-:Y:S02]  /*32c0*/  ISETP.GT.U32.AND P6, PT, R6, R223, PT ;  /* 0x000000df0600720c */ /* 0x000fe40003fc4070 */
[----:B------:R-:W-:Y:S01]  /*32d0*/  IABS R225, R4 ;  /* 0x0000000400e17213 */ /* 0x000fe20000000000 */
[----:B------:R-:W-:Y:S01]  /*32e0*/  @!P1 IMAD.IADD R219, R219, 0x1, -R6 ;  /* 0x00000001dbdb9824 */ /* 0x000fe200078e0a06 */
[----:B------:R-:W-:Y:S01]  /*32f0*/  ISETP.GE.AND P0, PT, R4, RZ, PT ;  /* 0x000000ff0400720c */ /* 0x000fe20003f06270 */
[----:B------:R-:W-:Y:S02]  /*3300*/  IMAD.MOV R5, RZ, RZ, -R5 ;  /* 0x000000ffff057224 */ /* 0x000fe400078e0a05 */
[----:B------:R-:W-:Y:S01]  /*3310*/  IMAD.HI.U32 R4, R3, R225, RZ ;  /* 0x000000e103047227 */ /* 0x000fe200078e00ff */
[----:B------:R-:W-:-:S03]  /*3320*/  ISETP.GT.U32.AND P1, PT, R6, R219, PT ;  /* 0x000000db0600720c */ /* 0x000fc60003f24070 */
[----:B------:R-:W-:Y:S02]  /*3330*/  IMAD R227, R6, R5, R227 ;  /* 0x0000000506e37224 */ /* 0x000fe400078e02e3 */
[----:B------:R-:W-:-:S04]  /*3340*/  IMAD.HI.U32 R5, R3, R231, RZ ;  /* 0x000000e703057227 */ /* 0x000fc800078e00ff */
[----:B------:R-:W-:Y:S02]  /*3350*/  IMAD.MOV R5, RZ, RZ, -R5 ;  /* 0x000000ffff057224 */ /* 0x000fe400078e0a05 */
[--C-:B------:R-:W-:Y:S02]  /*3360*/  @!P2 IMAD.IADD R221, R221, 0x1, -R6.reuse ;  /* 0x00000001dddda824 */ /* 0x100fe400078e0a06 */
[C---:B------:R-:W-:Y:S02]  /*3370*/  IMAD R231, R6.reuse, R5, R231 ;  /* 0x0000000506e77224 */ /* 0x040fe400078e02e7 */
[----:B------:R-:W-:Y:S01]  /*3380*/  @!P6 IMAD.IADD R223, R223, 0x1, -R6 ;  /* 0x00000001dfdfe824 */ /* 0x000fe200078e0a06 */
[----:B------:R-:W-:Y:S01]  /*3390*/  ISETP.GT.U32.AND P2, PT, R6, R221, PT ;  /* 0x000000dd0600720c */ /* 0x000fe20003f44070 */
[----:B------:R-:W-:Y:S02]  /*33a0*/  IMAD.MOV R7, RZ, RZ, -R4 ;  /* 0x000000ffff077224 */ /* 0x000fe400078e0a04 */
[----:B------:R-:W-:Y:S01]  /*33b0*/  @!P1 IMAD.IADD R219, R219, 0x1, -R6 ;  /* 0x00000001dbdb9824 */ /* 0x000fe200078e0a06 */
[----:B------:R-:W-:Y:S01]  /*33c0*/  ISETP.GE.AND P1, PT, R8, RZ, PT ;  /* 0x000000ff0800720c */ /* 0x000fe20003f26270 */
[----:B------:R-:W-:Y:S01]  /*33d0*/  @!P3 IMAD.MOV R223, RZ, RZ, -R223 ;  /* 0x000000ffffdfb224 */ /* 0x000fe200078e0adf */
[C---:B------:R-:W-:Y:S01]  /*33e0*/  ISETP.GT.U32.AND P3, PT, R6.reuse, R231, PT ;  /* 0x000000e70600720c */ /* 0x040fe20003f64070 */
[----:B------:R-:W-:Y:S01]  /*33f0*/  IMAD R225, R6, R7, R225 ;  /* 0x0000000706e17224 */ /* 0x000fe200078e02e1 */
[C---:B------:R-:W-:Y:S01]  /*3400*/  IADD3 R7, R2.reuse, 0x42, RZ ;  /* 0x0000004202077810 */ /* 0x040fe20007ffe0ff */
[----:B------:R-:W-:Y:S01]  /*3410*/  IMAD.HI.U32 R4, R3, R229, RZ ;  /* 0x000000e503047227 */ /* 0x000fe200078e00ff */
[----:B------:R-:W-:-:S02]  /*3420*/  IADD3 R8, R2, 0x41, RZ ;  /* 0x0000004102087810 */ /* 0x000fc40007ffe0ff */
[----:B------:R-:W-:Y:S01]  /*3430*/  IABS R233, R7 ;  /* 0x0000000700e97213 */ /* 0x000fe20000000000 */
[----:B------:R-:W-:Y:S01]  /*3440*/  @!P5 IMAD.MOV R219, RZ, RZ, -R219 ;  /* 0x000000ffffdbd224 */ /* 0x000fe200078e0adb */
[C---:B------:R-:W-:Y:S01]  /*3450*/  ISETP.GT.U32.AND P5, PT, R6.reuse, R227, PT ;  /* 0x000000e30600720c */ /* 0x040fe20003fa4070 */
[----:B------:R-:W-:Y:S01]  /*3460*/  IMAD.MOV R4, RZ, RZ, -R4 ;  /* 0x000000ffff047224 */ /* 0x000fe200078e0a04 */
[----:B------:R-:W-:Y:S01]  /*3470*/  IABS R235, R8 ;  /* 0x0000000800eb7213 */ /* 0x000fe20000000000 */
[----:B------:R-:W-:Y:S01]  /*3480*/  @!P2 IMAD.IADD R221, R221, 0x1, -R6 ;  /* 0x00000001dddda824 */ /* 0x000fe200078e0a06 */
[C---:B------:R-:W-:Y:S01]  /*3490*/  ISETP.GT.U32.AND P2, PT, R6.reuse, R225, PT ;  /* 0x000000e10600720c */ /* 0x040fe20003f44070 */
[----:B------:R-:W-:Y:S02]  /*34a0*/  IMAD R229, R6, R4, R229 ;  /* 0x0000000406e57224 */ /* 0x000fe400078e02e5 */
[----:B------:R-:W-:-:S03]  /*34b0*/  IMAD.HI.U32 R4, R3, R233, RZ ;  /* 0x000000e903047227 */ /* 0x000fc600078e00ff */
[C---:B------:R-:W-:Y:S01]  /*34c0*/  ISETP.GT.U32.AND P6, PT, R6.reuse, R229, PT ;  /* 0x000000e50600720c */ /* 0x040fe20003fc4070 */
[----:B------:R-:W-:Y:S02]  /*34d0*/  @!P3 IMAD.IADD R231, R231, 0x1, -R6 ;  /* 0x00000001e7e7b824 */ /* 0x000fe400078e0a06 */
[----:B------:R-:W-:Y:S02]  /*34e0*/  IMAD.MOV R4, RZ, RZ, -R4 ;  /* 0x000000ffff047224 */ /* 0x000fe400078e0a04 */
[----:B------:R-:W-:Y:S01]  /*34f0*/  @!P5 IMAD.IADD R227, R227, 0x1, -R6 ;  /* 0x00000001e3e3d824 */ /* 0x000fe200078e0a06 */
[C---:B------:R-:W-:Y:S01]  /*3500*/  ISETP.GT.U32.AND P3, PT, R6.reuse, R231, PT ;  /* 0x000000e70600720c */ /* 0x040fe20003f64070 */
[C---:B------:R-:W-:Y:S02]  /*3510*/  IMAD R233, R6.reuse, R4, R233 ;  /* 0x0000000406e97224 */ /* 0x040fe400078e02e9 */
[----:B------:R-:W-:Y:S01]  /*3520*/  IMAD.HI.U32 R4, R3, R235, RZ ;  /* 0x000000eb03047227 */ /* 0x000fe200078e00ff */
[----:B------:R-:W-:-:S03]  /*3530*/  ISETP.GT.U32.AND P5, PT, R6, R227, PT ;  /* 0x000000e30600720c */ /* 0x000fc60003fa4070 */
[----:B------:R-:W-:Y:S02]  /*3540*/  IMAD.MOV R4, RZ, RZ, -R4 ;  /* 0x000000ffff047224 */ /* 0x000fe400078e0a04 */
[--C-:B------:R-:W-:Y:S02]  /*3550*/  @!P2 IMAD.IADD R225, R225, 0x1, -R6.reuse ;  /* 0x00000001e1e1a824 */ /* 0x100fe400078e0a06 */
[--C-:B------:R-:W-:Y:S02]  /*3560*/  @!P6 IMAD.IADD R229, R229, 0x1, -R6.reuse ;  /* 0x00000001e5e5e824 */ /* 0x100fe400078e0a06 */
[C---:B------:R-:W-:Y:S01]  /*3570*/  IMAD R235, R6.reuse, R4, R235 ;  /* 0x0000000406eb7224 */ /* 0x040fe200078e02eb */
[----:B------:R-:W-:Y:S01]  /*3580*/  ISETP.GT.U32.AND P2, PT, R6, R225, PT ;  /* 0x000000e10600720c */ /* 0x000fe20003f44070 */
[----:B------:R-:W-:Y:S01]  /*3590*/  @!P4 IMAD.MOV R221, RZ, RZ, -R221 ;  /* 0x000000ffffddc224 */ /* 0x000fe200078e0add */
[----:B------:R-:W-:Y:S01]  /*35a0*/  ISETP.GE.AND P4, PT, R10, RZ, PT ;  /* 0x000000ff0a00720c */ /* 0x000fe20003f86270 */
[--C-:B------:R-:W-:Y:S01]  /*35b0*/  @!P3 IMAD.IADD R231, R231, 0x1, -R6.reuse ;  /* 0x00000001e7e7b824 */ /* 0x100fe200078e0a06 */
[----:B------:R-:W-:Y:S01]  /*35c0*/  IADD3 R10, R2, 0x40, RZ ;  /* 0x00000040020a7810 */ /* 0x000fe20007ffe0ff */
[----:B------:R-:W-:Y:S01]  /*35d0*/  @!P5 IMAD.IADD R227, R227, 0x1, -R6 ;  /* 0x00000001e3e3d824 */ /* 0x000fe200078e0a06 */
[----:B------:R-:W-:-:S02]  /*35e0*/  ISETP.GT.U32.AND P6, PT, R6, R229, PT ;  /* 0x000000e50600720c */ /* 0x000fc40003fc4070 */
[C---:B------:R-:W-:Y:S01]  /*35f0*/  ISETP.GT.U32.AND P3, PT, R6.reuse, R235, PT ;  /* 0x000000eb0600720c */ /* 0x040fe20003f64070 */
[----:B------:R-:W-:Y:S01]  /*3600*/  @!P1 IMAD.MOV R227, RZ, RZ, -R227 ;  /* 0x000000ffffe39224 */ /* 0x000fe200078e0ae3 */
[----:B------:R-:W-:Y:S02]  /*3610*/  IABS R237, R10 ;  /* 0x0000000a00ed7213 */ /* 0x000fe40000000000 */
[----:B------:R-:W-:Y:S01]  /*3620*/  ISETP.GT.U32.AND P5, PT, R6, R233, PT ;  /* 0x000000e90600720c */ /* 0x000fe20003fa4070 */
[--C-:B------:R-:W-:Y:S01]  /*3630*/  @!P2 IMAD.IADD R225, R225, 0x1, -R6.reuse ;  /* 0x00000001e1e1a824 */ /* 0x100fe200078e0a06 */
[----:B------:R-:W-:Y:S01]  /*3640*/  IADD3 R4, R2, 0x3f, RZ ;  /* 0x0000003f02047810 */ /* 0x000fe20007ffe0ff */
[----:B------:R-:W-:Y:S01]  /*3650*/  IMAD.HI.U32 R5, R3, R237, RZ ;  /* 0x000000ed03057227 */ /* 0x000fe200078e00ff */
[----:B------:R-:W-:Y:S02]  /*3660*/  ISETP.GE.AND P2, PT, R11, RZ, PT ;  /* 0x000000ff0b00720c */ /* 0x000fe40003f46270 */
[----:B------:R-:W-:Y:S01]  /*3670*/  IABS R239, R4 ;  /* 0x0000000400ef7213 */ /* 0x000fe20000000000 */
[----:B------:R-:W-:Y:S01]  /*3680*/  IMAD.MOV R5, RZ, RZ, -R5 ;  /* 0x000000ffff057224 */ /* 0x000fe200078e0a05 */
[----:B------:R-:W-:Y:S01]  /*3690*/  ISETP.GE.AND P1, PT, R8, RZ, PT ;  /* 0x000000ff0800720c */ /* 0x000fe20003f26270 */
[--C-:B------:R-:W-:Y:S01]  /*36a0*/  @!P6 IMAD.IADD R229, R229, 0x1, -R6.reuse ;  /* 0x00000001e5e5e824 */ /* 0x100fe200078e0a06 */
[C---:B------:R-:W-:Y:S01]  /*36b0*/  IADD3 R8, R2.reuse, 0x3c, RZ ;  /* 0x0000003c02087810 */ /* 0x040fe20007ffe0ff */
[--C-:B------:R-:W-:Y:S01]  /*36c0*/  @!P3 IMAD.IADD R235, R235, 0x1, -R6.reuse ;  /* 0x00000001ebebb824 */ /* 0x100fe200078e0a06 */
[----:B------:R-:W-:Y:S01]  /*36d0*/  IADD3 R11, R2, 0x3b, RZ ;  /* 0x0000003b020b7810 */ /* 0x000fe20007ffe0ff */
[----:B------:R-:W-:Y:S01]  /*36e0*/  @!P5 IMAD.IADD R233, R233, 0x1, -R6 ;  /* 0x00000001e9e9d824 */ /* 0x000fe200078e0a06 */
[----:B------:R-:W-:Y:S01]  /*36f0*/  IABS R245, R8 ;  /* 0x0000000800f57213 */ /* 0x000fe20000000000 */
[----:B------:R-:W-:Y:S01]  /*3700*/  IMAD R237, R6, R5, R237 ;  /* 0x0000000506ed7224 */ /* 0x000fe200078e02ed */
[----:B------:R-:W-:Y:S01]  /*3710*/  IADD3 R5, R2, 0x3e, RZ ;  /* 0x0000003e02057810 */ /* 0x000fe20007ffe0ff */
[----:B------:R-:W-:Y:S01]  /*3720*/  @!P4 IMAD.MOV R229, RZ, RZ, -R229 ;  /* 0x000000ffffe5c224 */ /* 0x000fe200078e0ae5 */
[----:B------:R-:W-:Y:S01]  /*3730*/  ISETP.GE.AND P4, PT, R4, RZ, PT ;  /* 0x000000ff0400720c */ /* 0x000fe20003f86270 */
[----:B------:R-:W-:Y:S01]  /*3740*/  IMAD.HI.U32 R4, R3, R239, RZ ;  /* 0x000000ef03047227 */ /* 0x000fe200078e00ff */
[----:B------:R-:W-:-:S02]  /*3750*/  ISETP.GT.U32.AND P3, PT, R6, R235, PT ;  /* 0x000000eb0600720c */ /* 0x000fc40003f64070 */
[----:B------:R-:W-:Y:S01]  /*3760*/  ISETP.GT.U32.AND P5, PT, R6, R233, PT ;  /* 0x000000e90600720c */ /* 0x000fe20003fa4070 */
[----:B------:R-:W-:Y:S01]  /*3770*/  IMAD.MOV R4, RZ, RZ, -R4 ;  /* 0x000000ffff047224 */ /* 0x000fe200078e0a04 */
[----:B------:R-:W-:Y:S01]  /*3780*/  IABS R241, R5 ;  /* 0x0000000500f17213 */ /* 0x000fe20000000000 */
[----:B------:R-:W-:Y:S01]  /*3790*/  @!P0 IMAD.MOV R225, RZ, RZ, -R225 ;  /* 0x000000ffffe18224 */ /* 0x000fe200078e0ae1 */
[----:B------:R-:W-:Y:S01]  /*37a0*/  ISETP.GE.AND P0, PT, R7, RZ, PT ;  /* 0x000000ff0700720c */ /* 0x000fe20003f06270 */
[----:B------:R-:W-:Y:S01]  /*37b0*/  @!P2 IMAD.MOV R231, RZ, RZ, -R231 ;  /* 0x000000ffffe7a224 */ /* 0x000fe200078e0ae7 */
[----:B------:R-:W-:Y:S01]  /*37c0*/  ISETP.GE.AND P2, PT, R5, RZ, PT ;  /* 0x000000ff0500720c */ /* 0x000fe20003f46270 */
[----:B------:R-:W-:Y:S01]  /*37d0*/  IMAD.HI.U32 R5, R3, R241, RZ ;  /* 0x000000f103057227 */ /* 0x000fe200078e00ff */
[----:B------:R-:W-:Y:S02]  /*37e0*/  IADD3 R7, R2, 0x3d, RZ ;  /* 0x0000003d02077810 */ /* 0x000fe40007ffe0ff */
[----:B------:R-:W-:Y:S01]  /*37f0*/  IABS R247, R11 ;  /* 0x0000000b00f77213 */ /* 0x000fe20000000000 */
[----:B------:R-:W-:Y:S01]  /*3800*/  IMAD R239, R6, R4, R239 ;  /* 0x0000000406ef7224 */ /* 0x000fe200078e02ef */
[----:B------:R-:W-:Y:S01]  /*3810*/  IABS R243, R7 ;  /* 0x0000000700f37213 */ /* 0x000fe20000000000 */
[----:B------:R-:W-:Y:S01]  /*3820*/  IMAD.MOV R5, RZ, RZ, -R5 ;  /* 0x000000ffff057224 */ /* 0x000fe200078e0a05 */
[----:B------:R-:W-:Y:S01]  /*3830*/  ISETP.GE.AND P6, PT, R10, RZ, PT ;  /* 0x000000ff0a00720c */ /* 0x000fe20003fc6270 */
[--C-:B------:R-:W-:Y:S01]  /*3840*/  @!P3 IMAD.IADD R235, R235, 0x1, -R6.reuse ;  /* 0x00000001ebebb824 */ /* 0x100fe200078e0a06 */
[C---:B------:R-:W-:Y:S01]  /*3850*/  ISETP.GT.U32.AND P3, PT, R6.reuse, R239, PT ;  /* 0x000000ef0600720c */ /* 0x040fe20003f64070 */
[----:B------:R-:W-:Y:S01]  /*3860*/  @!P5 IMAD.IADD R233, R233, 0x1, -R6 ;  /* 0x00000001e9e9d824 */ /* 0x000fe200078e0a06 */
[C---:B------:R-:W-:Y:S01]  /*3870*/  ISETP.GT.U32.AND P5, PT, R6.reuse, R237, PT ;  /* 0x000000ed0600720c */ /* 0x040fe20003fa4070 */
[----:B------:R-:W-:Y:S01]  /*3880*/  IMAD R241, R6, R5, R241 ;  /* 0x0000000506f17224 */ /* 0x000fe200078e02f1 */
[----:B------:R-:W-:Y:S01]  /*3890*/  IABS R10, R17 ;  /* 0x00000011000a7213 */ /* 0x000fe20000000000 */
[----:B------:R-:W-:-:S02]  /*38a0*/  @!P0 IMAD.MOV R233, RZ, RZ, -R233 ;  /* 0x000000ffffe98224 */ /* 0x000fc400078e0ae9 */
[----:B------:R-:W-:Y:S01]  /*38b0*/  IMAD.HI.U32 R4, R3, R243, RZ ;  /* 0x000000f303047227 */ /* 0x000fe200078e00ff */
[----:B------:R-:W-:-:S03]  /*38c0*/  ISETP.GT.U32.AND P0, PT, R6, R241, PT ;  /* 0x000000f10600720c */ /* 0x000fc60003f04070 */
[----:B------:R-:W-:Y:S02]  /*38d0*/  IMAD.MOV R4, RZ, RZ, -R4 ;  /* 0x000000ffff047224 */ /* 0x000fe400078e0a04 */
[--C-:B------:R-:W-:Y:S02]  /*38e0*/  @!P3 IMAD.IADD R239, R239, 0x1, -R6.reuse ;  /* 0x00000001efefb824 */ /* 0x100fe400078e0a06 */
[--C-:B------:R-:W-:Y:S02]  /*38f0*/  @!P5 IMAD.IADD R237, R237, 0x1, -R6.reuse ;  /* 0x00000001ededd824 */ /* 0x100fe400078e0a06 */
[----:B------:R-:W-:Y:S01]  /*3900*/  IMAD.HI.U32 R5, R3, R245, RZ ;  /* 0x000000f503057227 */ /* 0x000fe200078e00ff */
[C---:B------:R-:W-:Y:S02]  /*3910*/  ISETP.GT.U32.AND P3, PT, R6.reuse, R239, PT ;  /* 0x000000ef0600720c */ /* 0x040fe40003f64070 */
[----:B------:R-:W-:Y:S01]  /*3920*/  ISETP.GT.U32.AND P5, PT, R6, R237, PT ;  /* 0x000000ed0600720c */ /* 0x000fe20003fa4070 */
[----:B------:R-:W-:-:S02]  /*3930*/  @!P0 IMAD.IADD R241, R241, 0x1, -R6 ;  /* 0x00000001f1f18824 */ /* 0x000fc400078e0a06 */
[C---:B------:R-:W-:Y:S02]  /*3940*/  IMAD R243, R6.reuse, R4, R243 ;  /* 0x0000000406f37224 */ /* 0x040fe400078e02f3 */
[----:B------:R-:W-:Y:S01]  /*3950*/  IMAD.MOV R5, RZ, RZ, -R5 ;  /* 0x000000ffff057224 */ /* 0x000fe200078e0a05 */
[----:B------:R-:W-:Y:S01]  /*3960*/  ISETP.GT.U32.AND P0, PT, R6, R241, PT ;  /* 0x000000f10600720c */ /* 0x000fe20003f04070 */
[----:B------:R-:W-:-:S04]  /*3970*/  IMAD.HI.U32 R4, R3, R247, RZ ;  /* 0x000000f703047227 */ /* 0x000fc800078e00ff */
[----:B------:R-:W-:Y:S01]  /*3980*/  @!P3 IMAD.IADD R239, R239, 0x1, -R6 ;  /* 0x00000001efefb824 */ /* 0x000fe200078e0a06 */
[C---:B------:R-:W-:Y:S01]  /*3990*/  ISETP.GT.U32.AND P3, PT, R6.reuse, R243, PT ;  /* 0x000000f30600720c */ /* 0x040fe20003f64070 */
[----:B------:R-:W-:Y:S01]  /*39a0*/  @!P1 IMAD.MOV R235, RZ, RZ, -R235 ;  /* 0x000000ffffeb9224 */ /* 0x000fe200078e0aeb */
[----:B------:R-:W-:Y:S01]  /*39b0*/  ISETP.GE.AND P1, PT, R7, RZ, PT ;  /* 0x000000ff0700720c */ /* 0x000fe20003f26270 */
[C---:B------:R-:W-:Y:S02]  /*39c0*/  IMAD R245, R6.reuse, R5, R245 ;  /* 0x0000000506f57224 */ /* 0x040fe400078e02f5 */
[----:B------:R-:W-:Y:S02]  /*39d0*/  IMAD.MOV R7, RZ, RZ, -R4 ;  /* 0x000000ffff077224 */ /* 0x000fe400078e0a04 */
[----:B------:R-:W-:Y:S01]  /*39e0*/  @!P0 IMAD.IADD R241, R241, 0x1, -R6 ;  /* 0x00000001f1f18824 */ /* 0x000fe200078e0a06 */
[----:B------:R-:W-:Y:S01]  /*39f0*/  ISETP.GT.U32.AND P0, PT, R6, R245, PT ;  /* 0x000000f50600720c */ /* 0x000fe20003f04070 */
[----:B------:R-:W-:-:S04]  /*3a00*/  IMAD.HI.U32 R4, R3, R249, RZ ;  /* 0x000000f903047227 */ /* 0x000fc800078e00ff */
[----:B------:R-:W-:Y:S02]  /*3a10*/  IMAD R247, R6, R7, R247 ;  /* 0x0000000706f77224 */ /* 0x000fe400078e02f7 */
[----:B------:R-:W-:Y:S01]  /*3a20*/  @!P5 IMAD.IADD R237, R237, 0x1, -R6 ;  /* 0x00000001ededd824 */ /* 0x000fe200078e0a06 */
[----:B------:R-:W-:Y:S01]  /*3a30*/  ISETP.GE.AND P5, PT, R8, RZ, PT ;  /* 0x000000ff0800720c */ /* 0x000fe20003fa6270 */
[----:B------:R-:W-:Y:S02]  /*3a40*/  IMAD.MOV R8, RZ, RZ, -R4 ;  /* 0x000000ffff087224 */ /* 0x000fe400078e0a04 */
[--C-:B------:R-:W-:Y:S01]  /*3a50*/  @!P3 IMAD.IADD R243, R243, 0x1, -R6.reuse ;  /* 0x00000001f3f3b824 */ /* 0x100fe200078e0a06 */
[C---:B------:R-:W-:Y:S01]  /*3a60*/  ISETP.GT.U32.AND P3, PT, R6.reuse, R247, PT ;  /* 0x000000f70600720c */ /* 0x040fe20003f64070 */
[----:B------:R-:W-:Y:S02]  /*3a70*/  IMAD R249, R6, R8, R249 ;  /* 0x0000000806f97224 */ /* 0x000fe400078e02f9 */
[----:B------:R-:W-:-:S02]  /*3a80*/  @!P0 IMAD.IADD R245, R245, 0x1, -R6 ;  /* 0x00000001f5f58824 */ /* 0x000fc400078e0a06 */
[----:B------:R-:W-:Y:S01]  /*3a90*/  IMAD.HI.U32 R5, R3, R251, RZ ;  /* 0x000000fb03057227 */ /* 0x000fe200078e00ff */
[----:B------:R-:W-:-:S03]  /*3aa0*/  ISETP.GT.U32.AND P0, PT, R6, R249, PT ;  /* 0x000000f90600720c */ /* 0x000fc60003f04070 */
[----:B------:R-:W-:Y:S02]  /*3ab0*/  IMAD.MOV R5, RZ, RZ, -R5 ;  /* 0x000000ffff057224 */ /* 0x000fe400078e0a05 */
[----:B------:R-:W-:Y:S02]  /*3ac0*/  @!P4 IMAD.MOV R239, RZ, RZ, -R239 ;  /* 0x000000ffffefc224 */ /* 0x000fe400078e0aef */
[----:B------:R-:W-:Y:S01]  /*3ad0*/  @!P3 IMAD.IADD R247, R247, 0x1, -R6 ;  /* 0x00000001f7f7b824 */ /* 0x000fe200078e0a06 */
[C---:B------:R-:W-:Y:S01]  /*3ae0*/  ISETP.GT.U32.AND P3, PT, R6.reuse, R245, PT ;  /* 0x000000f50600720c */ /* 0x040fe20003f64070 */
[C---:B------:R-:W-:Y:S02]  /*3af0*/  IMAD R251, R6.reuse, R5, R251 ;  /* 0x0000000506fb7224 */ /* 0x040fe400078e02fb */
[----:B------:R-:W-:Y:S01]  /*3b00*/  IMAD.HI.U32 R7, R3, R10, RZ ;  /* 0x0000000a03077227 */ /* 0x000fe200078e00ff */
[----:B------:R-:W-:-:S03]  /*3b10*/  ISETP.GT.U32.AND P4, PT, R6, R247, PT ;  /* 0x000000f70600720c */ /* 0x000fc60003f84070 */
[----:B------:R-:W-:-:S04]  /*3b20*/  IMAD.HI.U32 R4, R3, R20, RZ ;  /* 0x0000001403047227 */ /* 0x000fc800078e00ff */
[----:B------:R-:W-:Y:S01]  /*3b30*/  @!P6 IMAD.MOV R237, RZ, RZ, -R237 ;  /* 0x000000ffffede224 */ /* 0x000fe200078e0aed */
[C---:B------:R-:W-:Y:S01]  /*3b40*/  ISETP.GT.U32.AND P6, PT, R6.reuse, R243, PT ;  /* 0x000000f30600720c */ /* 0x040fe20003fc4070 */
[----:B------:R-:W-:Y:S02]  /*3b50*/  @!P0 IMAD.IADD R249, R249, 0x1, -R6 ;  /* 0x00000001f9f98824 */ /* 0x000fe400078e0a06 */
[----:B------:R-:W-:Y:S01]  /*3b60*/  @!P2 IMAD.MOV R241, RZ, RZ, -R241 ;  /* 0x000000fffff1a224 */ /* 0x000fe200078e0af1 */
[C---:B------:R-:W-:Y:S01]  /*3b70*/  ISETP.GT.U32.AND P2, PT, R6.reuse, R251, PT ;  /* 0x000000fb0600720c */ /* 0x040fe20003f44070 */
[----:B------:R-:W-:Y:S01]  /*3b80*/  IMAD.MOV R7, RZ, RZ, -R7 ;  /* 0x000000ffff077224 */ /* 0x000fe200078e0a07 */
[C---:B------:R-:W-:Y:S01]  /*3b90*/  ISETP.GT.U32.AND P0, PT, R6.reuse, R249, PT ;  /* 0x000000f90600720c */ /* 0x040fe20003f04070 */
[----:B------:R-:W-:Y:S02]  /*3ba0*/  IMAD.MOV R5, RZ, RZ, -R4 ;  /* 0x000000ffff057224 */ /* 0x000fe400078e0a04 */
[----:B------:R-:W-:Y:S01]  /*3bb0*/  IMAD R8, R6, R7, R10 ;  /* 0x0000000706087224 */ /* 0x000fe200078e020a */
[----:B------:R-:W-:Y:S01]  /*3bc0*/  IADD3 R10, R2, 0x36, RZ ;  /* 0x00000036020a7810 */ /* 0x000fe20007ffe0ff */
[----:B------:R-:W-:-:S02]  /*3bd0*/  IMAD R20, R6, R5, R20 ;  /* 0x0000000506147224 */ /* 0x000fc400078e0214 */
[--C-:B------:R-:W-:Y:S01]  /*3be0*/  @!P4 IMAD.IADD R247, R247, 0x1, -R6.reuse ;  /* 0x00000001f7f7c824 */ /* 0x100fe200078e0a06 */
[----:B------:R-:W-:Y:S01]  /*3bf0*/  IABS R158, R10 ;  /* 0x0000000a009e7213 */ /* 0x000fe20000000000 */
[--C-:B------:R-:W-:Y:S01]  /*3c00*/  @!P6 IMAD.IADD R243, R243, 0x1, -R6.reuse ;  /* 0x00000001f3f3e824 */ /* 0x100fe200078e0a06 */
[C---:B------:R-:W-:Y:S01]  /*3c10*/  ISETP.GT.U32.AND P4, PT, R6.reuse, R20, PT ;  /* 0x000000140600720c */ /* 0x040fe20003f84070 */
[--C-:B------:R-:W-:Y:S01]  /*3c20*/  @!P3 IMAD.IADD R245, R245, 0x1, -R6.reuse ;  /* 0x00000001f5f5b824 */ /* 0x100fe200078e0a06 */
[----:B------:R-:W-:Y:S01]  /*3c30*/  ISETP.GE.AND P3, PT, R11, RZ, PT ;  /* 0x000000ff0b00720c */ /* 0x000fe20003f66270 */
[----:B------:R-:W-:Y:S01]  /*3c40*/  @!P2 IMAD.IADD R251, R251, 0x1, -R6 ;  /* 0x00000001fbfba824 */ /* 0x000fe200078e0a06 */
[----:B------:R-:W-:Y:S01]  /*3c50*/  ISETP.GT.U32.AND P6, PT, R6, R8, PT ;  /* 0x000000080600720c */ /* 0x000fe20003fc4070 */
[C---:B------:R-:W-:Y:S01]  /*3c60*/  IMAD.HI.U32 R4, R3.reuse, R158, RZ ;  /* 0x0000009e03047227 */ /* 0x040fe200078e00ff */
[----:B------:R-:W-:Y:S02]  /*3c70*/  ISETP.GE.AND P2, PT, R16, RZ, PT ;  /* 0x000000ff1000720c */ /* 0x000fe40003f46270 */
[C---:B------:R-:W-:Y:S01]  /*3c80*/  IADD3 R11, R2.reuse, 0x33, RZ ;  /* 0x00000033020b7810 */ /* 0x040fe20007ffe0ff */
[----:B------:R-:W-:Y:S01]  /*3c90*/  IMAD.HI.U32 R5, R3, R160, RZ ;  /* 0x000000a003057227 */ /* 0x000fe200078e00ff */
[----:B------:R-:W-:-:S02]  /*3ca0*/  IADD3 R16, R2, 0x22, RZ ;  /* 0x0000002202107810 */ /* 0x000fc40007ffe0ff */
[----:B------:R-:W-:Y:S01]  /*3cb0*/  IABS R26, R11 ;  /* 0x0000000b001a7213 */ /* 0x000fe20000000000 */
[----:B------:R-:W-:Y:S01]  /*3cc0*/  @!P0 IMAD.IADD R249, R249, 0x1, -R6 ;  /* 0x00000001f9f98824 */ /* 0x000fe200078e0a06 */
[----:B------:R-:W-:Y:S01]  /*3cd0*/  ISETP.GE.AND P0, PT, R12, RZ, PT ;  /* 0x000000ff0c00720c */ /* 0x000fe20003f06270 */
[----:B------:R-:W-:Y:S01]  /*3ce0*/  @!P1 IMAD.MOV R243, RZ, RZ, -R243 ;  /* 0x000000fffff39224 */ /* 0x000fe200078e0af3 */
[----:B------:R-:W-:Y:S01]  /*3cf0*/  ISETP.GT.U32.AND P1, PT, R6, R251, PT ;  /* 0x000000fb0600720c */ /* 0x000fe20003f24070 */
[----:B------:R-:W-:Y:S01]  /*3d00*/  IMAD.MOV R7, RZ, RZ, -R4 ;  /* 0x000000ffff077224 */ /* 0x000fe200078e0a04 */
[----:B------:R-:W-:Y:S01]  /*3d10*/  IADD3 R12, R2, 0x2c, RZ ;  /* 0x0000002c020c7810 */ /* 0x000fe20007ffe0ff */
[----:B------:R-:W-:Y:S01]  /*3d20*/  IMAD.MOV R5, RZ, RZ, -R5 ;  /* 0x000000ffff057224 */ /* 0x000fe200078e0a05 */
[----:B------:R-:W-:Y:S01]  /*3d30*/  IABS R185, R16 ;  /* 0x0000001000b97213 */ /* 0x000fe20000000000 */
[C---:B------:R-:W-:Y:S01]  /*3d40*/  IMAD R158, R6.reuse, R7, R158 ;  /* 0x00000007069e7224 */ /* 0x040fe200078e029e */
[----:B------:R-:W-:Y:S01]  /*3d50*/  IABS R97, R12 ;  /* 0x0000000c00617213 */ /* 0x000fe20000000000 */
[----:B------:R-:W-:Y:S01]  /*3d60*/  IMAD R160, R6, R5, R160 ;  /* 0x0000000506a07224 */ /* 0x000fe200078e02a0 */
[----:B------:R-:W-:Y:S01]  /*3d70*/  IADD3 R5, R2, 0x34, RZ ;  /* 0x0000003402057810 */ /* 0x000fe20007ffe0ff */
[----:B------:R-:W-:-:S02]  /*3d80*/  @!P4 IMAD.IADD R20, R20, 0x1, -R6 ;  /* 0x000000011414c824 */ /* 0x000fc400078e0a06 */
[----:B------:R-:W-:Y:S01]  /*3d90*/  @!P5 IMAD.MOV R245, RZ, RZ, -R245 ;  /* 0x000000fffff5d224 */ /* 0x000fe200078e0af5 */
[----:B------:R-:W-:Y:S01]  /*3da0*/  IABS R58, R5 ;  /* 0x00000005003a7213 */ /* 0x000fe20000000000 */
[----:B------:R-:W-:Y:S01]  /*3db0*/  @!P3 IMAD.MOV R247, RZ, RZ, -R247 ;  /* 0x000000fffff7b224 */ /* 0x000fe200078e0af7 */
[----:B------:R-:W-:Y:S01]  /*3dc0*/  ISETP.GT.U32.AND P5, PT, R6, R20, PT ;  /* 0x000000140600720c */ /* 0x000fe20003fa4070 */
[--C-:B------:R-:W-:Y:S01]  /*3dd0*/  @!P6 IMAD.IADD R8, R8, 0x1, -R6.reuse ;  /* 0x000000010808e824 */ /* 0x100fe200078e0a06 */
[----:B------:R-:W-:Y:S01]  /*3de0*/  ISETP.GT.U32.AND P3, PT, R6, R158, PT ;  /* 0x0000009e0600720c */ /* 0x000fe20003f64070 */
[----:B------:R-:W-:Y:S01]  /*3df0*/  @!P0 IMAD.MOV R249, RZ, RZ, -R249 ;  /* 0x000000fffff98224 */ /* 0x000fe200078e0af9 */
[----:B------:R-:W-:Y:S01]  /*3e00*/  ISETP.GE.AND P0, PT, R18, RZ, PT ;  /* 0x000000ff1200720c */ /* 0x000fe20003f06270 */
[----:B------:R-:W-:Y:S01]  /*3e10*/  @!P1 IMAD.IADD R251, R251, 0x1, -R6 ;  /* 0x00000001fbfb9824 */ /* 0x000fe200078e0a06 */
[C---:B------:R-:W-:Y:S01]  /*3e20*/  ISETP.GT.U32.AND P1, PT, R6.reuse, R160, PT ;  /* 0x000000a00600720c */ /* 0x040fe20003f24070 */
[----:B------:R-:W-:Y:S01]  /*3e30*/  IMAD.HI.U32 R4, R3, R58, RZ ;  /* 0x0000003a03047227 */ /* 0x000fe200078e00ff */
[----:B------:R-:W-:-:S02]  /*3e40*/  ISETP.GT.U32.AND P4, PT, R6, R8, PT ;  /* 0x000000080600720c */ /* 0x000fc40003f84070 */
[----:B------:R-:W-:Y:S01]  /*3e50*/  ISETP.GE.AND P6, PT, R17, RZ, PT ;  /* 0x000000ff1100720c */ /* 0x000fe20003fc6270 */
[----:B------:R-:W-:Y:S01]  /*3e60*/  IMAD.MOV R7, RZ, RZ, -R4 ;  /* 0x000000ffff077224 */ /* 0x000fe200078e0a04 */
[----:B------:R-:W-:Y:S01]  /*3e70*/  IADD3 R4, R2, 0x32, RZ ;  /* 0x0000003202047810 */ /* 0x000fe20007ffe0ff */
[--C-:B------:R-:W-:Y:S01]  /*3e80*/  @!P5 IMAD.IADD R20, R20, 0x1, -R6.reuse ;  /* 0x000000011414d824 */ /* 0x100fe200078e0a06 */
[----:B------:R-:W-:Y:S01]  /*3e90*/  ISETP.GE.AND P5, PT, R22, RZ, PT ;  /* 0x000000ff1600720c */ /* 0x000fe20003fa6270 */
[----:B------:R-:W-:Y:S01]  /*3ea0*/  @!P3 IMAD.IADD R158, R158, 0x1, -R6 ;  /* 0x000000019e9eb824 */ /* 0x000fe200078e0a06 */
[----:B------:R-:W-:Y:S01]  /*3eb0*/  ISETP.GE.AND P3, PT, R5, RZ, PT ;  /* 0x000000ff0500720c */ /* 0x000fe20003f66270 */
[----:B------:R-:W-:Y:S01]  /*3ec0*/  IMAD R58, R6, R7, R58 ;  /* 0x00000007063a7224 */ /* 0x000fe200078e023a */
[----:B------:R-:W-:Y:S01]  /*3ed0*/  IABS R163, R4 ;  /* 0x0000000400a37213 */ /* 0x000fe20000000000 */
[----:B------:R-:W-:Y:S01]  /*3ee0*/  @!P1 IMAD.IADD R160, R160, 0x1, -R6 ;  /* 0x00000001a0a09824 */ /* 0x000fe200078e0a06 */
[C---:B------:R-:W-:Y:S01]  /*3ef0*/  ISETP.GT.U32.AND P1, PT, R6.reuse, R158, PT ;  /* 0x0000009e0600720c */ /* 0x040fe20003f24070 */
[----:B------:R-:W-:Y:S01]  /*3f00*/  @!P0 IMAD.MOV R20, RZ, RZ, -R20 ;  /* 0x000000ffff148224 */ /* 0x000fe200078e0a14 */
[----:B------:R-:W-:Y:S01]  /*3f10*/  ISETP.GT.U32.AND P0, PT, R6, R58, PT ;  /* 0x0000003a0600720c */ /* 0x000fe20003f04070 */
[----:B------:R-:W-:Y:S01]  /*3f20*/  @!P4 IMAD.IADD R8, R8, 0x1, -R6 ;  /* 0x000000010808c824 */ /* 0x000fe200078e0a06 */
[----:B------:R-:W-:Y:S01]  /*3f30*/  ISETP.GE.AND P4, PT, R10, RZ, PT ;  /* 0x000000ff0a00720c */ /* 0x000fe20003f86270 */
[----:B------:R-:W-:Y:S01]  /*3f40*/  IMAD.HI.U32 R5, R3, R26, RZ ;  /* 0x0000001a03057227 */ /* 0x000fe200078e00ff */
[----:B------:R-:W-:-:S02]  /*3f50*/  IADD3 R10, R2, 0x30, RZ ;  /* 0x00000030020a7810 */ /* 0x000fc40007ffe0ff */
[----:B------:R-:W-:Y:S01]  /*3f60*/  IADD3 R17, R2, 0xc, RZ ;  /* 0x0000000c02117810 */ /* 0x000fe20007ffe0ff */
[----:B------:R-:W-:Y:S01]  /*3f70*/  @!P2 IMAD.MOV R251, RZ, RZ, -R251 ;  /* 0x000000fffffba224 */ /* 0x000fe200078e0afb */
[----:B------:R-:W-:Y:S01]  /*3f80*/  ISETP.GT.U32.AND P2, PT, R6, R160, PT ;  /* 0x000000a00600720c */ /* 0x000fe20003f44070 */
[----:B------:R-:W-:Y:S01]  /*3f90*/  IMAD.MOV R5, RZ, RZ, -R5 ;  /* 0x000000ffff057224 */ /* 0x000fe200078e0a05 */
[----:B------:R-:W-:Y:S01]  /*3fa0*/  IABS R103, R10 ;  /* 0x0000000a00677213 */ /* 0x000fe20000000000 */
[--C-:B------:R-:W-:Y:S01]  /*3fb0*/  @!P1 IMAD.IADD R158, R158, 0x1, -R6.reuse ;  /* 0x000000019e9e9824 */ /* 0x100fe200078e0a06 */
[----:B------:R-:W-:Y:S01]  /*3fc0*/  ISETP.GE.AND P1, PT, R4, RZ, PT ;  /* 0x000000ff0400720c */ /* 0x000fe20003f26270 */
[----:B------:R-:W-:Y:S01]  /*3fd0*/  @!P0 IMAD.IADD R58, R58, 0x1, -R6 ;  /* 0x000000013a3a8824 */ /* 0x000fe200078e0a06 */
[----:B------:R-:W-:Y:S01]  /*3fe0*/  IABS R45, R17 ;  /* 0x00000011002d7213 */ /* 0x000fe20000000000 */
[----:B------:R-:W-:Y:S01]  /*3ff0*/  @!P4 IMAD.MOV R158, RZ, RZ, -R158 ;  /* 0x000000ffff9ec224 */ /* 0x000fe200078e0a9e */
[----:B------:R-:W-:Y:S01]  /*4000*/  IADD3 R18, R2, 0xb, RZ ;  /* 0x0000000b02127810 */ /* 0x000fe20007ffe0ff */
[----:B------:R-:W-:Y:S01]  /*4010*/  IMAD.HI.U32 R4, R3, R163, RZ ;  /* 0x000000a303047227 */ /* 0x000fe200078e00ff */
[----:B------:R-:W-:-:S02]  /*4020*/  ISETP.GT.U32.AND P4, PT, R6, R58, PT ;  /* 0x0000003a0600720c */ /* 0x000fc40003f84070 */
[----:B------:R-:W-:Y:S01]  /*4030*/  IABS R49, R18 ;  /* 0x0000001200317213 */ /* 0x000fe20000000000 */
[----:B------:R-:W-:Y:S01]  /*4040*/  IMAD R26, R6, R5, R26 ;  /* 0x00000005061a7224 */ /* 0x000fe200078e021a */
[C---:B------:R-:W-:Y:S01]  /*4050*/  IADD3 R5, R2.reuse, 0x31, RZ ;  /* 0x0000003102057810 */ /* 0x040fe20007ffe0ff */
[----:B------:R-:W-:Y:S01]  /*4060*/  IMAD.MOV R4, RZ, RZ, -R4 ;  /* 0x000000ffff047224 */ /* 0x000fe200078e0a04 */
[----:B------:R-:W-:Y:S01]  /*4070*/  IADD3 R22, R2, 0xa, RZ ;  /* 0x0000000a02167810 */ /* 0x000fe20007ffe0ff */
[----:B------:R-:W-:Y:S01]  /*4080*/  @!P2 IMAD.IADD R160, R160, 0x1, -R6 ;  /* 0x00000001a0a0a824 */ /* 0x000fe200078e0a06 */
[----:B------:R-:W-:Y:S01]  /*4090*/  IABS R57, R5 ;  /* 0x0000000500397213 */ /* 0x000fe20000000000 */
[C---:B------:R-:W-:Y:S01]  /*40a0*/  IMAD R163, R6.reuse, R4, R163 ;  /* 0x0000000406a37224 */ /* 0x040fe200078e02a3 */
[----:B------:R-:W-:Y:S01]  /*40b0*/  ISETP.GT.U32.AND P2, PT, R6, R26, PT ;  /* 0x0000001a0600720c */ /* 0x000fe20003f44070 */
[----:B------:R-:W-:Y:S01]  /*40c0*/  IMAD.HI.U32 R7, R3, R103, RZ ;  /* 0x0000006703077227 */ /* 0x000fe200078e00ff */
[----:B------:R-:W-:-:S02]  /*40d0*/  ISETP.GE.AND P0, PT, R5, RZ, PT ;  /* 0x000000ff0500720c */ /* 0x000fc40003f06270 */
[----:B------:R-:W-:Y:S01]  /*40e0*/  IABS R177, R22 ;  /* 0x0000001600b17213 */ /* 0x000fe20000000000 */
[----:B------:R-:W-:Y:S01]  /*40f0*/  @!P4 IMAD.IADD R58, R58, 0x1, -R6 ;  /* 0x000000013a3ac824 */ /* 0x000fe200078e0a06 */
[----:B------:R-:W-:Y:S01]  /*4100*/  ISETP.GT.U32.AND P4, PT, R6, R163, PT ;  /* 0x000000a30600720c */ /* 0x000fe20003f84070 */
[----:B------:R-:W-:-:S04]  /*4110*/  IMAD.HI.U32 R5, R3, R57, RZ ;  /* 0x0000003903057227 */ /* 0x000fc800078e00ff */
[----:B------:R-:W-:Y:S02]  /*4120*/  IMAD.MOV R5, RZ, RZ, -R5 ;  /* 0x000000ffff057224 */ /* 0x000fe400078e0a05 */
[----:B------:R-:W-:Y:S02]  /*4130*/  IMAD.MOV R7, RZ, RZ, -R7 ;  /* 0x000000ffff077224 */ /* 0x000fe400078e0a07 */
[----:B------:R-:W-:Y:S01]  /*4140*/  IMAD R57, R6, R5, R57 ;  /* 0x0000000506397224 */ /* 0x000fe200078e0239 */
[----:B------:R-:W-:Y:S01]  /*4150*/  IADD3 R5, R2, 0x2f, RZ ;  /* 0x0000002f02057810 */ /* 0x000fe20007ffe0ff */
[--C-:B------:R-:W-:Y:S02]  /*4160*/  @!P2 IMAD.IADD R26, R26, 0x1, -R6.reuse ;  /* 0x000000011a1aa824 */ /* 0x100fe400078e0a06 */
[C---:B------:R-:W-:Y:S01]  /*4170*/  IMAD R103, R6.reuse, R7, R103 ;  /* 0x0000000706677224 */ /* 0x040fe200078e0267 */
[----:B------:R-:W-:Y:S01]  /*4180*/  IABS R101, R5 ;  /* 0x0000000500657213 */ /* 0x000fe20000000000 */
[----:B------:R-:W-:Y:S01]  /*4190*/  @!P4 IMAD.IADD R163, R163, 0x1, -R6 ;  /* 0x00000001a3a3c824 */ /* 0x000fe200078e0a06 */
[C---:B------:R-:W-:Y:S01]  /*41a0*/  ISETP.GT.U32.AND P2, PT, R6.reuse, R26, PT ;  /* 0x0000001a0600720c */ /* 0x040fe20003f44070 */
[----:B------:R-:W-:Y:S01]  /*41b0*/  @!P3 IMAD.MOV R58, RZ, RZ, -R58 ;  /* 0x000000ffff3ab224 */ /* 0x000fe200078e0a3a */
[C---:B------:R-:W-:Y:S01]  /*41c0*/  ISETP.GT.U32.AND P4, PT, R6.reuse, R103, PT ;  /* 0x000000670600720c */ /* 0x040fe20003f84070 */
[----:B------:R-:W-:Y:S01]  /*41d0*/  IMAD.HI.U32 R4, R3, R101, RZ ;  /* 0x0000006503047227 */ /* 0x000fe200078e00ff */
[----:B------:R-:W-:-:S03]  /*41e0*/  ISETP.GT.U32.AND P3, PT, R6, R163, PT ;  /* 0x000000a30600720c */ /* 0x000fc60003f64070 */
[----:B------:R-:W-:Y:S01]  /*41f0*/  @!P6 IMAD.MOV R8, RZ, RZ, -R8 ;  /* 0x000000ffff08e224 */ /* 0x000fe200078e0a08 */
[----:B------:R-:W-:Y:S01]  /*4200*/  ISETP.GE.AND P6, PT, R11, RZ, PT ;  /* 0x000000ff0b00720c */ /* 0x000fe20003fc6270 */
[----:B------:R-:W-:Y:S01]  /*4210*/  IMAD.MOV R4, RZ, RZ, -R4 ;  /* 0x000000ffff047224 */ /* 0x000fe200078e0a04 */
[----:B------:R-:W-:Y:S01]  /*4220*/  IADD3 R11, R2, 0x2d, RZ ;  /* 0x0000002d020b7810 */ /* 0x000fe20007ffe0ff */
[----:B------:R-:W-:Y:S01]  /*4230*/  @!P5 IMAD.MOV R160, RZ, RZ, -R160 ;  /* 0x000000ffffa0d224 */ /* 0x000fe200078e0aa0 */
[----:B------:R-:W-:Y:S01]  /*4240*/  ISETP.GE.AND P5, PT, R10, RZ, PT ;  /* 0x000000ff0a00720c */ /* 0x000fe20003fa6270 */
[----:B------:R-:W-:Y:S01]  /*4250*/  IMAD R101, R6, R4, R101 ;  /* 0x0000000406657224 */ /* 0x000fe200078e0265 */
[----:B------:R-:W-:Y:S01]  /*4260*/  IABS R167, R11 ;  /* 0x0000000b00a77213 */ /* 0x000fe20000000000 */
[--C-:B------:R-:W-:Y:S01]  /*4270*/  @!P2 IMAD.IADD R26, R26, 0x1, -R6.reuse ;  /* 0x000000011a1aa824 */ /* 0x100fe200078e0a06 */
        /* <DEDUP_REMOVED lines=9> */
[C---:B------:R-:W-:Y:S01]  /*4310*/  ISETP.GT.U32.AND P2, PT, R6.reuse, R57, PT ;  /* 0x000000390600720c */ /* 0x040fe20003f44070 */
[----:B------:R-:W-:Y:S02]  /*4320*/  IMAD.MOV R5, RZ, RZ, -R5 ;  /* 0x000000ffff057224 */ /* 0x000fe400078e0a05 */
[----:B------:R-:W-:Y:S02]  /*4330*/  @!P1 IMAD.MOV R163, RZ, RZ, -R163 ;  /* 0x000000ffffa39224 */ /* 0x000fe400078e0aa3 */
[----:B------:R-:W-:Y:S01]  /*4340*/  IMAD R167, R6, R5, R167 ;  /* 0x0000000506a77224 */ /* 0x000fe200078e02a7 */
[----:B------:R-:W-:Y:S01]  /*4350*/  IADD3 R5, R2, 0x2b, RZ ;  /* 0x0000002b02057810 */ /* 0x000fe20007ffe0ff */
[----:B------:R-:W-:Y:S02]  /*4360*/  @!P3 IMAD.IADD R101, R101, 0x1, -R6 ;  /* 0x000000016565b824 */ /* 0x000fe400078e0a06 */
[----:B------:R-:W-:Y:S01]  /*4370*/  IMAD.HI.U32 R4, R3, R99, RZ ;  /* 0x0000006303047227 */ /* 0x000fe200078e00ff */
[----:B------:R-:W-:-:S02]  /*4380*/  IABS R55, R5 ;  /* 0x0000000500377213 */ /* 0x000fc40000000000 */
[C---:B------:R-:W-:Y:S01]  /*4390*/  ISETP.GT.U32.AND P1, PT, R6.reuse, R101, PT ;  /* 0x000000650600720c */ /* 0x040fe20003f24070 */
[----:B------:R-:W-:Y:S01]  /*43a0*/  @!P4 IMAD.IADD R103, R103, 0x1, -R6 ;  /* 0x000000016767c824 */ /* 0x000fe200078e0a06 */
[----:B------:R-:W-:Y:S01]  /*43b0*/  ISETP.GT.U32.AND P4, PT, R6, R167, PT ;  /* 0x000000a70600720c */ /* 0x000fe20003f84070 */
[----:B------:R-:W-:-:S04]  /*43c0*/  IMAD.HI.U32 R7, R3, R97, RZ ;  /* 0x0000006103077227 */ /* 0x000fc800078e00ff */
[----:B------:R-:W-:Y:S02]  /*43d0*/  IMAD.MOV R4, RZ, RZ, -R4 ;  /* 0x000000ffff047224 */ /* 0x000fe400078e0a04 */
[----:B------:R-:W-:Y:S02]  /*43e0*/  IMAD.MOV R7, RZ, RZ, -R7 ;  /* 0x000000ffff077224 */ /* 0x000fe400078e0a07 */
[C---:B------:R-:W-:Y:S02]  /*43f0*/  IMAD R99, R6.reuse, R4, R99 ;  /* 0x0000000406637224 */ /* 0x040fe400078e0263 */
[----:B------:R-:W-:Y:S01]  /*4400*/  IMAD R97, R6, R7, R97 ;  /* 0x0000000706617224 */ /* 0x000fe200078e0261 */
[----:B------:R-:W-:Y:S01]  /*4410*/  IADD3 R7, R2, 0x2a, RZ ;  /* 0x0000002a02077810 */ /* 0x000fe20007ffe0ff */
[----:B------:R-:W-:Y:S01]  /*4420*/  IMAD.HI.U32 R4, R3, R55, RZ ;  /* 0x0000003703047227 */ /* 0x000fe200078e00ff */
[----:B------:R-:W-:Y:S02]  /*4430*/  ISETP.GT.U32.AND P3, PT, R6, R99, PT ;  /* 0x000000630600720c */ /* 0x000fe40003f64070 */
[----:B------:R-:W-:Y:S01]  /*4440*/  IABS R169, R7 ;  /* 0x0000000700a97213 */ /* 0x000fe20000000000 */
[--C-:B------:R-:W-:Y:S01]  /*4450*/  @!P1 IMAD.IADD R101, R101, 0x1, -R6.reuse ;  /* 0x0000000165659824 */ /* 0x100fe200078e0a06 */
[----:B------:R-:W-:Y:S01]  /*4460*/  ISETP.GE.AND P1, PT, R12, RZ, PT ;  /* 0x000000ff0c00720c */ /* 0x000fe20003f26270 */
[--C-:B------:R-:W-:Y:S01]  /*4470*/  @!P4 IMAD.IADD R167, R167, 0x1, -R6.reuse ;  /* 0x00000001a7a7c824 */ /* 0x100fe200078e0a06 */
[----:B------:R-:W-:Y:S01]  /*4480*/  IADD3 R12, R2, 0x27, RZ ;  /* 0x00000027020c7810 */ /* 0x000fe20007ffe0ff */
[----:B------:R-:W-:-:S02]  /*4490*/  @!P2 IMAD.IADD R57, R57, 0x1, -R6 ;  /* 0x000000013939a824 */ /* 0x000fc400078e0a06 */
[----:B------:R-:W-:Y:S01]  /*44a0*/  IMAD.MOV R4, RZ, RZ, -R4 ;  /* 0x000000ffff047224 */ /* 0x000fe200078e0a04 */
[----:B------:R-:W-:Y:S01]  /*44b0*/  IABS R171, R12 ;  /* 0x0000000c00ab7213 */ /* 0x000fe20000000000 */
[----:B------:R-:W-:Y:S01]  /*44c0*/  @!P5 IMAD.MOV R103, RZ, RZ, -R103 ;  /* 0x000000ffff67d224 */ /* 0x000fe200078e0a67 */
[C---:B------:R-:W-:Y:S01]  /*44d0*/  ISETP.GT.U32.AND P5, PT, R6.reuse, R97, PT ;  /* 0x000000610600720c */ /* 0x040fe20003fa4070 */
[----:B------:R-:W-:Y:S01]  /*44e0*/  @!P6 IMAD.MOV R101, RZ, RZ, -R101 ;  /* 0x000000ffff65e224 */ /* 0x000fe200078e0a65 */
[C---:B------:R-:W-:Y:S01]  /*44f0*/  ISETP.GT.U32.AND P6, PT, R6.reuse, R167, PT ;  /* 0x000000a70600720c */ /* 0x040fe20003fc4070 */
[C---:B------:R-:W-:Y:S01]  /*4500*/  IMAD R55, R6.reuse, R4, R55 ;  /* 0x0000000406377224 */ /* 0x040fe200078e0237 */
[----:B------:R-:W-:Y:S01]  /*4510*/  ISETP.GT.U32.AND P2, PT, R6, R57, PT ;  /* 0x000000390600720c */ /* 0x000fe20003f44070 */
[----:B------:R-:W-:-:S04]  /*4520*/  IMAD.HI.U32 R4, R3, R169, RZ ;  /* 0x000000a903047227 */ /* 0x000fc800078e00ff */
[----:B------:R-:W-:Y:S02]  /*4530*/  IMAD.MOV R4, RZ, RZ, -R4 ;  /* 0x000000ffff047224 */ /* 0x000fe400078e0a04 */
[--C-:B------:R-:W-:Y:S01]  /*4540*/  @!P3 IMAD.IADD R99, R99, 0x1, -R6.reuse ;  /* 0x000000016363b824 */ /* 0x100fe200078e0a06 */
[----:B------:R-:W-:Y:S01]  /*4550*/  ISETP.GE.AND P3, PT, R5, RZ, PT ;  /* 0x000000ff0500720c */ /* 0x000fe20003f66270 */
[C---:B------:R-:W-:Y:S02]  /*4560*/  IMAD R169, R6.reuse, R4, R169 ;  /* 0x0000000406a97224 */ /* 0x040fe400078e02a9 */
[--C-:B------:R-:W-:Y:S01]  /*4570*/  @!P5 IMAD.IADD R97, R97, 0x1, -R6.reuse ;  /* 0x000000016161d824 */ /* 0x100fe200078e0a06 */
[C---:B------:R-:W-:Y:S01]  /*4580*/  ISETP.GT.U32.AND P4, PT, R6.reuse, R99, PT ;  /* 0x000000630600720c */ /* 0x040fe20003f84070 */
[--C-:B------:R-:W-:Y:S01]  /*4590*/  @!P6 IMAD.IADD R167, R167, 0x1, -R6.reuse ;  /* 0x00000001a7a7e824 */ /* 0x100fe200078e0a06 */
[C---:B------:R-:W-:Y:S01]  /*45a0*/  ISETP.GT.U32.AND P6, PT, R6.reuse, R169, PT ;  /* 0x000000a90600720c */ /* 0x040fe20003fc4070 */
[----:B------:R-:W-:Y:S01]  /*45b0*/  @!P2 IMAD.IADD R57, R57, 0x1, -R6 ;  /* 0x000000013939a824 */ /* 0x000fe200078e0a06 */
[----:B------:R-:W-:-:S02]  /*45c0*/  ISETP.GT.U32.AND P5, PT, R6, R97, PT ;  /* 0x000000610600720c */ /* 0x000fc40003fa4070 */
[----:B------:R-:W-:Y:S01]  /*45d0*/  ISETP.GE.AND P2, PT, R10, RZ, PT ;  /* 0x000000ff0a00720c */ /* 0x000fe20003f46270 */
[----:B------:R-:W-:Y:S01]  /*45e0*/  @!P0 IMAD.MOV R57, RZ, RZ, -R57 ;  /* 0x000000ffff398224 */ /* 0x000fe200078e0a39 */
[----:B------:R-:W-:Y:S02]  /*45f0*/  ISETP.GE.AND P0, PT, R11, RZ, PT ;  /* 0x000000ff0b00720c */ /* 0x000fe40003f06270 */
[C---:B------:R-:W-:Y:S02]  /*4600*/  IADD3 R11, R2.reuse, 0x28, RZ ;  /* 0x00000028020b7810 */ /* 0x040fe40007ffe0ff */
[----:B------:R-:W-:Y:S01]  /*4610*/  IADD3 R10, R2, 0x29, RZ ;  /* 0x00000029020a7810 */ /* 0x000fe20007ffe0ff */
[--C-:B------:R-:W-:Y:S01]  /*4620*/  @!P4 IMAD.IADD R99, R99, 0x1, -R6.reuse ;  /* 0x000000016363c824 */ /* 0x100fe200078e0a06 */
[----:B------:R-:W-:Y:S01]  /*4630*/  IABS R93, R11 ;  /* 0x0000000b005d7213 */ /* 0x000fe20000000000 */
[--C-:B------:R-:W-:Y:S01]  /*4640*/  @!P6 IMAD.IADD R169, R169, 0x1, -R6.reuse ;  /* 0x00000001a9a9e824 */ /* 0x100fe200078e0a06 */
[C---:B------:R-:W-:Y:S01]  /*4650*/  ISETP.GT.U32.AND P4, PT, R6.reuse, R55, PT ;  /* 0x000000370600720c */ /* 0x040fe20003f84070 */
[----:B------:R-:W-:Y:S01]  /*4660*/  @!P5 IMAD.IADD R97, R97, 0x1, -R6 ;  /* 0x000000016161d824 */ /* 0x000fe200078e0a06 */
[----:B------:R-:W-:Y:S01]  /*4670*/  ISETP.GE.AND P5, PT, R7, RZ, PT ;  /* 0x000000ff0700720c */ /* 0x000fe20003fa6270 */
[----:B------:R-:W-:Y:S01]  /*4680*/  IMAD.HI.U32 R5, R3, R93, RZ ;  /* 0x0000005d03057227 */ /* 0x000fe200078e00ff */
[----:B------:R-:W-:-:S02]  /*4690*/  ISETP.GT.U32.AND P6, PT, R6, R169, PT ;  /* 0x000000a90600720c */ /* 0x000fc40003fc4070 */
[----:B------:R-:W-:Y:S01]  /*46a0*/  IABS R95, R10 ;  /* 0x0000000a005f7213 */ /* 0x000fe20000000000 */
[----:B------:R-:W-:-:S04]  /*46b0*/  IMAD.HI.U32 R7, R3, R171, RZ ;  /* 0x000000ab03077227 */ /* 0x000fc800078e00ff */
[----:B------:R-:W-:Y:S02]  /*46c0*/  IMAD.MOV R5, RZ, RZ, -R5 ;  /* 0x000000ffff057224 */ /* 0x000fe400078e0a05 */
[----:B------:R-:W-:Y:S02]  /*46d0*/  IMAD.MOV R7, RZ, RZ, -R7 ;  /* 0x000000ffff077224 */ /* 0x000fe400078e0a07 */
[C---:B------:R-:W-:Y:S02]  /*46e0*/  IMAD R93, R6.reuse, R5, R93 ;  /* 0x00000005065d7224 */ /* 0x040fe400078e025d */
[----:B------:R-:W-:Y:S01]  /*46f0*/  IMAD R171, R6, R7, R171 ;  /* 0x0000000706ab7224 */ /* 0x000fe200078e02ab */
[----:B------:R-:W-:Y:S01]  /*4700*/  IADD3 R7, R2, 0x26, RZ ;  /* 0x0000002602077810 */ /* 0x000fe20007ffe0ff */
[----:B------:R-:W-:Y:S01]  /*4710*/  @!P1 IMAD.MOV R97, RZ, RZ, -R97 ;  /* 0x000000ffff619224 */ /* 0x000fe200078e0a61 */
[C---:B------:R-:W-:Y:S01]  /*4720*/  ISETP.GT.U32.AND P1, PT, R6.reuse, R93, PT ;  /* 0x0000005d0600720c */ /* 0x040fe20003f24070 */
[----:B------:R-:W-:Y:S01]  /*4730*/  @!P6 IMAD.IADD R169, R169, 0x1, -R6 ;  /* 0x00000001a9a9e824 */ /* 0x000fe200078e0a06 */
[----:B------:R-:W-:Y:S01]  /*4740*/  ISETP.GT.U32.AND P6, PT, R6, R171, PT ;  /* 0x000000ab0600720c */ /* 0x000fe20003fc4070 */
[----:B------:R-:W-:Y:S01]  /*4750*/  IMAD.HI.U32 R4, R3, R95, RZ ;  /* 0x0000005f03047227 */ /* 0x000fe200078e00ff */
[----:B------:R-:W-:-:S03]  /*4760*/  IABS R91, R7 ;  /* 0x00000007005b7213 */ /* 0x000fc60000000000 */
        /* <DEDUP_REMOVED lines=8> */
[----:B------:R-:W-:Y:S02]  /*47f0*/  @!P1 IMAD.IADD R93, R93, 0x1, -R6 ;  /* 0x000000015d5d9824 */ /* 0x000fe400078e0a06 */
[----:B------:R-:W-:-:S04]  /*4800*/  IMAD.HI.U32 R4, R3, R91, RZ ;  /* 0x0000005b03047227 */ /* 0x000fc800078e00ff */
[----:B------:R-:W-:Y:S01]  /*4810*/  @!P6 IMAD.IADD R171, R171, 0x1, -R6 ;  /* 0x00000001ababe824 */ /* 0x000fe200078e0a06 */
[----:B------:R-:W-:Y:S01]  /*4820*/  ISETP.GT.U32.AND P6, PT, R6, R93, PT ;  /* 0x0000005d0600720c */ /* 0x000fe20003fc4070 */
[----:B------:R-:W-:Y:S02]  /*4830*/  IMAD.MOV R5, RZ, RZ, -R4 ;  /* 0x000000ffff057224 */ /* 0x000fe400078e0a04 */
[----:B------:R-:W-:-:S04]  /*4840*/  IMAD.HI.U32 R4, R3, R53, RZ ;  /* 0x0000003503047227 */ /* 0x000fc800078e00ff */
[----:B------:R-:W-:Y:S02]  /*4850*/  IMAD.MOV R4, RZ, RZ, -R4 ;  /* 0x000000ffff047224 */ /* 0x000fe400078e0a04 */
[----:B------:R-:W-:Y:S01]  /*4860*/  @!P0 IMAD.MOV R167, RZ, RZ, -R167 ;  /* 0x000000ffffa78224 */ /* 0x000fe200078e0aa7 */
[C---:B------:R-:W-:Y:S01]  /*4870*/  ISETP.GT.U32.AND P0, PT, R6.reuse, R95, PT ;  /* 0x0000005f0600720c */ /* 0x040fe20003f04070 */
[C---:B------:R-:W-:Y:S02]  /*4880*/  IMAD R53, R6.reuse, R4, R53 ;  /* 0x0000000406357224 */ /* 0x040fe400078e0235 */
[--C-:B------:R-:W-:Y:S02]  /*4890*/  @!P6 IMAD.IADD R93, R93, 0x1, -R6.reuse ;  /* 0x000000015d5de824 */ /* 0x100fe400078e0a06 */
[--C-:B------:R-:W-:Y:S01]  /*48a0*/  @!P2 IMAD.IADD R55, R55, 0x1, -R6.reuse ;  /* 0x000000013737a824 */ /* 0x100fe200078e0a06 */
[C---:B------:R-:W-:Y:S01]  /*48b0*/  ISETP.GT.U32.AND P6, PT, R6.reuse, R53, PT ;  /* 0x000000350600720c */ /* 0x040fe20003fc4070 */
[----:B------:R-:W-:Y:S01]  /*48c0*/  IMAD R91, R6, R5, R91 ;  /* 0x00000005065b7224 */ /* 0x000fe200078e025b */
[----:B------:R-:W-:Y:S01]  /*48d0*/  ISETP.GE.AND P2, PT, R11, RZ, PT ;  /* 0x000000ff0b00720c */ /* 0x000fe20003f46270 */
[----:B------:R-:W-:Y:S01]  /*48e0*/  @!P5 IMAD.MOV R169, RZ, RZ, -R169 ;  /* 0x000000ffffa9d224 */ /* 0x000fe200078e0aa9 */
[----:B------:R-:W-:Y:S01]  /*48f0*/  IADD3 R11, R2, 0x24, RZ ;  /* 0x00000024020b7810 */ /* 0x000fe20007ffe0ff */
[----:B------:R-:W-:Y:S01]  /*4900*/  @!P3 IMAD.MOV R55, RZ, RZ, -R55 ;  /* 0x000000ffff37b224 */ /* 0x000fe200078e0a37 */
[----:B------:R-:W-:Y:S01]  /*4910*/  ISETP.GT.U32.AND P3, PT, R6, R171, PT ;  /* 0x000000ab0600720c */ /* 0x000fe20003f64070 */
[----:B------:R-:W-:Y:S01]  /*4920*/  @!P0 IMAD.IADD R95, R95, 0x1, -R6 ;  /* 0x000000015f5f8824 */ /* 0x000fe200078e0a06 */
[----:B------:R-:W-:-:S02]  /*4930*/  ISETP.GE.AND P0, PT, R12, RZ, PT ;  /* 0x000000ff0c00720c */ /* 0x000fc40003f06270 */
[----:B------:R-:W-:Y:S02]  /*4940*/  IABS R183, R11 ;  /* 0x0000000b00b77213 */ /* 0x000fe40000000000 */
[----:B------:R-:W-:Y:S01]  /*4950*/  IADD3 R12, R2, 0x23, RZ ;  /* 0x00000023020c7810 */ /* 0x000fe20007ffe0ff */
[----:B------:R-:W-:Y:S01]  /*4960*/  @!P6 IMAD.IADD R53, R53, 0x1, -R6 ;  /* 0x000000013535e824 */ /* 0x000fe200078e0a06 */
[C---:B------:R-:W-:Y:S01]  /*4970*/  ISETP.GT.U32.AND P1, PT, R6.reuse, R95, PT ;  /* 0x0000005f0600720c */ /* 0x040fe20003f24070 */
[C---:B------:R-:W-:Y:S01]  /*4980*/  IMAD.HI.U32 R4, R3.reuse, R183, RZ ;  /* 0x000000b703047227 */ /* 0x040fe200078e00ff */
[----:B------:R-:W-:Y:S02]  /*4990*/  IABS R89, R12 ;  /* 0x0000000c00597213 */ /* 0x000fe40000000000 */
[----:B------:R-:W-:Y:S01]  /*49a0*/  ISETP.GT.U32.AND P5, PT, R6, R53, PT ;  /* 0x000000350600720c */ /* 0x000fe20003fa4070 */
[----:B------:R-:W-:Y:S02]  /*49b0*/  IMAD.MOV R5, RZ, RZ, -R4 ;  /* 0x000000ffff057224 */ /* 0x000fe400078e0a04 */
[----:B------:R-:W-:-:S04]  /*49c0*/  IMAD.HI.U32 R4, R3, R89, RZ ;  /* 0x0000005903047227 */ /* 0x000fc800078e00ff */
[C---:B------:R-:W-:Y:S02]  /*49d0*/  IMAD R183, R6.reuse, R5, R183 ;  /* 0x0000000506b77224 */ /* 0x040fe400078e02b7 */
[----:B------:R-:W-:Y:S02]  /*49e0*/  IMAD.MOV R5, RZ, RZ, -R4 ;  /* 0x000000ffff057224 */ /* 0x000fe400078e0a04 */
[--C-:B------:R-:W-:Y:S01]  /*49f0*/  @!P1 IMAD.IADD R95, R95, 0x1, -R6.reuse ;  /* 0x000000015f5f9824 */ /* 0x100fe200078e0a06 */
[C---:B------:R-:W-:Y:S01]  /*4a00*/  ISETP.GT.U32.AND P1, PT, R6.reuse, R91, PT ;  /* 0x0000005b0600720c */ /* 0x040fe20003f24070 */
[----:B------:R-:W-:Y:S01]  /*4a10*/  IMAD R89, R6, R5, R89 ;  /* 0x0000000506597224 */ /* 0x000fe200078e0259 */
[----:B------:R-:W-:Y:S01]  /*4a20*/  IADD3 R5, R2, 0x21, RZ ;  /* 0x0000002102057810 */ /* 0x000fe20007ffe0ff */
[----:B------:R-:W-:Y:S02]  /*4a30*/  @!P5 IMAD.IADD R53, R53, 0x1, -R6 ;  /* 0x000000013535d824 */ /* 0x000fe400078e0a06 */
[----:B------:R-:W-:Y:S01]  /*4a40*/  IMAD.HI.U32 R4, R3, R185, RZ ;  /* 0x000000b903047227 */ /* 0x000fe200078e00ff */
[----:B------:R-:W-:-:S02]  /*4a50*/  ISETP.GT.U32.AND P5, PT, R6, R89, PT ;  /* 0x000000590600720c */ /* 0x000fc40003fa4070 */
[----:B------:R-:W-:Y:S01]  /*4a60*/  IABS R87, R5 ;  /* 0x0000000500577213 */ /* 0x000fe20000000000 */
[----:B------:R-:W-:Y:S02]  /*4a70*/  IMAD.MOV R4, RZ, RZ, -R4 ;  /* 0x000000ffff047224 */ /* 0x000fe400078e0a04 */
[--C-:B------:R-:W-:Y:S01]  /*4a80*/  @!P3 IMAD.IADD R171, R171, 0x1, -R6.reuse ;  /* 0x00000001ababb824 */ /* 0x100fe200078e0a06 */
[----:B------:R-:W-:Y:S01]  /*4a90*/  ISETP.GE.AND P3, PT, R7, RZ, PT ;  /* 0x000000ff0700720c */ /* 0x000fe20003f66270 */
[----:B------:R-:W-:Y:S01]  /*4aa0*/  @!P1 IMAD.IADD R91, R91, 0x1, -R6 ;  /* 0x000000015b5b9824 */ /* 0x000fe200078e0a06 */
[----:B------:R-:W-:Y:S01]  /*4ab0*/  ISETP.GE.AND P1, PT, R10, RZ, PT ;  /* 0x000000ff0a00720c */ /* 0x000fe20003f26270 */
[----:B------:R-:W-:Y:S01]  /*4ac0*/  IMAD R185, R6, R4, R185 ;  /* 0x0000000406b97224 */ /* 0x000fe200078e02b9 */
[----:B------:R-:W-:Y:S01]  /*4ad0*/  IADD3 R10, R2, 0x1e, RZ ;  /* 0x0000001e020a7810 */ /* 0x000fe20007ffe0ff */
[----:B------:R-:W-:Y:S01]  /*4ae0*/  IMAD.HI.U32 R4, R3, R87, RZ ;  /* 0x0000005703047227 */ /* 0x000fe200078e00ff */
[----:B------:R-:W-:-:S02]  /*4af0*/  ISETP.GT.U32.AND P6, PT, R6, R91, PT ;  /* 0x0000005b0600720c */ /* 0x000fc40003fc4070 */
[----:B------:R-:W-:Y:S01]  /*4b00*/  IABS R189, R10 ;  /* 0x0000000a00bd7213 */ /* 0x000fe20000000000 */
[----:B------:R-:W-:Y:S01]  /*4b10*/  @!P5 IMAD.IADD R89, R89, 0x1, -R6 ;  /* 0x000000015959d824 */ /* 0x000fe200078e0a06 */
[----:B------:R-:W-:Y:S01]  /*4b20*/  IADD3 R7, R2, 0x1f, RZ ;  /* 0x0000001f02077810 */ /* 0x000fe20007ffe0ff */
[----:B------:R-:W-:Y:S01]  /*4b30*/  @!P4 IMAD.MOV R95, RZ, RZ, -R95 ;  /* 0x000000ffff5fc224 */ /* 0x000fe200078e0a5f */
[C---:B------:R-:W-:Y:S01]  /*4b40*/  ISETP.GT.U32.AND P4, PT, R6.reuse, R183, PT ;  /* 0x000000b70600720c */ /* 0x040fe20003f84070 */
[----:B------:R-:W-:Y:S01]  /*4b50*/  IMAD.MOV R4, RZ, RZ, -R4 ;  /* 0x000000ffff047224 */ /* 0x000fe200078e0a04 */
[C---:B------:R-:W-:Y:S01]  /*4b60*/  ISETP.GT.U32.AND P5, PT, R6.reuse, R89, PT ;  /* 0x000000590600720c */ /* 0x040fe20003fa4070 */
[----:B------:R-:W-:Y:S01]  /*4b70*/  @!P1 IMAD.MOV R53, RZ, RZ, -R53 ;  /* 0x000000ffff359224 */ /* 0x000fe200078e0a35 */
[C---:B------:R-:W-:Y:S01]  /*4b80*/  ISETP.GT.U32.AND P1, PT, R6.reuse, R185, PT ;  /* 0x000000b90600720c */ /* 0x040fe20003f24070 */
[----:B------:R-:W-:Y:S01]  /*4b90*/  IMAD R87, R6, R4, R87 ;  /* 0x0000000406577224 */ /* 0x000fe200078e0257 */
[----:B------:R-:W-:Y:S01]  /*4ba0*/  IABS R85, R7 ;  /* 0x0000000700557213 */ /* 0x000fe20000000000 */
[--C-:B------:R-:W-:Y:S01]  /*4bb0*/  @!P6 IMAD.IADD R91, R91, 0x1, -R6.reuse ;  /* 0x000000015b5be824 */ /* 0x100fe200078e0a06 */
[----:B------:R-:W-:Y:S01]  /*4bc0*/  ISETP.GE.AND P6, PT, R16, RZ, PT ;  /* 0x000000ff1000720c */ /* 0x000fe20003fc6270 */
[----:B------:R-:W-:Y:S01]  /*4bd0*/  @!P0 IMAD.MOV R171, RZ, RZ, -R171 ;  /* 0x000000ffffab8224 */ /* 0x000fe200078e0aab */
[----:B------:R-:W-:Y:S01]  /*4be0*/  ISETP.GE.AND P0, PT, R12, RZ, PT ;  /* 0x000000ff0c00720c */ /* 0x000fe20003f06270 */
[----:B------:R-:W-:Y:S01]  /*4bf0*/  @!P3 IMAD.MOV R91, RZ, RZ, -R91 ;  /* 0x000000ffff5bb224 */ /* 0x000fe200078e0a5b */
[----:B------:R-:W-:Y:S01]  /*4c00*/  ISETP.GE.AND P3, PT, R5, RZ, PT ;  /* 0x000000ff0500720c */ /* 0x000fe20003f66270 */
[--C-:B------:R-:W-:Y:S01]  /*4c10*/  @!P4 IMAD.IADD R183, R183, 0x1, -R6.reuse ;  /* 0x00000001b7b7c824 */ /* 0x100fe200078e0a06 */
[----:B------:R-:W-:Y:S01]  /*4c20*/  IADD3 R5, R2, 0x20, RZ ;  /* 0x0000002002057810 */ /* 0x000fe20007ffe0ff */
[--C-:B------:R-:W-:Y:S01]  /*4c30*/  @!P5 IMAD.IADD R89, R89, 0x1, -R6.reuse ;  /* 0x000000015959d824 */ /* 0x100fe200078e0a06 */
[C---:B------:R-:W-:Y:S01]  /*4c40*/  ISETP.GT.U32.AND P5, PT, R6.reuse, R87, PT ;  /* 0x000000570600720c */ /* 0x040fe20003fa4070 */
[----:B------:R-:W-:Y:S01]  /*4c50*/  @!P1 IMAD.IADD R185, R185, 0x1, -R6 ;  /* 0x00000001b9b99824 */ /* 0x000fe200078e0a06 */
[----:B------:R-:W-:Y:S01]  /*4c60*/  IABS R187, R5 ;  /* 0x0000000500bb7213 */ /* 0x000fe20000000000 */
[----:B------:R-:W-:Y:S01]  /*4c70*/  @!P2 IMAD.MOV R93, RZ, RZ, -R93 ;  /* 0x000000ffff5da224 */ /* 0x000fe200078e0a5d */
[----:B------:R-:W-:-:S02]  /*4c80*/  ISETP.GT.U32.AND P4, PT, R6, R183, PT ;  /* 0x000000b70600720c */ /* 0x000fc40003f84070 */
[----:B------:R-:W-:Y:S01]  /*4c90*/  ISETP.GT.U32.AND P1, PT, R6, R185, PT ;  /* 0x000000b90600720c */ /* 0x000fe20003f24070 */
[----:B------:R-:W-:Y:S01]  /*4ca0*/  IMAD.HI.U32 R4, R3, R187, RZ ;  /* 0x000000bb03047227 */ /* 0x000fe200078e00ff */
[----:B------:R-:W-:Y:S02]  /*4cb0*/  ISETP.GE.AND P2, PT, R11, RZ, PT ;  /* 0x000000ff0b00720c */ /* 0x000fe40003f46270 */
[C---:B------:R-:W-:Y:S01]  /*4cc0*/  IADD3 R11, R2.reuse, 0x1b, RZ ;  /* 0x0000001b020b7810 */ /* 0x040fe20007ffe0ff */
[----:B------:R-:W-:Y:S01]  /*4cd0*/  IMAD.MOV R4, RZ, RZ, -R4 ;  /* 0x000000ffff047224 */ /* 0x000fe200078e0a04 */
[----:B------:R-:W-:Y:S01]  /*4ce0*/  IADD3 R12, R2, 0x16, RZ ;  /* 0x00000016020c7810 */ /* 0x000fe20007ffe0ff */
[----:B------:R-:W-:Y:S01]  /*4cf0*/  @!P5 IMAD.IADD R87, R87, 0x1, -R6 ;  /* 0x000000015757d824 */ /* 0x000fe200078e0a06 */
[----:B------:R-:W-:Y:S01]  /*4d00*/  IABS R81, R11 ;  /* 0x0000000b00517213 */ /* 0x000fe20000000000 */
[C---:B------:R-:W-:Y:S01]  /*4d10*/  IMAD R187, R6.reuse, R4, R187 ;  /* 0x0000000406bb7224 */ /* 0x040fe200078e02bb */
[----:B------:R-:W-:Y:S01]  /*4d20*/  IABS R197, R12 ;  /* 0x0000000c00c57213 */ /* 0x000fe20000000000 */
[----:B------:R-:W-:Y:S01]  /*4d30*/  IMAD.HI.U32 R4, R3, R189, RZ ;  /* 0x000000bd03047227 */ /* 0x000fe200078e00ff */
[----:B------:R-:W-:-:S02]  /*4d40*/  ISETP.GT.U32.AND P5, PT, R6, R87, PT ;  /* 0x000000570600720c */ /* 0x000fc40003fa4070 */
[----:B------:R-:W-:Y:S01]  /*4d50*/  IADD3 R16, R2, 0xf, RZ ;  /* 0x0000000f02107810 */ /* 0x000fe20007ffe0ff */
[--C-:B------:R-:W-:Y:S01]  /*4d60*/  @!P4 IMAD.IADD R183, R183, 0x1, -R6.reuse ;  /* 0x00000001b7b7c824 */ /* 0x100fe200078e0a06 */
[----:B------:R-:W-:Y:S01]  /*4d70*/  ISETP.GE.AND P4, PT, R5, RZ, PT ;  /* 0x000000ff0500720c */ /* 0x000fe20003f86270 */
[----:B------:R-:W-:Y:S01]  /*4d80*/  @!P1 IMAD.IADD R185, R185, 0x1, -R6 ;  /* 0x00000001b9b99824 */ /* 0x000fe200078e0a06 */
[----:B------:R-:W-:Y:S01]  /*4d90*/  ISETP.GT.U32.AND P1, PT, R6, R187, PT ;  /* 0x000000bb0600720c */ /* 0x000fe20003f24070 */
[----:B------:R-:W-:Y:S01]  /*4da0*/  IMAD.MOV R4, RZ, RZ, -R4 ;  /* 0x000000ffff047224 */ /* 0x000fe200078e0a04 */
[----:B------:R-:W-:Y:S01]  /*4db0*/  IABS R67, R16 ;  /* 0x0000001000437213 */ /* 0x000fe20000000000 */
[----:B------:R-:W-:-:S04]  /*4dc0*/  IMAD.HI.U32 R5, R3, R85, RZ ;  /* 0x0000005503057227 */ /* 0x000fc800078e00ff */
[C---:B------:R-:W-:Y:S02]  /*4dd0*/  IMAD R189, R6.reuse, R4, R189 ;  /* 0x0000000406bd7224 */ /* 0x040fe400078e02bd */
[----:B------:R-:W-:Y:S02]  /*4de0*/  IMAD.MOV R5, RZ, RZ, -R5 ;  /* 0x000000ffff057224 */ /* 0x000fe400078e0a05 */
[--C-:B------:R-:W-:Y:S01]  /*4df0*/  @!P5 IMAD.IADD R87, R87, 0x1, -R6.reuse ;  /* 0x000000015757d824 */ /* 0x100fe200078e0a06 */
[C---:B------:R-:W-:Y:S01]  /*4e00*/  ISETP.GT.U32.AND P5, PT, R6.reuse, R189, PT ;  /* 0x000000bd0600720c */ /* 0x040fe20003fa4070 */
[----:B------:R-:W-:Y:S02]  /*4e10*/  IMAD R85, R6, R5, R85 ;  /* 0x0000000506557224 */ /* 0x000fe400078e0255 */
[----:B------:R-:W-:Y:S01]  /*4e20*/  @!P0 IMAD.MOV R89, RZ, RZ, -R89 ;  /* 0x000000ffff598224 */ /* 0x000fe200078e0a59 */
[----:B------:R-:W-:Y:S01]  /*4e30*/  ISETP.GE.AND P0, PT, R10, RZ, PT ;  /* 0x000000ff0a00720c */ /* 0x000fe20003f06270 */
[----:B------:R-:W-:Y:S01]  /*4e40*/  @!P6 IMAD.MOV R185, RZ, RZ, -R185 ;  /* 0x000000ffffb9e224 */ /* 0x000fe200078e0ab9 */
[----:B------:R-:W-:Y:S01]  /*4e50*/  IADD3 R10, R2, 0x1c, RZ ;  /* 0x0000001c020a7810 */ /* 0x000fe20007ffe0ff */
[--C-:B------:R-:W-:Y:S01]  /*4e60*/  @!P1 IMAD.IADD R187, R187, 0x1, -R6.reuse ;  /* 0x00000001bbbb9824 */ /* 0x100fe200078e0a06 */
[C---:B------:R-:W-:Y:S01]  /*4e70*/  ISETP.GT.U32.AND P6, PT, R6.reuse, R85, PT ;  /* 0x000000550600720c */ /* 0x040fe20003fc4070 */
[----:B------:R-:W-:Y:S01]  /*4e80*/  @!P2 IMAD.MOV R183, RZ, RZ, -R183 ;  /* 0x000000ffffb7a224 */ /* 0x000fe200078e0ab7 */
[----:B------:R-:W-:Y:S01]  /*4e90*/  IABS R191, R10 ;  /* 0x0000000a00bf7213 */ /* 0x000fe20000000000 */
[----:B------:R-:W-:Y:S01]  /*4ea0*/  @!P3 IMAD.MOV R87, RZ, RZ, -R87 ;  /* 0x000000ffff57b224 */ /* 0x000fe200078e0a57 */
[----:B------:R-:W-:Y:S01]  /*4eb0*/  ISETP.GT.U32.AND P1, PT, R6, R187, PT ;  /* 0x000000bb0600720c */ /* 0x000fe20003f24070 */
[----:B------:R-:W-:Y:S01]  /*4ec0*/  @!P5 IMAD.IADD R189, R189, 0x1, -R6 ;  /* 0x00000001bdbdd824 */ /* 0x000fe200078e0a06 */
[----:B------:R-:W-:Y:S01]  /*4ed0*/  ISETP.GE.AND P2, PT, R7, RZ, PT ;  /* 0x000000ff0700720c */ /* 0x000fe20003f46270 */
[----:B------:R-:W-:Y:S01]  /*4ee0*/  IMAD.HI.U32 R5, R3, R191, RZ ;  /* 0x000000bf03057227 */ /* 0x000fe200078e00ff */
[----:B------:R-:W-:-:S02]  /*4ef0*/  IADD3 R7, R2, 0x1d, RZ ;  /* 0x0000001d02077810 */ /* 0x000fc40007ffe0ff */
[----:B------:R-:W-:Y:S01]  /*4f00*/  ISETP.GT.U32.AND P5, PT, R6, R189, PT ;  /* 0x000000bd0600720c */ /* 0x000fe20003fa4070 */
[----:B------:R-:W-:Y:S01]  /*4f10*/  IMAD.MOV R5, RZ, RZ, -R5 ;  /* 0x000000ffff057224 */ /* 0x000fe200078e0a05 */
[----:B------:R-:W-:Y:S01]  /*4f20*/  IABS R83, R7 ;  /* 0x0000000700537213 */ /* 0x000fe20000000000 */
[----:B------:R-:W-:Y:S01]  /*4f30*/  @!P6 IMAD.IADD R85, R85, 0x1, -R6 ;  /* 0x000000015555e824 */ /* 0x000fe200078e0a06 */
[----:B------:R-:W-:Y:S01]  /*4f40*/  ISETP.GE.AND P3, PT, R7, RZ, PT ;  /* 0x000000ff0700720c */ /* 0x000fe20003f66270 */
[----:B------:R-:W-:-:S03]  /*4f50*/  IMAD.HI.U32 R7, R3, R81, RZ ;  /* 0x0000005103077227 */ /* 0x000fc600078e00ff */
[----:B------:R-:W-:Y:S01]  /*4f60*/  ISETP.GT.U32.AND P6, PT, R6, R85, PT ;  /* 0x000000550600720c */ /* 0x000fe20003fc4070 */
[----:B------:R-:W-:Y:S01]  /*4f70*/  @!P1 IMAD.IADD R187, R187, 0x1, -R6 ;  /* 0x00000001bbbb9824 */ /* 0x000fe200078e0a06 */
[----:B------:R-:W-:Y:S01]  /*4f80*/  ISETP.GE.AND P1, PT, R10, RZ, PT ;  /* 0x000000ff0a00720c */ /* 0x000fe20003f26270 */
[----:B------:R-:W-:Y:S01]  /*4f90*/  IMAD.MOV R7, RZ, RZ, -R7 ;  /* 0x000000ffff077224 */ /* 0x000fe200078e0a07 */
[----:B------:R-:W-:Y:S01]  /*4fa0*/  IADD3 R10, R2, 0x18, RZ ;  /* 0x00000018020a7810 */ /* 0x000fe20007ffe0ff */
[----:B------:R-:W-:Y:S02]  /*4fb0*/  IMAD R191, R6, R5, R191 ;  /* 0x0000000506bf7224 */ /* 0x000fe400078e02bf */
[----:B------:R-:W-:Y:S01]  /*4fc0*/  IMAD.HI.U32 R4, R3, R83, RZ ;  /* 0x0000005303047227 */ /* 0x000fe200078e00ff */
[----:B------:R-:W-:-:S03]  /*4fd0*/  IABS R195, R10 ;  /* 0x0000000a00c37213 */ /* 0x000fc60000000000 */
[----:B------:R-:W-:Y:S01]  /*4fe0*/  IMAD R81, R6, R7, R81 ;  /* 0x0000000706517224 */ /* 0x000fe200078e0251 */
[----:B------:R-:W-:Y:S01]  /*4ff0*/  IADD3 R7, R2, 0x19, RZ ;  /* 0x0000001902077810 */ /* 0x000fe20007ffe0ff */
[----:B------:R-:W-:Y:S01]  /*5000*/  @!P4 IMAD.MOV R187, RZ, RZ, -R187 ;  /* 0x000000ffffbbc224 */ /* 0x000fe200078e0abb */
[C---:B------:R-:W-:Y:S01]  /*5010*/  ISETP.GT.U32.AND P4, PT, R6.reuse, R191, PT ;  /* 0x000000bf0600720c */ /* 0x040fe20003f84070 */
[----:B------:R-:W-:Y:S01]  /*5020*/  IMAD.MOV R4, RZ, RZ, -R4 ;  /* 0x000000ffff047224 */ /* 0x000fe200078e0a04 */
[----:B------:R-:W-:Y:S01]  /*5030*/  IABS R79, R7 ;  /* 0x00000007004f7213 */ /* 0x000fe20000000000 */
[--C-:B------:R-:W-:Y:S01]  /*5040*/  @!P5 IMAD.IADD R189, R189, 0x1, -R6.reuse ;  /* 0x00000001bdbdd824 */ /* 0x100fe200078e0a06 */
[C---:B------:R-:W-:Y:S01]  /*5050*/  ISETP.GT.U32.AND P5, PT, R6.reuse, R81, PT ;  /* 0x000000510600720c */ /* 0x040fe20003fa4070 */
[----:B------:R-:W-:Y:S01]  /*5060*/  IMAD R83, R6, R4, R83 ;  /* 0x0000000406537224 */ /* 0x000fe200078e0253 */
[----:B------:R-:W-:Y:S01]  /*5070*/  IADD3 R4, R2, 0x1a, RZ ;  /* 0x0000001a02047810 */ /* 0x000fe20007ffe0ff */
[----:B------:R-:W-:-:S02]  /*5080*/  @!P6 IMAD.IADD R85, R85, 0x1, -R6 ;  /* 0x000000015555e824 */ /* 0x000fc400078e0a06 */
[----:B------:R-:W-:Y:S01]  /*5090*/  IMAD.HI.U32 R5, R3, R79, RZ ;  /* 0x0000004f03057227 */ /* 0x000fe200078e00ff */
[C---:B------:R-:W-:Y:S02]  /*50a0*/  ISETP.GT.U32.AND P6, PT, R6.reuse, R83, PT ;  /* 0x000000530600720c */ /* 0x040fe40003fc4070 */
[----:B------:R-:W-:Y:S01]  /*50b0*/  IABS R193, R4 ;  /* 0x0000000400c17213 */ /* 0x000fe20000000000 */
[--C-:B------:R-:W-:Y:S02]  /*50c0*/  @!P4 IMAD.IADD R191, R191, 0x1, -R6.reuse ;  /* 0x00000001bfbfc824 */ /* 0x100fe400078e0a06 */
[----:B------:R-:W-:Y:S02]  /*50d0*/  IMAD.MOV R5, RZ, RZ, -R5 ;  /* 0x000000ffff057224 */ /* 0x000fe400078e0a05 */
[----:B------:R-:W-:Y:S01]  /*50e0*/  @!P5 IMAD.IADD R81, R81, 0x1, -R6 ;  /* 0x000000015151d824 */ /* 0x000fe200078e0a06 */
[C---:B------:R-:W-:Y:S01]  /*50f0*/  ISETP.GT.U32.AND P5, PT, R6.reuse, R191, PT ;  /* 0x000000bf0600720c */ /* 0x040fe20003fa4070 */
[----:B------:R-:W-:-:S02]  /*5100*/  IMAD R79, R6, R5, R79 ;  /* 0x00000005064f7224 */ /* 0x000fc400078e024f */
[----:B------:R-:W-:Y:S01]  /*5110*/  @!P2 IMAD.MOV R85, RZ, RZ, -R85 ;  /* 0x000000ffff55a224 */ /* 0x000fe200078e0a55 */
[----:B------:R-:W-:Y:S01]  /*5120*/  ISETP.GE.AND P2, PT, R11, RZ, PT ;  /* 0x000000ff0b00720c */ /* 0x000fe20003f46270 */
[----:B------:R-:W-:Y:S01]  /*5130*/  @!P6 IMAD.IADD R83, R83, 0x1, -R6 ;  /* 0x000000015353e824 */ /* 0x000fe200078e0a06 */
[----:B------:R-:W-:Y:S01]  /*5140*/  ISETP.GE.AND P6, PT, R4, RZ, PT ;  /* 0x000000ff0400720c */ /* 0x000fe20003fc6270 */
[----:B------:R-:W-:Y:S01]  /*5150*/  IMAD.HI.U32 R4, R3, R193, RZ ;  /* 0x000000c103047227 */ /* 0x000fe200078e00ff */
[----:B------:R-:W-:Y:S02]  /*5160*/  IADD3 R11, R2, 0x17, RZ ;  /* 0x00000017020b7810 */ /* 0x000fe40007ffe0ff */
[C---:B------:R-:W-:Y:S01]  /*5170*/  ISETP.GT.U32.AND P4, PT, R6.reuse, R83, PT ;  /* 0x000000530600720c */ /* 0x040fe20003f84070 */
[----:B------:R-:W-:Y:S01]  /*5180*/  IMAD.MOV R4, RZ, RZ, -R4 ;  /* 0x000000ffff047224 */ /* 0x000fe200078e0a04 */
[----:B------:R-:W-:Y:S01]  /*5190*/  IABS R77, R11 ;  /* 0x0000000b004d7213 */ /* 0x000fe20000000000 */
[----:B------:R-:W-:Y:S01]  /*51a0*/  @!P5 IMAD.IADD R191, R191, 0x1, -R6 ;  /* 0x00000001bfbfd824 */ /* 0x000fe200078e0a06 */
[C---:B------:R-:W-:Y:S01]  /*51b0*/  ISETP.GT.U32.AND P5, PT, R6.reuse, R79, PT ;  /* 0x0000004f0600720c */ /* 0x040fe20003fa4070 */
[----:B------:R-:W-:-:S02]  /*51c0*/  IMAD R193, R6, R4, R193 ;  /* 0x0000000406c17224 */ /* 0x000fc400078e02c1 */
[----:B------:R-:W-:-:S04]  /*51d0*/  IMAD.HI.U32 R4, R3, R195, RZ ;  /* 0x000000c303047227 */ /* 0x000fc800078e00ff */
[----:B------:R-:W-:Y:S02]  /*51e0*/  IMAD.MOV R5, RZ, RZ, -R4 ;  /* 0x000000ffff057224 */ /* 0x000fe400078e0a04 */
[----:B------:R-:W-:Y:S01]  /*51f0*/  @!P4 IMAD.IADD R83, R83, 0x1, -R6 ;  /* 0x000000015353c824 */ /* 0x000fe200078e0a06 */
[----:B------:R-:W-:Y:S01]  /*5200*/  ISETP.GT.U32.AND P4, PT, R6, R193, PT ;  /* 0x000000c10600720c */ /* 0x000fe20003f84070 */
[----:B------:R-:W-:-:S04]  /*5210*/  IMAD.HI.U32 R4, R3, R77, RZ ;  /* 0x0000004d03047227 */ /* 0x000fc800078e00ff */
[----:B------:R-:W-:Y:S02]  /*5220*/  @!P5 IMAD.IADD R79, R79, 0x1, -R6 ;  /* 0x000000014f4fd824 */ /* 0x000fe400078e0a06 */
[----:B------:R-:W-:Y:S02]  /*5230*/  IMAD.MOV R4, RZ, RZ, -R4 ;  /* 0x000000ffff047224 */ /* 0x000fe400078e0a04 */
[C---:B------:R-:W-:Y:S01]  /*5240*/  IMAD R195, R6.reuse, R5, R195 ;  /* 0x0000000506c37224 */ /* 0x040fe200078e02c3 */
[C---:B------:R-:W-:Y:S01]  /*5250*/  ISETP.GT.U32.AND P5, PT, R6.reuse, R79, PT ;  /* 0x0000004f0600720c */ /* 0x040fe20003fa4070 */
[----:B------:R-:W-:Y:S02]  /*5260*/  IMAD R77, R6, R4, R77 ;  /* 0x00000004064d7224 */ /* 0x000fe400078e024d */
[----:B------:R-:W-:Y:S02]  /*5270*/  @!P4 IMAD.IADD R193, R193, 0x1, -R6 ;  /* 0x00000001c1c1c824 */ /* 0x000fe400078e0a06 */
[----:B------:R-:W-:-:S03]  /*5280*/  IMAD.HI.U32 R5, R3, R197, RZ ;  /* 0x000000c503057227 */ /* 0x000fc600078e00ff */
[C---:B------:R-:W-:Y:S01]  /*5290*/  ISETP.GT.U32.AND P4, PT, R6.reuse, R193, PT ;  /* 0x000000c10600720c */ /* 0x040fe20003f84070 */
[----:B------:R-:W-:Y:S01]  /*52a0*/  @!P0 IMAD.MOV R189, RZ, RZ, -R189 ;  /* 0x000000ffffbd8224 */ /* 0x000fe200078e0abd */
[C---:B------:R-:W-:Y:S01]  /*52b0*/  ISETP.GT.U32.AND P0, PT, R6.reuse, R81, PT ;  /* 0x000000510600720c */ /* 0x040fe20003f04070 */
[----:B------:R-:W-:Y:S02]  /*52c0*/  IMAD.MOV R5, RZ, RZ, -R5 ;  /* 0x000000ffff057224 */ /* 0x000fe400078e0a05 */
[--C-:B------:R-:W-:Y:S01]  /*52d0*/  @!P5 IMAD.IADD R79, R79, 0x1, -R6.reuse ;  /* 0x000000014f4fd824 */ /* 0x100fe200078e0a06 */
[C---:B------:R-:W-:Y:S01]  /*52e0*/  ISETP.GT.U32.AND P5, PT, R6.reuse, R77, PT ;  /* 0x0000004d0600720c */ /* 0x040fe20003fa4070 */
[----:B------:R-:W-:Y:S01]  /*52f0*/  IMAD R197, R6, R5, R197 ;  /* 0x0000000506c57224 */ /* 0x000fe200078e02c5 */
[----:B------:R-:W-:Y:S01]  /*5300*/  IADD3 R5, R2, 0x15, RZ ;  /* 0x0000001502057810 */ /* 0x000fe20007ffe0ff */
[----:B------:R-:W-:Y:S01]  /*5310*/  @!P3 IMAD.MOV R83, RZ, RZ, -R83 ;  /* 0x000000ffff53b224 */ /* 0x000fe200078e0a53 */
[----:B------:R-:W-:Y:S01]  /*5320*/  ISETP.GE.AND P3, PT, R10, RZ, PT ;  /* 0x000000ff0a00720c */ /* 0x000fe20003f66270 */
[----:B------:R-:W-:Y:S01]  /*5330*/  @!P1 IMAD.MOV R191, RZ, RZ, -R191 ;  /* 0x000000ffffbf9224 */ /* 0x000fe200078e0abf */
[----:B------:R-:W-:Y:S01]  /*5340*/  IABS R75, R5 ;  /* 0x00000005004b7213 */ /* 0x000fe20000000000 */
[--C-:B------:R-:W-:Y:S01]  /*5350*/  @!P4 IMAD.IADD R193, R193, 0x1, -R6.reuse ;  /* 0x00000001c1c1c824 */ /* 0x100fe200078e0a06 */
[----:B------:R-:W-:Y:S01]  /*5360*/  IADD3 R10, R2, 0x14, RZ ;  /* 0x00000014020a7810 */ /* 0x000fe20007ffe0ff */
[--C-:B------:R-:W-:Y:S01]  /*5370*/  @!P0 IMAD.IADD R81, R81, 0x1, -R6.reuse ;  /* 0x0000000151518824 */ /* 0x100fe200078e0a06 */
[----:B------:R-:W-:Y:S01]  /*5380*/  ISETP.GE.AND P0, PT, R7, RZ, PT ;  /* 0x000000ff0700720c */ /* 0x000fe20003f06270 */
[----:B------:R-:W-:Y:S01]  /*5390*/  @!P6 IMAD.MOV R193, RZ, RZ, -R193 ;  /* 0x000000ffffc1e224 */ /* 0x000fe200078e0ac1 */
[C---:B------:R-:W-:Y:S01]  /*53a0*/  ISETP.GT.U32.AND P6, PT, R6.reuse, R197, PT ;  /* 0x000000c50600720c */ /* 0x040fe20003fc4070 */
[----:B------:R-:W-:Y:S01]  /*53b0*/  @!P5 IMAD.IADD R77, R77, 0x1, -R6 ;  /* 0x000000014d4dd824 */ /* 0x000fe200078e0a06 */
[----:B------:R-:W-:Y:S01]  /*53c0*/  ISETP.GT.U32.AND P1, PT, R6, R195, PT ;  /* 0x000000c30600720c */ /* 0x000fe20003f24070 */
[----:B------:R-:W-:Y:S01]  /*53d0*/  IMAD.HI.U32 R4, R3, R75, RZ ;  /* 0x0000004b03047227 */ /* 0x000fe200078e00ff */
[----:B------:R-:W-:-:S02]  /*53e0*/  ISETP.GE.AND P4, PT, R12, RZ, PT ;  /* 0x000000ff0c00720c */ /* 0x000fc40003f86270 */
[----:B------:R-:W-:Y:S01]  /*53f0*/  ISETP.GT.U32.AND P5, PT, R6, R77, PT ;  /* 0x0000004d0600720c */ /* 0x000fe20003fa4070 */
[----:B------:R-:W-:Y:S01]  /*5400*/  @!P2 IMAD.MOV R81, RZ, RZ, -R81 ;  /* 0x000000ffff51a224 */ /* 0x000fe200078e0a51 */
[----:B------:R-:W-:Y:S01]  /*5410*/  ISETP.GE.AND P2, PT, R11, RZ, PT ;  /* 0x000000ff0b00720c */ /* 0x000fe20003f46270 */
[----:B------:R-:W-:Y:S01]  /*5420*/  IMAD.MOV R7, RZ, RZ, -R4 ;  /* 0x000000ffff077224 */ /* 0x000fe200078e0a04 */
[----:B------:R-:W-:Y:S01]  /*5430*/  IABS R11, R10 ;  /* 0x0000000a000b7213 */ /* 0x000fe20000000000 */
[----:B------:R-:W-:Y:S01]  /*5440*/  @!P0 IMAD.MOV R79, RZ, RZ, -R79 ;  /* 0x000000ffff4f8224 */ /* 0x000fe200078e0a4f */
[----:B------:R-:W-:Y:S01]  /*5450*/  IADD3 R12, R2, 0x13, RZ ;  /* 0x00000013020c7810 */ /* 0x000fe20007ffe0ff */
[----:B------:R-:W-:Y:S01]  /*5460*/  IMAD R75, R6, R7, R75 ;  /* 0x00000007064b7224 */ /* 0x000fe200078e024b */
[----:B------:R-:W-:Y:S01]  /*5470*/  ISETP.GE.AND P0, PT, R5, RZ, PT ;  /* 0x000000ff0500720c */ /* 0x000fe20003f06270 */
[----:B------:R-:W-:Y:S01]  /*5480*/  @!P6 IMAD.IADD R197, R197, 0x1, -R6 ;  /* 0x00000001c5c5e824 */ /* 0x000fe200078e0a06 */
[----:B------:R-:W-:Y:S01]  /*5490*/  IABS R73, R12 ;  /* 0x0000000c00497213 */ /* 0x000fe20000000000 */
[----:B------:R-:W-:-:S03]  /*54a0*/  IMAD.HI.U32 R4, R3, R11, RZ ;  /* 0x0000000b03047227 */ /* 0x000fc600078e00ff */
[C---:B------:R-:W-:Y:S01]  /*54b0*/  ISETP.GT.U32.AND P6, PT, R6.reuse, R197, PT ;  /* 0x000000c50600720c */ /* 0x040fe20003fc4070 */
[----:B------:R-:W-:Y:S01]  /*54c0*/  @!P5 IMAD.IADD R77, R77, 0x1, -R6 ;  /* 0x000000014d4dd824 */ /* 0x000fe200078e0a06 */
[----:B------:R-:W-:Y:S01]  /*54d0*/  ISETP.GT.U32.AND P5, PT, R6, R75, PT ;  /* 0x0000004b0600720c */ /* 0x000fe20003fa4070 */
[----:B------:R-:W-:Y:S02]  /*54e0*/  IMAD.MOV R4, RZ, RZ, -R4 ;  /* 0x000000ffff047224 */ /* 0x000fe400078e0a04 */
[----:B------:R-:W-:-:S04]  /*54f0*/  IMAD.HI.U32 R5, R3, R73, RZ ;  /* 0x0000004903057227 */ /* 0x000fc800078e00ff */
[----:B------:R-:W-:Y:S01]  /*5500*/  IMAD R11, R6, R4, R11 ;  /* 0x00000004060b7224 */ /* 0x000fe200078e020b */
[----:B------:R-:W-:Y:S01]  /*5510*/  IADD3 R4, R2, 0x12, RZ ;  /* 0x0000001202047810 */ /* 0x000fe20007ffe0ff */
[--C-:B------:R-:W-:Y:S02]  /*5520*/  @!P1 IMAD.IADD R195, R195, 0x1, -R6.reuse ;  /* 0x00000001c3c39824 */ /* 0x100fe400078e0a06 */
[----:B------:R-:W-:Y:S01]  /*5530*/  @!P2 IMAD.MOV R77, RZ, RZ, -R77 ;  /* 0x000000ffff4da224 */ /* 0x000fe200078e0a4d */
[C---:B------:R-:W-:Y:S01]  /*5540*/  ISETP.GT.U32.AND P2, PT, R6.reuse, R11, PT ;  /* 0x0000000b0600720c */ /* 0x040fe20003f44070 */
[----:B------:R-:W-:Y:S01]  /*5550*/  IMAD.MOV R5, RZ, RZ, -R5 ;  /* 0x000000ffff057224 */ /* 0x000fe200078e0a05 */
[C---:B------:R-:W-:Y:S01]  /*5560*/  ISETP.GT.U32.AND P1, PT, R6.reuse, R195, PT ;  /* 0x000000c30600720c */ /* 0x040fe20003f24070 */
[--C-:B------:R-:W-:Y:S01]  /*5570*/  @!P6 IMAD.IADD R197, R197, 0x1, -R6.reuse ;  /* 0x00000001c5c5e824 */ /* 0x100fe200078e0a06 */
[----:B------:R-:W-:Y:S01]  /*5580*/  IABS R71, R4 ;  /* 0x0000000400477213 */ /* 0x000fe20000000000 */
[----:B------:R-:W-:Y:S01]  /*5590*/  IMAD R73, R6, R5, R73 ;  /* 0x0000000506497224 */ /* 0x000fe200078e0249 */
[----:B------:R-:W-:Y:S01]  /*55a0*/  ISETP.GE.AND P6, PT, R4, RZ, PT ;  /* 0x000000ff0400720c */ /* 0x000fe20003fc6270 */
[----:B------:R-:W-:-:S02]  /*55b0*/  @!P5 IMAD.IADD R75, R75, 0x1, -R6 ;  /* 0x000000014b4bd824 */ /* 0x000fc400078e0a06 */
[----:B------:R-:W-:Y:S01]  /*55c0*/  @!P4 IMAD.MOV R197, RZ, RZ, -R197 ;  /* 0x000000ffffc5c224 */ /* 0x000fe200078e0ac5 */
[C---:B------:R-:W-:Y:S01]  /*55d0*/  ISETP.GT.U32.AND P4, PT, R6.reuse, R73, PT ;  /* 0x000000490600720c */ /* 0x040fe20003f84070 */
[----:B------:R-:W-:Y:S01]  /*55e0*/  IMAD.HI.U32 R4, R3, R71, RZ ;  /* 0x0000004703047227 */ /* 0x000fe200078e00ff */
[----:B------:R-:W-:-:S03]  /*55f0*/  ISETP.GT.U32.AND P5, PT, R6, R75, PT ;  /* 0x0000004b0600720c */ /* 0x000fc60003fa4070 */
[--C-:B------:R-:W-:Y:S02]  /*5600*/  @!P2 IMAD.IADD R11, R11, 0x1, -R6.reuse ;  /* 0x000000010b0ba824 */ /* 0x100fe400078e0a06 */
[----:B------:R-:W-:Y:S01]  /*5610*/  @!P1 IMAD.IADD R195, R195, 0x1, -R6 ;  /* 0x00000001c3c39824 */ /* 0x000fe200078e0a06 */
[----:B------:R-:W-:Y:S01]  /*5620*/  ISETP.GE.AND P1, PT, R10, RZ, PT ;  /* 0x000000ff0a00720c */ /* 0x000fe20003f26270 */
[----:B------:R-:W-:Y:S01]  /*5630*/  IMAD.MOV R7, RZ, RZ, -R4 ;  /* 0x000000ffff077224 */ /* 0x000fe200078e0a04 */
[----:B------:R-:W-:Y:S01]  /*5640*/  ISETP.GT.U32.AND P2, PT, R6, R11, PT ;  /* 0x0000000b0600720c */ /* 0x000fe20003f44070 */
[----:B------:R-:W-:Y:S01]  /*5650*/  @!P3 IMAD.MOV R195, RZ, RZ, -R195 ;  /* 0x000000ffffc3b224 */ /* 0x000fe200078e0ac3 */
[----:B------:R-:W-:Y:S01]  /*5660*/  IADD3 R10, R2, 0x11, RZ ;  /* 0x00000011020a7810 */ /* 0x000fe20007ffe0ff */
[--C-:B------:R-:W-:Y:S01]  /*5670*/  @!P4 IMAD.IADD R73, R73, 0x1, -R6.reuse ;  /* 0x000000014949c824 */ /* 0x100fe200078e0a06 */
[----:B------:R-:W-:Y:S01]  /*5680*/  ISETP.GE.AND P3, PT, R12, RZ, PT ;  /* 0x000000ff0c00720c */ /* 0x000fe20003f66270 */
[----:B------:R-:W-:Y:S01]  /*5690*/  @!P5 IMAD.IADD R75, R75, 0x1, -R6 ;  /* 0x000000014b4bd824 */ /* 0x000fe200078e0a06 */
[----:B------:R-:W-:Y:S01]  /*56a0*/  IABS R69, R10 ;  /* 0x0000000a00457213 */ /* 0x000fe20000000000 */
[----:B------:R-:W-:Y:S01]  /*56b0*/  IMAD R71, R6, R7, R71 ;  /* 0x0000000706477224 */ /* 0x000fe200078e0247 */
[----:B------:R-:W-:Y:S01]  /*56c0*/  IADD3 R12, R2, 0x10, RZ ;  /* 0x00000010020c7810 */ /* 0x000fe20007ffe0ff */
[----:B------:R-:W-:Y:S01]  /*56d0*/  @!P0 IMAD.MOV R75, RZ, RZ, -R75 ;  /* 0x000000ffff4b8224 */ /* 0x000fe200078e0a4b */
[----:B------:R-:W-:Y:S01]  /*56e0*/  ISETP.GT.U32.AND P0, PT, R6, R73, PT ;  /* 0x000000490600720c */ /* 0x000fe20003f04070 */
[----:B------:R-:W-:Y:S01]  /*56f0*/  IMAD.HI.U32 R4, R3, R69, RZ ;  /* 0x0000004503047227 */ /* 0x000fe200078e00ff */
[----:B------:R-:W-:-:S02]  /*5700*/  IABS R173, R12 ;  /* 0x0000000c00ad7213 */ /* 0x000fc40000000000 */
[----:B------:R-:W-:Y:S01]  /*5710*/  ISETP.GE.AND P5, PT, R10, RZ, PT ;  /* 0x000000ff0a00720c */ /* 0x000fe20003fa6270 */
[----:B------:R-:W-:Y:S01]  /*5720*/  @!P2 IMAD.IADD R11, R11, 0x1, -R6 ;  /* 0x000000010b0ba824 */ /* 0x000fe200078e0a06 */
[----:B------:R-:W-:Y:S01]  /*5730*/  ISETP.GT.U32.AND P2, PT, R6, R71, PT ;  /* 0x000000470600720c */ /* 0x000fe20003f44070 */
[----:B------:R-:W-:Y:S01]  /*5740*/  IMAD.MOV R4, RZ, RZ, -R4 ;  /* 0x000000ffff047224 */ /* 0x000fe200078e0a04 */
[----:B------:R-:W-:Y:S01]  /*5750*/  IADD3 R10, R2, 0xe, RZ ;  /* 0x0000000e020a7810 */ /* 0x000fe20007ffe0ff */
[----:B------:R-:W-:Y:S01]  /*5760*/  IMAD.HI.U32 R7, R3, R67, RZ ;  /* 0x0000004303077227 */ /* 0x000fe200078e00ff */
[----:B------:R-:W-:Y:S02]  /*5770*/  ISETP.GE.AND P4, PT, R12, RZ, PT ;  /* 0x000000ff0c00720c */ /* 0x000fe40003f86270 */
[----:B------:R-:W-:Y:S01]  /*5780*/  IADD3 R12, R2, 0xd, RZ ;  /* 0x0000000d020c7810 */ /* 0x000fe20007ffe0ff */
[C---:B------:R-:W-:Y:S01]  /*5790*/  IMAD R69, R6.reuse, R4, R69 ;  /* 0x0000000406457224 */ /* 0x040fe200078e0245 */
[----:B------:R-:W-:Y:S01]  /*57a0*/  IABS R65, R10 ;  /* 0x0000000a00417213 */ /* 0x000fe20000000000 */
[----:B------:R-:W-:Y:S01]  /*57b0*/  @!P0 IMAD.IADD R73, R73, 0x1, -R6 ;  /* 0x0000000149498824 */ /* 0x000fe200078e0a06 */
[----:B------:R-:W-:Y:S01]  /*57c0*/  IABS R43, R12 ;  /* 0x0000000c002b7213 */ /* 0x000fe20000000000 */
[----:B------:R-:W-:Y:S01]  /*57d0*/  IMAD.HI.U32 R5, R3, R173, RZ ;  /* 0x000000ad03057227 */ /* 0x000fe200078e00ff */
[----:B------:R-:W-:-:S03]  /*57e0*/  ISETP.GT.U32.AND P0, PT, R6, R69, PT ;  /* 0x000000450600720c */ /* 0x000fc60003f04070 */
[----:B------:R-:W-:Y:S02]  /*57f0*/  @!P2 IMAD.IADD R71, R71, 0x1, -R6 ;  /* 0x000000014747a824 */ /* 0x000fe400078e0a06 */
[----:B------:R-:W-:Y:S02]  /*5800*/  IMAD.MOV R7, RZ, RZ, -R7 ;  /* 0x000000ffff077224 */ /* 0x000fe400078e0a07 */
[----:B------:R-:W-:Y:S01]  /*5810*/  IMAD.MOV R5, RZ, RZ, -R5 ;  /* 0x000000ffff057224 */ /* 0x000fe200078e0a05 */
[----:B------:R-:W-:Y:S01]  /*5820*/  ISETP.GT.U32.AND P2, PT, R6, R71, PT ;  /* 0x000000470600720c */ /* 0x000fe20003f44070 */
[----:B------:R-:W-:-:S04]  /*5830*/  IMAD.HI.U32 R4, R3, R65, RZ ;  /* 0x0000004103047227 */ /* 0x000fc800078e00ff */
[----:B------:R-:W-:Y:S02]  /*5840*/  @!P0 IMAD.IADD R69, R69, 0x1, -R6 ;  /* 0x0000000145458824 */ /* 0x000fe400078e0a06 */
[C---:B------:R-:W-:Y:S02]  /*5850*/  IMAD R67, R6.reuse, R7, R67 ;  /* 0x0000000706437224 */ /* 0x040fe400078e0243 */
[C---:B------:R-:W-:Y:S02]  /*5860*/  IMAD R173, R6.reuse, R5, R173 ;  /* 0x0000000506ad7224 */ /* 0x040fe400078e02ad */
[----:B------:R-:W-:Y:S01]  /*5870*/  @!P1 IMAD.MOV R11, RZ, RZ, -R11 ;  /* 0x000000ffff0b9224 */ /* 0x000fe200078e0a0b */
[C---:B------:R-:W-:Y:S01]  /*5880*/  ISETP.GT.U32.AND P1, PT, R6.reuse, R69, PT ;  /* 0x000000450600720c */ /* 0x040fe20003f24070 */
[----:B------:R-:W-:Y:S01]  /*5890*/  IMAD.HI.U32 R5, R3, R43, RZ ;  /* 0x0000002b03057227 */ /* 0x000fe200078e00ff */
[----:B------:R-:W-:-:S03]  /*58a0*/  ISETP.GT.U32.AND P0, PT, R6, R67, PT ;  /* 0x000000430600720c */ /* 0x000fc60003f04070 */
[----:B------:R-:W-:Y:S02]  /*58b0*/  IMAD.MOV R4, RZ, RZ, -R4 ;  /* 0x000000ffff047224 */ /* 0x000fe400078e0a04 */
[----:B------:R-:W-:-:S04]  /*58c0*/  IMAD.HI.U32 R7, R3, R45, RZ ;  /* 0x0000002d03077227 */ /* 0x000fc800078e00ff */
[----:B------:R-:W-:Y:S02]  /*58d0*/  IMAD.MOV R5, RZ, RZ, -R5 ;  /* 0x000000ffff057224 */ /* 0x000fe400078e0a05 */
[----:B------:R-:W-:Y:S01]  /*58e0*/  @!P2 IMAD.IADD R71, R71, 0x1, -R6 ;  /* 0x000000014747a824 */ /* 0x000fe200078e0a06 */
[C---:B------:R-:W-:Y:S01]  /*58f0*/  ISETP.GT.U32.AND P2, PT, R6.reuse, R173, PT ;  /* 0x000000ad0600720c */ /* 0x040fe20003f44070 */
[----:B------:R-:W-:Y:S02]  /*5900*/  IMAD R65, R6, R4, R65 ;  /* 0x0000000406417224 */ /* 0x000fe400078e0241 */
[----:B------:R-:W-:Y:S02]  /*5910*/  IMAD.MOV R7, RZ, RZ, -R7 ;  /* 0x000000ffff077224 */ /* 0x000fe400078e0a07 */
[----:B------:R-:W-:-:S04]  /*5920*/  IMAD.HI.U32 R4, R3, R49, RZ ;  /* 0x0000003103047227 */ /* 0x000fc800078e00ff */
[C---:B------:R-:W-:Y:S02]  /*5930*/  IMAD R43, R6.reuse, R5, R43 ;  /* 0x00000005062b7224 */ /* 0x040fe400078e022b */
[----:B------:R-:W-:Y:S02]  /*5940*/  IMAD R45, R6, R7, R45 ;  /* 0x00000007062d7224 */ /* 0x000fe400078e022d */
[----:B------:R-:W-:Y:S02]  /*5950*/  IMAD.MOV R5, RZ, RZ, -R4 ;  /* 0x000000ffff057224 */ /* 0x000fe400078e0a04 */
[----:B------:R-:W-:-:S04]  /*5960*/  IMAD.HI.U32 R4, R3, R177, RZ ;  /* 0x000000b103047227 */ /* 0x000fc800078e00ff */
[C---:B------:R-:W-:Y:S02]  /*5970*/  IMAD R49, R6.reuse, R5, R49 ;  /* 0x0000000506317224 */ /* 0x040fe400078e0231 */
[----:B------:R-:W-:Y:S01]  /*5980*/  @!P1 IMAD.IADD R69, R69, 0x1, -R6 ;  /* 0x0000000145459824 */ /* 0x000fe200078e0a06 */
[----:B------:R-:W-:Y:S01]  /*5990*/  ISETP.GT.U32.AND P1, PT, R6, R45, PT ;  /* 0x0000002d0600720c */ /* 0x000fe20003f24070 */
[----:B------:R-:W-:Y:S02]  /*59a0*/  IMAD.MOV R5, RZ, RZ, -R4 ;  /* 0x000000ffff057224 */ /* 0x000fe400078e0a04 */
[----:B------:R-:W-:-:S04]  /*59b0*/  IMAD.HI.U32 R4, R3, R37, RZ ;  /* 0x0000002503047227 */ /* 0x000fc800078e00ff */
[--C-:B------:R-:W-:Y:S01]  /*59c0*/  @!P0 IMAD.IADD R67, R67, 0x1, -R6.reuse ;  /* 0x0000000143438824 */ /* 0x100fe200078e0a06 */
[C---:B------:R-:W-:Y:S01]  /*59d0*/  ISETP.GT.U32.AND P0, PT, R6.reuse, R43, PT ;  /* 0x0000002b0600720c */ /* 0x040fe20003f04070 */
[----:B------:R-:W-:Y:S01]  /*59e0*/  @!P2 IMAD.IADD R173, R173, 0x1, -R6 ;  /* 0x00000001adada824 */ /* 0x000fe200078e0a06 */
[C---:B------:R-:W-:Y:S01]  /*59f0*/  ISETP.GT.U32.AND P2, PT, R6.reuse, R65, PT ;  /* 0x000000410600720c */ /* 0x040fe20003f44070 */
[----:B------:R-:W-:Y:S02]  /*5a00*/  IMAD.MOV R7, RZ, RZ, -R4 ;  /* 0x000000ffff077224 */ /* 0x000fe400078e0a04 */
[----:B------:R-:W-:Y:S02]  /*5a10*/  @!P1 IMAD.IADD R45, R45, 0x1, -R6 ;  /* 0x000000012d2d9824 */ /* 0x000fe400078e0a06 */
[C---:B------:R-:W-:Y:S02]  /*5a20*/  IMAD R37, R6.reuse, R7, R37 ;  /* 0x0000000706257224 */ /* 0x040fe400078e0225 */
[----:B------:R-:W-:Y:S01]  /*5a30*/  @!P3 IMAD.MOV R73, RZ, RZ, -R73 ;  /* 0x000000ffff49b224 */ /* 0x000fe200078e0a49 */
[C---:B------:R-:W-:Y:S01]  /*5a40*/  ISETP.GT.U32.AND P3, PT, R6.reuse, R67, PT ;  /* 0x000000430600720c */ /* 0x040fe20003f64070 */
[----:B------:R-:W-:Y:S01]  /*5a50*/  IMAD.HI.U32 R4, R3, R29, RZ ;  /* 0x0000001d03047227 */ /* 0x000fe200078e00ff */
[----:B------:R-:W-:-:S03]  /*5a60*/  ISETP.GT.U32.AND P1, PT, R6, R37, PT ;  /* 0x000000250600720c */ /* 0x000fc60003f24070 */
[--C-:B------:R-:W-:Y:S02]  /*5a70*/  @!P0 IMAD.IADD R43, R43, 0x1, -R6.reuse ;  /* 0x000000012b2b8824 */ /* 0x100fe400078e0a06 */
[----:B------:R-:W-:Y:S01]  /*5a80*/  @!P2 IMAD.IADD R65, R65, 0x1, -R6 ;  /* 0x000000014141a824 */ /* 0x000fe200078e0a06 */
[C---:B------:R-:W-:Y:S01]  /*5a90*/  ISETP.GT.U32.AND P2, PT, R6.reuse, R173, PT ;  /* 0x000000ad0600720c */ /* 0x040fe20003f44070 */
[----:B------:R-:W-:Y:S01]  /*5aa0*/  IMAD.MOV R4, RZ, RZ, -R4 ;  /* 0x000000ffff047224 */ /* 0x000fe200078e0a04 */
[C---:B------:R-:W-:Y:S01]  /*5ab0*/  ISETP.GT.U32.AND P0, PT, R6.reuse, R43, PT ;  /* 0x0000002b0600720c */ /* 0x040fe20003f04070 */
[C---:B------:R-:W-:Y:S02]  /*5ac0*/  IMAD R177, R6.reuse, R5, R177 ;  /* 0x0000000506b17224 */ /* 0x040fe400078e02b1 */
[----:B------:R-:W-:Y:S02]  /*5ad0*/  IMAD R29, R6, R4, R29 ;  /* 0x00000004061d7224 */ /* 0x000fe400078e021d */
[----:B------:R-:W-:-:S02]  /*5ae0*/  @!P1 IMAD.IADD R37, R37, 0x1, -R6 ;  /* 0x0000000125259824 */ /* 0x000fc400078e0a06 */
[----:B------:R-:W-:Y:S01]  /*5af0*/  @!P3 IMAD.IADD R67, R67, 0x1, -R6 ;  /* 0x000000014343b824 */ /* 0x000fe200078e0a06 */
[C---:B------:R-:W-:Y:S01]  /*5b00*/  ISETP.GT.U32.AND P1, PT, R6.reuse, R29, PT ;  /* 0x0000001d0600720c */ /* 0x040fe20003f24070 */
[----:B------:R-:W-:Y:S01]  /*5b10*/  IMAD.HI.U32 R5, R3, R23, RZ ;  /* 0x0000001703057227 */ /* 0x000fe200078e00ff */
[----:B------:R-:W-:-:S03]  /*5b20*/  ISETP.GT.U32.AND P3, PT, R6, R177, PT ;  /* 0x000000b10600720c */ /* 0x000fc60003f64070 */
[----:B------:R-:W-:Y:S01]  /*5b30*/  @!P6 IMAD.MOV R71, RZ, RZ, -R71 ;  /* 0x000000ffff47e224 */ /* 0x000fe200078e0a47 */
[C---:B------:R-:W-:Y:S01]  /*5b40*/  ISETP.GT.U32.AND P6, PT, R6.reuse, R65, PT ;  /* 0x000000410600720c */ /* 0x040fe20003fc4070 */
[--C-:B------:R-:W-:Y:S01]  /*5b50*/  @!P2 IMAD.IADD R173, R173, 0x1, -R6.reuse ;  /* 0x00000001adada824 */ /* 0x100fe200078e0a06 */
[----:B------:R-:W-:Y:S01]  /*5b60*/  ISETP.GT.U32.AND P2, PT, R6, R49, PT ;  /* 0x000000310600720c */ /* 0x000fe20003f44070 */
[----:B------:R-:W-:Y:S02]  /*5b70*/  IMAD.MOV R5, RZ, RZ, -R5 ;  /* 0x000000ffff057224 */ /* 0x000fe400078e0a05 */
[--C-:B------:R-:W-:Y:S01]  /*5b80*/  @!P0 IMAD.IADD R43, R43, 0x1, -R6.reuse ;  /* 0x000000012b2b8824 */ /* 0x100fe200078e0a06 */
[----:B------:R-:W-:Y:S01]  /*5b90*/  ISETP.GE.AND P0, PT, R10, RZ, PT ;  /* 0x000000ff0a00720c */ /* 0x000fe20003f06270 */
[----:B------:R-:W-:Y:S02]  /*5ba0*/  IMAD R23, R6, R5, R23 ;  /* 0x0000000506177224 */ /* 0x000fe400078e0217 */
[----:B------:R-:W-:-:S02]  /*5bb0*/  @!P1 IMAD.IADD R29, R29, 0x1, -R6 ;  /* 0x000000011d1d9824 */ /* 0x000fc400078e0a06 */
[--C-:B------:R-:W-:Y:S01]  /*5bc0*/  @!P3 IMAD.IADD R177, R177, 0x1, -R6.reuse ;  /* 0x00000001b1b1b824 */ /* 0x100fe200078e0a06 */
[----:B------:R-:W-:Y:S01]  /*5bd0*/  ISETP.GT.U32.AND P1, PT, R6, R23, PT ;  /* 0x000000170600720c */ /* 0x000fe20003f24070 */
[--C-:B------:R-:W-:Y:S01]  /*5be0*/  @!P6 IMAD.IADD R65, R65, 0x1, -R6.reuse ;  /* 0x000000014141e824 */ /* 0x100fe200078e0a06 */
[----:B------:R-:W-:Y:S01]  /*5bf0*/  ISETP.GE.AND P3, PT, R17, RZ, PT ;  /* 0x000000ff1100720c */ /* 0x000fe20003f66270 */
[----:B------:R-:W-:Y:S01]  /*5c00*/  @!P2 IMAD.IADD R49, R49, 0x1, -R6 ;  /* 0x000000013131a824 */ /* 0x000fe200078e0a06 */
[----:B------:R-:W-:Y:S01]  /*5c10*/  IABS R17, R34 ;  /* 0x0000002200117213 */ /* 0x000fe20000000000 */
[----:B------:R-:W-:Y:S01]  /*5c20*/  @!P4 IMAD.MOV R173, RZ, RZ, -R173 ;  /* 0x000000ffffadc224 */ /* 0x000fe200078e0aad */
[----:B------:R-:W-:Y:S01]  /*5c30*/  ISETP.GE.AND P2, PT, R12, RZ, PT ;  /* 0x000000ff0c00720c */ /* 0x000fe20003f46270 */
[----:B------:R-:W-:Y:S01]  /*5c40*/  @!P0 IMAD.MOV R65, RZ, RZ, -R65 ;  /* 0x000000ffff418224 */ /* 0x000fe200078e0a41 */
[----:B------:R-:W-:Y:S01]  /*5c50*/  ISETP.GE.AND P6, PT, R16, RZ, PT ;  /* 0x000000ff1000720c */ /* 0x000fe20003fc6270 */
[----:B------:R-:W-:Y:S01]  /*5c60*/  IMAD.HI.U32 R10, R3, R17, RZ ;  /* 0x00000011030a7227 */ /* 0x000fe200078e00ff */
[----:B------:R-:W-:-:S02]  /*5c70*/  IADD3 R12, R2, 0x6, RZ ;  /* 0x00000006020c7810 */ /* 0x000fc40007ffe0ff */
[----:B------:R-:W-:Y:S01]  /*5c80*/  IADD3 R16, R2, 0x5, RZ ;  /* 0x0000000502107810 */ /* 0x000fe20007ffe0ff */
[----:B------:R-:W-:Y:S01]  /*5c90*/  IMAD.MOV R10, RZ, RZ, -R10 ;  /* 0x000000ffff0a7224 */ /* 0x000fe200078e0a0a */
[C---:B------:R-:W-:Y:S01]  /*5ca0*/  ISETP.GT.U32.AND P0, PT, R6.reuse, R37, PT ;  /* 0x000000250600720c */ /* 0x040fe20003f04070 */
[----:B------:R-:W-:Y:S01]  /*5cb0*/  @!P1 IMAD.IADD R23, R23, 0x1, -R6 ;  /* 0x0000000117179824 */ /* 0x000fe200078e0a06 */
[----:B------:R-:W-:Y:S01]  /*5cc0*/  IABS R35, R12 ;  /* 0x0000000c00237213 */ /* 0x000fe20000000000 */
[C---:B------:R-:W-:Y:S01]  /*5cd0*/  IMAD R17, R6.reuse, R10, R17 ;  /* 0x0000000a06117224 */ /* 0x040fe200078e0211 */
[----:B------:R-:W-:Y:S01]  /*5ce0*/  IABS R51, R16 ;  /* 0x0000001000337213 */ /* 0x000fe20000000000 */
[C---:B------:R-:W-:Y:S01]  /*5cf0*/  IMAD.HI.U32 R7, R3.reuse, R179, RZ ;  /* 0x000000b303077227 */ /* 0x040fe200078e00ff */
[C---:B------:R-:W-:Y:S02]  /*5d00*/  ISETP.GT.U32.AND P1, PT, R6.reuse, R45, PT ;  /* 0x0000002d0600720c */ /* 0x040fe40003f24070 */
[----:B------:R-:W-:Y:S01]  /*5d10*/  ISETP.GT.U32.AND P4, PT, R6, R49, PT ;  /* 0x000000310600720c */ /* 0x000fe20003f84070 */
[----:B------:R-:W-:Y:S01]  /*5d20*/  IMAD.HI.U32 R4, R3, R35, RZ ;  /* 0x0000002303047227 */ /* 0x000fe200078e00ff */
[----:B------:R-:W-:-:S03]  /*5d30*/  LOP3.LUT R10, R64, 0x7, RZ, 0xc0, !PT ;  /* 0x00000007400a7812 */ /* 0x000fc600078ec0ff */
[----:B------:R-:W-:-:S04]  /*5d40*/  IMAD.HI.U32 R5, R3, R51, RZ ;  /* 0x0000003303057227 */ /* 0x000fc800078e00ff */
[----:B------:R-:W-:Y:S02]  /*5d50*/  IMAD.MOV R4, RZ, RZ, -R4 ;  /* 0x000000ffff047224 */ /* 0x000fe400078e0a04 */
[----:B------:R-:W-:Y:S02]  /*5d60*/  IMAD.MOV R5, RZ, RZ, -R5 ;  /* 0x000000ffff057224 */ /* 0x000fe400078e0a05 */
[----:B------:R-:W-:Y:S01]  /*5d70*/  @!P0 IMAD.IADD R37, R37, 0x1, -R6 ;  /* 0x0000000125258824 */ /* 0x000fe200078e0a06 */
[C---:B------:R-:W-:Y:S01]  /*5d80*/  ISETP.GT.U32.AND P0, PT, R6.reuse, R17, PT ;  /* 0x000000110600720c */ /* 0x040fe20003f04070 */
[C---:B------:R-:W-:Y:S02]  /*5d90*/  IMAD R35, R6.reuse, R4, R35 ;  /* 0x0000000406237224 */ /* 0x040fe400078e0223 */
[----:B------:R-:W-:Y:S01]  /*5da0*/  @!P5 IMAD.MOV R69, RZ, RZ, -R69 ;  /* 0x000000ffff45d224 */ /* 0x000fe200078e0a45 */
[C---:B------:R-:W-:Y:S01]  /*5db0*/  ISETP.GT.U32.AND P5, PT, R6.reuse, R177, PT ;  /* 0x000000b10600720c */ /* 0x040fe20003fa4070 */
[----:B------:R-:W-:Y:S01]  /*5dc0*/  IMAD R51, R6, R5, R51 ;  /* 0x0000000506337224 */ /* 0x000fe200078e0233 */
[----:B------:R-:W-:Y:S01]  /*5dd0*/  IADD3 R5, R2, 0x1, RZ ;  /* 0x0000000102057810 */ /* 0x000fe20007ffe0ff */
[----:B------:R-:W-:Y:S01]  /*5de0*/  @!P2 IMAD.MOV R43, RZ, RZ, -R43 ;  /* 0x000000ffff2ba224 */ /* 0x000fe200078e0a2b */
[----:B------:R-:W-:Y:S01]  /*5df0*/  ISETP.GT.U32.AND P2, PT, R6, R23, PT ;  /* 0x000000170600720c */ /* 0x000fe20003f44070 */
[----:B------:R-:W-:-:S02]  /*5e00*/  IMAD.MOV R7, RZ, RZ, -R7 ;  /* 0x000000ffff077224 */ /* 0x000fc400078e0a07 */
[----:B------:R-:W-:-:S04]  /*5e10*/  IMAD.HI.U32 R4, R3, R211, RZ ;  /* 0x000000d303047227 */ /* 0x000fc800078e00ff */
[----:B------:R-:W-:Y:S01]  /*5e20*/  @!P6 IMAD.MOV R67, RZ, RZ, -R67 ;  /* 0x000000ffff43e224 */ /* 0x000fe200078e0a43 */
[C---:B------:R-:W-:Y:S01]  /*5e30*/  ISETP.GT.U32.AND P6, PT, R6.reuse, R29, PT ;  /* 0x0000001d0600720c */ /* 0x040fe20003fc4070 */
[--C-:B------:R-:W-:Y:S01]  /*5e40*/  @!P1 IMAD.IADD R45, R45, 0x1, -R6.reuse ;  /* 0x000000012d2d9824 */ /* 0x100fe200078e0a06 */
[C---:B------:R-:W-:Y:S01]  /*5e50*/  ISETP.GT.U32.AND P1, PT, R6.reuse, R35, PT ;  /* 0x000000230600720c */ /* 0x040fe20003f24070 */
[----:B------:R-:W-:Y:S01]  /*5e60*/  @!P4 IMAD.IADD R49, R49, 0x1, -R6 ;  /* 0x000000013131c824 */ /* 0x000fe200078e0a06 */
[C---:B------:R-:W-:Y:S01]  /*5e70*/  ISETP.GT.U32.AND P4, PT, R6.reuse, R51, PT ;  /* 0x000000330600720c */ /* 0x040fe20003f84070 */
[----:B------:R-:W-:Y:S01]  /*5e80*/  IMAD R179, R6, R7, R179 ;  /* 0x0000000706b37224 */ /* 0x000fe200078e02b3 */
[----:B------:R-:W-:Y:S01]  /*5e90*/  IABS R7, R5 ;  /* 0x0000000500077213 */ /* 0x000fe20000000000 */
[----:B------:R-:W-:Y:S02]  /*5ea0*/  IMAD.MOV R4, RZ, RZ, -R4 ;  /* 0x000000ffff047224 */ /* 0x000fe400078e0a04 */
[----:B------:R-:W-:Y:S01]  /*5eb0*/  @!P0 IMAD.IADD R17, R17, 0x1, -R6 ;  /* 0x0000000111118824 */ /* 0x000fe200078e0a06 */
[----:B------:R-:W-:Y:S01]  /*5ec0*/  ISETP.GE.AND P0, PT, R30, RZ, PT ;  /* 0x000000ff1e00720c */ /* 0x000fe20003f06270 */
[----:B------:R-:W-:Y:S01]  /*5ed0*/  IMAD R211, R6, R4, R211 ;  /* 0x0000000406d37224 */ /* 0x000fe200078e02d3 */
[----:B------:R-:W-:Y:S01]  /*5ee0*/  SHF.R.S32.HI R4, RZ, 0x1f, R41 ;  /* 0x0000001fff047819 */ /* 0x000fe20000011429 */
[----:B------:R-:W-:-:S03]  /*5ef0*/  IMAD.HI.U32 R3, R3, R7, RZ ;  /* 0x0000000703037227 */ /* 0x000fc600078e00ff */
[----:B------:R-:W-:Y:S01]  /*5f00*/  LEA.HI R41, R4, R41, RZ, 0x7 ;  /* 0x0000002904297211 */ /* 0x000fe200078f38ff */
[--C-:B------:R-:W-:Y:S01]  /*5f10*/  @!P5 IMAD.IADD R177, R177, 0x1, -R6.reuse ;  /* 0x00000001b1b1d824 */ /* 0x100fe200078e0a06 */
[C---:B------:R-:W-:Y:S01]  /*5f20*/  ISETP.GT.U32.AND P5, PT, R6.reuse, R179, PT ;  /* 0x000000b30600720c */ /* 0x040fe20003fa4070 */
[--C-:B------:R-:W-:Y:S01]  /*5f30*/  @!P2 IMAD.IADD R23, R23, 0x1, -R6.reuse ;  /* 0x000000011717a824 */ /* 0x100fe200078e0a06 */
[----:B------:R-:W-:Y:S01]  /*5f40*/  ISETP.GT.U32.AND P2, PT, R6, R211, PT ;  /* 0x000000d30600720c */ /* 0x000fe20003f44070 */
[----:B------:R-:W-:Y:S01]  /*5f50*/  IMAD.MOV R3, RZ, RZ, -R3 ;  /* 0x000000ffff037224 */ /* 0x000fe200078e0a03 */
[----:B------:R-:W-:Y:S01]  /*5f60*/  SHF.R.S32.HI R41, RZ, 0x7, R41 ;  /* 0x00000007ff297819 */ /* 0x000fe20000011429 */
[--C-:B------:R-:W-:Y:S01]  /*5f70*/  @!P6 IMAD.IADD R29, R29, 0x1, -R6.reuse ;  /* 0x000000011d1de824 */ /* 0x100fe200078e0a06 */
[----:B------:R-:W-:Y:S01]  /*5f80*/  ISETP.GE.AND P6, PT, R18, RZ, PT ;  /* 0x000000ff1200720c */ /* 0x000fe20003fc6270 */
[--C-:B------:R-:W-:Y:S01]  /*5f90*/  @!P1 IMAD.IADD R35, R35, 0x1, -R6.reuse ;  /* 0x0000000123239824 */ /* 0x100fe200078e0a06 */
[----:B------:R-:W-:Y:S01]  /*5fa0*/  ISETP.GE.AND P1, PT, R22, RZ, PT ;  /* 0x000000ff1600720c */ /* 0x000fe20003f26270 */
[----:B------:R-:W-:Y:S01]  /*5fb0*/  @!P4 IMAD.IADD R51, R51, 0x1, -R6 ;  /* 0x000000013333c824 */ /* 0x000fe200078e0a06 */
[----:B------:R-:W-:Y:S01]  /*5fc0*/  ISETP.GE.AND P4, PT, R24, RZ, PT ;  /* 0x000000ff1800720c */ /* 0x000fe20003f86270 */
[----:B------:R-:W-:-:S02]  /*5fd0*/  IMAD R7, R6, R3, R7 ;  /* 0x0000000306077224 */ /* 0x000fc400078e0207 */
[----:B------:R-:W-:Y:S02]  /*5fe0*/  @!P0 IMAD.MOV R23, RZ, RZ, -R23 ;  /* 0x000000ffff178224 */ /* 0x000fe400078e0a17 */
[--C-:B------:R-:W-:Y:S01]  /*5ff0*/  @!P5 IMAD.IADD R179, R179, 0x1, -R6.reuse ;  /* 0x00000001b3b3d824 */ /* 0x100fe200078e0a06 */
[----:B------:R-:W-:Y:S01]  /*6000*/  ISETP.GT.U32.AND P0, PT, R6, R7, PT ;  /* 0x000000070600720c */ /* 0x000fe20003f04070 */
[--C-:B------:R-:W-:Y:S01]  /*6010*/  @!P2 IMAD.IADD R211, R211, 0x1, -R6.reuse ;  /* 0x00000001d3d3a824 */ /* 0x100fe200078e0a06 */
[----:B------:R-:W-:Y:S01]  /*6020*/  ISETP.GE.AND P5, PT, R28, RZ, PT ;  /* 0x000000ff1c00720c */ /* 0x000fe20003fa6270 */
[----:B------:R-:W-:Y:S01]  /*6030*/  @!P3 IMAD.MOV R45, RZ, RZ, -R45 ;  /* 0x000000ffff2db224 */ /* 0x000fe200078e0a2d */
[C---:B------:R-:W-:Y:S01]  /*6040*/  ISETP.GT.U32.AND P2, PT, R6.reuse, R35, PT ;  /* 0x000000230600720c */ /* 0x040fe20003f44070 */
[----:B------:R-:W-:Y:S01]  /*6050*/  @!P6 IMAD.MOV R49, RZ, RZ, -R49 ;  /* 0x000000ffff31e224 */ /* 0x000fe200078e0a31 */
[C---:B------:R-:W-:Y:S01]  /*6060*/  ISETP.GT.U32.AND P3, PT, R6.reuse, R51, PT ;  /* 0x000000330600720c */ /* 0x040fe20003f64070 */
[----:B------:R-:W-:Y:S01]  /*6070*/  @!P1 IMAD.MOV R177, RZ, RZ, -R177 ;  /* 0x000000ffffb19224 */ /* 0x000fe200078e0ab1 */
[C---:B------:R-:W-:Y:S01]  /*6080*/  ISETP.GT.U32.AND P1, PT, R6.reuse, R179, PT ;  /* 0x000000b30600720c */ /* 0x040fe20003f24070 */
[----:B------:R-:W-:Y:S01]  /*6090*/  @!P4 IMAD.MOV R37, RZ, RZ, -R37 ;  /* 0x000000ffff25c224 */ /* 0x000fe200078e0a25 */
[----:B------:R-:W-:Y:S01]  /*60a0*/  ISETP.GT.U32.AND P6, PT, R6, R17, PT ;  /* 0x000000110600720c */ /* 0x000fe20003fc4070 */
[----:B------:R-:W-:Y:S01]  /*60b0*/  IMAD.SHL.U32 R3, R64, 0x2, RZ ;  /* 0x0000000240037824 */ /* 0x000fe200078e00ff */
[----:B------:R-:W-:Y:S01]  /*60c0*/  ISETP.GT.U32.AND P4, PT, R6, R211, PT ;  /* 0x000000d30600720c */ /* 0x000fe20003f84070 */
[----:B------:R-:W-:-:S02]  /*60d0*/  @!P0 IMAD.IADD R7, R7, 0x1, -R6 ;  /* 0x0000000107078824 */ /* 0x000fc400078e0a06 */
[----:B------:R-:W-:Y:S01]  /*60e0*/  @!P5 IMAD.MOV R29, RZ, RZ, -R29 ;  /* 0x000000ffff1dd224 */ /* 0x000fe200078e0a1d */
[----:B------:R-:W-:Y:S01]  /*60f0*/  ISETP.GE.AND P5, PT, R12, RZ, PT ;  /* 0x000000ff0c00720c */ /* 0x000fe20003fa6270 */
[--C-:B------:R-:W-:Y:S01]  /*6100*/  @!P2 IMAD.IADD R35, R35, 0x1, -R6.reuse ;  /* 0x000000012323a824 */ /* 0x100fe200078e0a06 */
[----:B------:R-:W-:Y:S01]  /*6110*/  ISETP.GT.U32.AND P0, PT, R6, R7, PT ;  /* 0x000000070600720c */ /* 0x000fe20003f04070 */
[--C-:B------:R-:W-:Y:S01]  /*6120*/  @!P3 IMAD.IADD R51, R51, 0x1, -R6.reuse ;  /* 0x000000013333b824 */ /* 0x100fe200078e0a06 */
[----:B------:R-:W-:Y:S01]  /*6130*/  ISETP.GE.AND P2, PT, R16, RZ, PT ;  /* 0x000000ff1000720c */ /* 0x000fe20003f46270 */
[--C-:B------:R-:W-:Y:S01]  /*6140*/  @!P1 IMAD.IADD R179, R179, 0x1, -R6.reuse ;  /* 0x00000001b3b39824 */ /* 0x100fe200078e0a06 */
[----:B------:R-:W-:Y:S01]  /*6150*/  ISETP.GE.AND P3, PT, R32, RZ, PT ;  /* 0x000000ff2000720c */ /* 0x000fe20003f66270 */
[--C-:B------:R-:W-:Y:S01]  /*6160*/  @!P6 IMAD.IADD R17, R17, 0x1, -R6.reuse ;  /* 0x000000011111e824 */ /* 0x100fe200078e0a06 */
[----:B------:R-:W-:Y:S01]  /*6170*/  ISETP.GE.AND P1, PT, R34, RZ, PT ;  /* 0x000000ff2200720c */ /* 0x000fe20003f26270 */
[----:B------:R-:W-:Y:S01]  /*6180*/  @!P4 IMAD.IADD R211, R211, 0x1, -R6 ;  /* 0x00000001d3d3c824 */ /* 0x000fe200078e0a06 */
[----:B------:R-:W-:Y:S01]  /*6190*/  ISETP.GE.AND P6, PT, R36, RZ, PT ;  /* 0x000000ff2400720c */ /* 0x000fe20003fc6270 */
[C---:B------:R-:W-:Y:S01]  /*61a0*/  IMAD.SHL.U32 R18, R10.reuse, 0x10, RZ ;  /* 0x000000100a127824 */ /* 0x040fe200078e00ff */
[----:B------:R-:W-:Y:S01]  /*61b0*/  ISETP.GE.AND P4, PT, R5, RZ, PT ;  /* 0x000000ff0500720c */ /* 0x000fe20003f86270 */
[----:B------:R-:W-:Y:S01]  /*61c0*/  IMAD R22, R10, 0x4, R38 ;  /* 0x000000040a167824 */ /* 0x000fe200078e0226 */
[----:B------:R-:W-:Y:S01]  /*61d0*/  LOP3.LUT R12, R42, 0x30, RZ, 0xc0, !PT ;  /* 0x000000302a0c7812 */ /* 0x000fe200078ec0ff */
[----:B------:R-:W-:Y:S01]  /*61e0*/  @!P0 IMAD.IADD R7, R7, 0x1, -R6 ;  /* 0x0000000107078824 */ /* 0x000fe200078e0a06 */
[----:B------:R-:W-:Y:S01]  /*61f0*/  SHF.R.S32.HI R5, RZ, 0x6, R64 ;  /* 0x00000006ff057819 */ /* 0x000fe20000011440 */
[----:B------:R-:W-:Y:S01]  /*6200*/  IMAD.SHL.U32 R16, R64, 0x20, RZ ;  /* 0x0000002040107824 */ /* 0x000fe200078e00ff */
[----:B------:R-:W-:Y:S01]  /*6210*/  LOP3.LUT R18, R18, 0x30, R3, 0x78, !PT ;  /* 0x0000003012127812 */ /* 0x000fe200078e7803 */
[----:B------:R-:W-:Y:S01]  /*6220*/  IMAD R12, R10, 0x40, R12 ;  /* 0x000000400a0c7824 */ /* 0x000fe200078e020c */
[----:B------:R-:W-:Y:S01]  /*6230*/  SGXT R5, R5, 0x1 ;  /* 0x000000010505781a */ /* 0x000fe20000000200 */
[----:B------:R-:W-:Y:S01]  /*6240*/  @!P5 IMAD.MOV R35, RZ, RZ, -R35 ;  /* 0x000000ffff23d224 */ /* 0x000fe200078e0a23 */
[----:B------:R-:W-:Y:S01]  /*6250*/  ISETP.NE.AND P0, PT, RZ, c[0x0][0x17c], PT ;  /* 0x00005f00ff007a0c */ /* 0x000fe20003f05270 */
[----:B------:R-:W-:Y:S01]  /*6260*/  @!P2 IMAD.MOV R51, RZ, RZ, -R51 ;  /* 0x000000ffff33a224 */ /* 0x000fe200078e0a33 */
[----:B------:R-:W-:Y:S01]  /*6270*/  LOP3.LUT R10, R5, 0x90, RZ, 0xc0, !PT ;  /* 0x00000090050a7812 */ /* 0x000fe200078ec0ff */
[----:B------:R-:W-:Y:S01]  /*6280*/  @!P3 IMAD.MOV R179, RZ, RZ, -R179 ;  /* 0x000000ffffb3b224 */ /* 0x000fe200078e0ab3 */
[----:B------:R-:W-:Y:S01]  /*6290*/  LOP3.LUT R5, R12, 0x10, R3, 0x78, !PT ;  /* 0x000000100c057812 */ /* 0x000fe200078e7803 */
[----:B------:R-:W-:Y:S01]  /*62a0*/  @!P1 IMAD.MOV R17, RZ, RZ, -R17 ;  /* 0x000000ffff119224 */ /* 0x000fe200078e0a11 */
[C---:B------:R-:W-:Y:S01]  /*62b0*/  SEL R214, R212.reuse, R9, !P0 ;  /* 0x00000009d4d67207 */ /* 0x040fe20004000000 */
[----:B------:R-:W-:Y:S01]  /*62c0*/  @!P6 IMAD.MOV R211, RZ, RZ, -R211 ;  /* 0x000000ffffd3e224 */ /* 0x000fe200078e0ad3 */
[----:B------:R-:W-:Y:S01]  /*62d0*/  SEL R216, R212, R21, !P0 ;  /* 0x00000015d4d87207 */ /* 0x000fe20004000000 */
[----:B------:R-:W-:Y:S01]  /*62e0*/  @!P4 IMAD.MOV R7, RZ, RZ, -R7 ;  /* 0x000000ffff07c224 */ /* 0x000fe200078e0a07 */
[----:B------:R-:W-:Y:S01]  /*62f0*/  LOP3.LUT R3, R10, 0x7e, R3, 0x78, !PT ;  /* 0x0000007e0a037812 */ /* 0x000fe200078e7803 */
[----:B------:R-:W-:Y:S01]  /*6300*/  IMAD.U32 R4, R22, 0x40, R18 ;  /* 0x0000004016047824 */ /* 0x000fe200078e0012 */
[----:B------:R-:W-:Y:S01]  /*6310*/  LOP3.LUT R5, R5, 0x200, R16, 0xf8, !PT ;  /* 0x0000020005057812 */ /* 0x000fe200078ef810 */
[----:B------:R-:W-:Y:S01]  /*6320*/  IMAD R214, R214, c[0x0][0x190], RZ ;  /* 0x00006400d6d67a24 */ /* 0x000fe200078e02ff */
[----:B------:R-:W-:Y:S01]  /*6330*/  SEL R12, R212, R13, !P0 ;  /* 0x0000000dd40c7207 */ /* 0x000fe20004000000 */
[----:B------:R-:W-:Y:S01]  /*6340*/  IMAD R216, R216, c[0x0][0x190], RZ ;  /* 0x00006400d8d87a24 */ /* 0x000fe200078e02ff */
[C---:B------:R-:W-:Y:S01]  /*6350*/  SEL R9, R212.reuse, R19, !P0 ;  /* 0x00000013d4097207 */ /* 0x040fe20004000000 */
[----:B------:R-:W-:Y:S01]  /*6360*/  IMAD.MOV.U32 R6, RZ, RZ, c[0x0][0x18c] ;  /* 0x00006300ff067624 */ /* 0x000fe200078e00ff */
[----:B------:R-:W-:Y:S01]  /*6370*/  SEL R218, R212, R39, !P0 ;  /* 0x00000027d4da7207 */ /* 0x000fe20004000000 */
[----:B------:R-:W-:Y:S01]  /*6380*/  IMAD R12, R12, c[0x0][0x190], RZ ;  /* 0x000064000c0c7a24 */ /* 0x000fe200078e02ff */
[C---:B------:R-:W-:Y:S01]  /*6390*/  SEL R18, R212.reuse, R33, !P0 ;  /* 0x00000021d4127207 */ /* 0x040fe20004000000 */
[----:B------:R-:W-:Y:S01]  /*63a0*/  IMAD R9, R9, c[0x0][0x190], RZ ;  /* 0x0000640009097a24 */ /* 0x000fe200078e02ff */
[----:B------:R-:W-:Y:S01]  /*63b0*/  SEL R21, R212, R47, !P0 ;  /* 0x0000002fd4157207 */ /* 0x000fe20004000000 */
[----:B------:R-:W-:Y:S01]  /*63c0*/  IMAD R218, R218, c[0x0][0x190], RZ ;  /* 0x00006400dada7a24 */ /* 0x000fe200078e02ff */
        /* <DEDUP_REMOVED lines=14> */
[----:B------:R-:W-:Y:S01]  /*64b0*/  SEL R33, R212, R121, !P0 ;  /* 0x00000079d4217207 */ /* 0x000fe20004000000 */
[----:B------:R-:W-:Y:S01]  /*64c0*/  IMAD R222, R222, c[0x0][0x190], RZ ;  /* 0x00006400dede7a24 */ /* 0x000fe200078e02ff */
[C---:B------:R-:W-:Y:S01]  /*64d0*/  SEL R36, R212.reuse, R127, !P0 ;  /* 0x0000007fd4247207 */ /* 0x040fe20004000000 */
        /* <DEDUP_REMOVED lines=191> */
[C---:B-1----:R-:W-:Y:S01]  /*70d0*/  SEL R42, R212.reuse, R69, !P0 ;  /* 0x00000045d42a7207 */ /* 0x042fe20004000000 */
        /* <DEDUP_REMOVED lines=33> */
[----:B------:R-:W-:Y:S01]  /*72f0*/  ISETP.GE.AND P1, PT, R138, RZ, PT ;  /* 0x000000ff8a00720c */ /* 0x000fe20003f26270 */
[----:B------:R-:W-:Y:S01]  /*7300*/  IMAD R7, R118, c[0x0][0x188], RZ ;  /* 0x0000620076077a24 */ /* 0x000fe200078e02ff */
[----:B------:R-:W-:Y:S01]  /*7310*/  ISETP.NE.AND P0, PT, RZ, c[0x0][0x178], PT ;  /* 0x00005e00ff007a0c */ /* 0x000fe20003f05270 */
[----:B------:R-:W-:Y:S01]  /*7320*/  IMAD R7, R112, c[0x0][0x188], RZ ;  /* 0x0000620070077a24 */ /* 0x000fe200078e02ff */
[C---:B------:R-:W-:Y:S01]  /*7330*/  LEA R215, P5, R9.reuse, c[0x0][0x168], 0x1 ;  /* 0x00005a0009d77a11 */ /* 0x040fe200078a08ff */
[----:B------:R-:W-:Y:S01]  /*7340*/  IMAD R7, R106, c[0x0][0x188], RZ ;  /* 0x000062006a077a24 */ /* 0x000fe200078e02ff */
[----:B------:R-:W-:Y:S01]  /*7350*/  LOP3.LUT R64, R64, 0x7f, RZ, 0xc0, !PT ;  /* 0x0000007f40407812 */ /* 0x000fe200078ec0ff */
[----:B------:R-:W-:Y:S01]  /*7360*/  IMAD R17, R110, c[0x0][0x188], RZ ;  /* 0x000062006e117a24 */ /* 0x000fe200078e02ff */
[----:B------:R-:W-:Y:S01]  /*7370*/  LEA.HI.X.SX32 R9, R9, c[0x0][0x16c], 0x1, P5 ;  /* 0x00005b0009097a11 */ /* 0x000fe200028f0eff */
[----:B------:R-:W-:Y:S01]  /*7380*/  IMAD R7, R100, c[0x0][0x188], RZ ;  /* 0x0000620064077a24 */ /* 0x000fe200078e02ff */
[----:B------:R-:W-:Y:S01]  /*7390*/  LEA R23, P5, R220, c[0x0][0x168], 0x1 ;  /* 0x00005a00dc177a11 */ /* 0x000fe200078a08ff */
[----:B------:R-:W-:Y:S01]  /*73a0*/  IMAD R17, R104, c[0x0][0x188], RZ ;  /* 0x0000620068117a24 */ /* 0x000fe200078e02ff */
[----:B------:R-:W-:Y:S01]  /*73b0*/  CS2R R76, SRZ ;  /* 0x00000000004c7805 */ /* 0x000fe2000001ff00 */
[----:B------:R-:W-:Y:S01]  /*73c0*/  @!P1 IMAD.MOV R14, RZ, RZ, -R14 ;  /* 0x000000ffff0e9224 */ /* 0x000fe200078e0a0e */
[----:B------:R-:W-:Y:S01]  /*73d0*/  LEA R217, P1, R10, c[0x0][0x168], 0x1 ;  /* 0x00005a000ad97a11 */ /* 0x000fe200078208ff */
[----:B------:R-:W-:Y:S01]  /*73e0*/  IMAD R7, R94, c[0x0][0x188], RZ ;  /* 0x000062005e077a24 */ /* 0x000fe200078e02ff */
[----:B------:R-:W-:Y:S01]  /*73f0*/  @!P0 LOP3.LUT R14, RZ, c[0x0][0x178], RZ, 0x33, !PT ;  /* 0x00005e00ff0e8a12 */ /* 0x000fe200078e33ff */
[----:B------:R-:W-:Y:S01]  /*7400*/  IMAD R17, R98, c[0x0][0x188], RZ ;  /* 0x0000620062117a24 */ /* 0x000fe200078e02ff */
[----:B------:R-:W-:Y:S01]  /*7410*/  LEA.HI.X.SX32 R10, R10, c[0x0][0x16c], 0x1, P1 ;  /* 0x00005b000a0a7a11 */ /* 0x000fe200008f0eff */
[----:B------:R-:W-:Y:S01]  /*7420*/  IMAD R7, R88, c[0x0][0x188], RZ ;  /* 0x0000620058077a24 */ /* 0x000fe200078e02ff */
[----:B------:R-:W-:Y:S01]  /*7430*/  LEA R26, P1, R222, c[0x0][0x168], 0x1 ;  /* 0x00005a00de1a7a11 */ /* 0x000fe200078208ff */
[----:B------:R-:W-:Y:S01]  /*7440*/  IMAD R45, R14, c[0x0][0x184], RZ ;  /* 0x000061000e2d7a24 */ /* 0x000fe200078e02ff */
[----:B------:R-:W-:Y:S01]  /*7450*/  LEA R14, P3, R214, c[0x0][0x168], 0x1 ;  /* 0x00005a00d60e7a11 */ /* 0x000fe200078608ff */
[----:B------:R-:W-:Y:S01]  /*7460*/  IMAD R17, R92, c[0x0][0x188], RZ ;  /* 0x000062005c117a24 */ /* 0x000fe200078e02ff */
[----:B------:R-:W-:Y:S01]  /*7470*/  LEA.HI.X.SX32 R220, R220, c[0x0][0x16c], 0x1, P5 ;  /* 0x00005b00dcdc7a11 */ /* 0x000fe200028f0eff */
[----:B------:R-:W-:Y:S01]  /*7480*/  IMAD R7, R82, c[0x0][0x188], RZ ;  /* 0x0000620052077a24 */ /* 0x000fe200078e02ff */
[C---:B------:R-:W-:Y:S01]  /*7490*/  LEA R44, P2, R45.reuse, c[0x0][0x160], 0x1 ;  /* 0x000058002d2c7a11 */ /* 0x040fe200078408ff */
[----:B------:R-:W-:Y:S01]  /*74a0*/  IMAD R17, R86, c[0x0][0x188], RZ ;  /* 0x0000620056117a24 */ /* 0x000fe200078e02ff */
[----:B------:R0:W-:Y:S01]  /*74b0*/  STL [R1+0xd4], R14 ;  /* 0x0000d40e01007387 */ /* 0x0001e20000100800 */
[----:B------:R-:W-:Y:S01]  /*74c0*/  IMAD R7, R72, c[0x0][0x188], RZ ;  /* 0x0000620048077a24 */ /* 0x000fe200078e02ff */
[----:B------:R-:W-:Y:S01]  /*74d0*/  LEA.HI.X.SX32 R45, R45, c[0x0][0x164], 0x1, P2 ;  /* 0x000059002d2d7a11 */ /* 0x000fe200010f0eff */
[----:B------:R-:W-:Y:S01]  /*74e0*/  IMAD R17, R80, c[0x0][0x188], RZ ;  /* 0x0000620050117a24 */ /* 0x000fe200078e02ff */
[----:B------:R-:W-:Y:S01]  /*74f0*/  LEA R20, P2, R218, c[0x0][0x168], 0x1 ;  /* 0x00005a00da147a11 */ /* 0x000fe200078408ff */
[----:B------:R-:W-:Y:S01]  /*7500*/  IMAD R7, R66, c[0x0][0x188], RZ ;  /* 0x0000620042077a24 */ /* 0x000fe200078e02ff */
[----:B------:R-:W-:Y:S01]  /*7510*/  LEA.HI.X.SX32 R214, R214, c[0x0][0x16c], 0x1, P3 ;  /* 0x00005b00d6d67a11 */ /* 0x000fe200018f0eff */
        /* <DEDUP_REMOVED lines=9> */
[----:B------:R-:W-:Y:S01]  /*75b0*/  LEA R219, P4, R13, c[0x0][0x168], 0x1 ;  /* 0x00005a000ddb7a11 */ /* 0x000fe200078808ff */
[----:B------:R1:W-:Y:S01]  /*75c0*/  STL [R1+0xd8], R17 ;  /* 0x0000d81101007387 */ /* 0x0003e20000100800 */
[----:B0-----:R-:W-:Y:S01]  /*75d0*/  LEA R14, P0, R15, c[0x0][0x168], 0x1 ;  /* 0x00005a000f0e7a11 */ /* 0x001fe200078008ff */
[----:B------:R-:W-:Y:S01]  /*75e0*/  IMAD R204, R204, c[0x0][0x190], RZ ;  /* 0x00006400cccc7a24 */ /* 0x000fe200078e02ff */
[----:B------:R-:W-:Y:S01]  /*75f0*/  LEA.HI.X.SX32 R216, R216, c[0x0][0x16c], 0x1, P6 ;  /* 0x00005b00d8d87a11 */ /* 0x000fe200030f0eff */
[----:B------:R0:W-:Y:S01]  /*7600*/  STL [R1+0xdc], R20 ;  /* 0x0000dc1401007387 */ /* 0x0001e20000100800 */
[----:B------:R-:W-:Y:S01]  /*7610*/  LEA.HI.X.SX32 R13, R13, c[0x0][0x16c], 0x1, P4 ;  /* 0x00005b000d0d7a11 */ /* 0x000fe200020f0eff */
[----:B------:R-:W-:Y:S01]  /*7620*/  IMAD R49, R49, c[0x0][0x190], RZ ;  /* 0x0000640031317a24 */ /* 0x000fe200078e02ff */
[----:B------:R-:W-:Y:S01]  /*7630*/  LEA.HI.X.SX32 R15, R15, c[0x0][0x16c], 0x1, P0 ;  /* 0x00005b000f0f7a11 */ /* 0x000fe200000f0eff */
[----:B------:R2:W-:Y:S01]  /*7640*/  STL [R1+0xe0], R23 ;  /* 0x0000e01701007387 */ /* 0x0005e20000100800 */
[----:B------:R-:W-:Y:S01]  /*7650*/  LEA R29, P4, R224, c[0x0][0x168], 0x1 ;  /* 0x00005a00e01d7a11 */ /* 0x000fe200078808ff */
[----:B------:R-:W-:Y:S01]  /*7660*/  IMAD R173, R173, c[0x0][0x190], RZ ;  /* 0x00006400adad7a24 */ /* 0x000fe200078e02ff */
[----:B-1----:R-:W-:Y:S01]  /*7670*/  LEA R17, P3, R18, c[0x0][0x168], 0x1 ;  /* 0x00005a0012117a11 */ /* 0x002fe200078608ff */
[----:B------:R1:W-:Y:S01]  /*7680*/  STL [R1+0xe4], R26 ;  /* 0x0000e41a01007387 */ /* 0x0003e20000100800 */
[----:B------:R-:W-:Y:S01]  /*7690*/  LEA R221, P0, R16, c[0x0][0x168], 0x1 ;  /* 0x00005a0010dd7a11 */ /* 0x000fe200078008ff */
[----:B------:R-:W-:Y:S01]  /*76a0*/  IMAD R206, R206, c[0x0][0x190], RZ ;  /* 0x00006400cece7a24 */ /* 0x000fe200078e02ff */
[----:B0-----:R-:W-:Y:S01]  /*76b0*/  LEA R20, P6, R21, c[0x0][0x168], 0x1 ;  /* 0x00005a0015147a11 */ /* 0x001fe200078c08ff */
[----:B------:R0:W-:Y:S01]  /*76c0*/  STL [R1+0xe8], R29 ;  /* 0x0000e81d01007387 */ /* 0x0001e20000100800 */
[----:B------:R-:W-:Y:S01]  /*76d0*/  LEA.HI.X.SX32 R18, R18, c[0x0][0x16c], 0x1, P3 ;  /* 0x00005b0012127a11 */ /* 0x000fe200018f0eff */
[----:B------:R-:W-:Y:S01]  /*76e0*/  IMAD R50, R50, c[0x0][0x190], RZ ;  /* 0x0000640032327a24 */ /* 0x000fe200078e02ff */
[----:B--2---:R-:W-:Y:S01]  /*76f0*/  LEA R23, P2, R24, c[0x0][0x168], 0x1 ;  /* 0x00005a0018177a11 */ /* 0x004fe200078408ff */
[----:B------:R-:W-:Y:S01]  /*7700*/  IMAD R174, R174, c[0x0][0x190], RZ ;  /* 0x00006400aeae7a24 */ /* 0x000fe200078e02ff */
[----:B------:R-:W-:Y:S01]  /*7710*/  LEA R223, P3, R19, c[0x0][0x168], 0x1 ;  /* 0x00005a0013df7a11 */ /* 0x000fe200078608ff */
[----:B------:R-:W-:Y:S01]  /*7720*/  IMAD R208, R208, c[0x0][0x190], RZ ;  /* 0x00006400d0d07a24 */ /* 0x000fe200078e02ff */
[----:B-1----:R-:W-:Y:S01]  /*7730*/  LEA R26, P5, R27, c[0x0][0x168], 0x1 ;  /* 0x00005a001b1a7a11 */ /* 0x002fe200078a08ff */
[----:B------:R-:W-:Y:S01]  /*7740*/  IMAD R51, R51, c[0x0][0x190], RZ ;  /* 0x0000640033337a24 */ /* 0x000fe200078e02ff */
[----:B------:R-:W-:Y:S01]  /*7750*/  LEA.HI.X.SX32 R21, R21, c[0x0][0x16c], 0x1, P6 ;  /* 0x00005b0015157a11 */ /* 0x000fe200030f0eff */
[----:B------:R-:W-:Y:S01]  /*7760*/  IMAD R177, R177, c[0x0][0x190], RZ ;  /* 0x00006400b1b17a24 */ /* 0x000fe200078e02ff */
[----:B------:R-:W-:Y:S01]  /*7770*/  LEA R225, P6, R22, c[0x0][0x168], 0x1 ;  /* 0x00005a0016e17a11 */ /* 0x000fe200078c08ff */
        /* <DEDUP_REMOVED lines=9> */
[----:B------:R-:W-:Y:S01]  /*7810*/  LEA.HI.X.SX32 R222, R222, c[0x0][0x16c], 0x1, P1 ;  /* 0x00005b00dede7a11 */ /* 0x000fe200008f0eff */
[----:B------:R-:W-:Y:S01]  /*7820*/  IMAD R179, R179, c[0x0][0x190], RZ ;  /* 0x00006400b3b37a24 */ /* 0x000fe200078e02ff */
[----:B------:R-:W-:Y:S01]  /*7830*/  LEA R229, P5, R28, c[0x0][0x168], 0x1 ;  /* 0x00005a001ce57a11 */ /* 0x000fe200078a08ff */
[----:B------:R-:W-:Y:S01]  /*7840*/  CS2R R78, SRZ ;  /* 0x00000000004e7805 */ /* 0x000fe2000001ff00 */
[----:B------:R-:W-:Y:S01]  /*7850*/  LEA R32, P0, R226, c[0x0][0x168], 0x1 ;  /* 0x00005a00e2207a11 */ /* 0x000fe200078008ff */
[----:B------:R-:W-:Y:S01]  /*7860*/  CS2R R80, SRZ ;  /* 0x0000000000507805 */ /* 0x000fe2000001ff00 */
[----:B0-----:R-:W-:Y:S01]  /*7870*/  LEA R29, P1, R30, c[0x0][0x168], 0x1 ;  /* 0x00005a001e1d7a11 */ /* 0x001fe200078208ff */
[----:B------:R-:W-:Y:S01]  /*7880*/  CS2R R82, SRZ ;  /* 0x0000000000527805 */ /* 0x000fe2000001ff00 */
[----:B------:R-:W-:Y:S01]  /*7890*/  LEA.HI.X.SX32 R19, R19, c[0x0][0x16c], 0x1, P3 ;  /* 0x00005b0013137a11 */ /* 0x000fe200018f0eff */
[----:B------:R0:W-:Y:S01]  /*78a0*/  STL [R1+0xec], R32 ;  /* 0x0000ec2001007387 */ /* 0x0001e20000100800 */
[----:B------:R-:W-:Y:S01]  /*78b0*/  LEA R35, P3, R228, c[0x0][0x168], 0x1 ;  /* 0x00005a00e4237a11 */ /* 0x000fe200078608ff */
[----:B------:R-:W-:Y:S01]  /*78c0*/  CS2R R84, SRZ ;  /* 0x0000000000547805 */ /* 0x000fe2000001ff00 */
[----:B------:R-:W-:Y:S01]  /*78d0*/  LEA.HI.X.SX32 R22, R22, c[0x0][0x16c], 0x1, P6 ;  /* 0x00005b0016167a11 */ /* 0x000fe200030f0eff */
[----:B------:R-:W-:Y:S01]  /*78e0*/  CS2R R86, SRZ ;  /* 0x0000000000567805 */ /* 0x000fe2000001ff00 */
[----:B------:R-:W-:Y:S01]  /*78f0*/  LEA R37, P6, R230, c[0x0][0x168], 0x1 ;  /* 0x00005a00e6257a11 */ /* 0x000fe200078c08ff */
[----:B------:R-:W-:Y:S01]  /*7900*/  STL [R1+0xf0], R35 ;  /* 0x0000f02301007387 */ /* 0x000fe20000100800 */
[----:B------:R-:W-:Y:S01]  /*7910*/  LEA.HI.X.SX32 R25, R25, c[0x0][0x16c], 0x1, P2 ;  /* 0x00005b0019197a11 */ /* 0x000fe200010f0eff */
[----:B------:R-:W-:Y:S01]  /*7920*/  CS2R R88, SRZ ;  /* 0x0000000000587805 */ /* 0x000fe2000001ff00 */
[----:B------:R-:W-:Y:S01]  /*7930*/  LEA R43, P2, R232, c[0x0][0x168], 0x1 ;  /* 0x00005a00e82b7a11 */ /* 0x000fe200078408ff */
[----:B------:R-:W-:Y:S01]  /*7940*/  STL [R1+0xf4], R37 ;  /* 0x0000f42501007387 */ /* 0x000fe20000100800 */
[----:B------:R-:W-:Y:S01]  /*7950*/  LEA.HI.X.SX32 R28, R28, c[0x0][0x16c], 0x1, P5 ;  /* 0x00005b001c1c7a11 */ /* 0x000fe200028f0eff */
[----:B------:R-:W-:Y:S01]  /*7960*/  CS2R R90, SRZ ;  /* 0x00000000005a7805 */ /* 0x000fe2000001ff00 */
[----:B------:R-:W-:Y:S01]  /*7970*/  LEA.HI.X.SX32 R30, R30, c[0x0][0x16c], 0x1, P1 ;  /* 0x00005b001e1e7a11 */ /* 0x000fe200008f0eff */
[----:B------:R-:W-:Y:S01]  /*7980*/  STL [R1+0xf8], R43 ;  /* 0x0000f82b01007387 */ /* 0x000fe20000100800 */
[----:B------:R-:W-:Y:S01]  /*7990*/  LEA R65, P5, R234, c[0x0][0x168], 0x1 ;  /* 0x00005a00ea417a11 */ /* 0x000fe200078a08ff */
[----:B------:R-:W-:Y:S01]  /*79a0*/  IMAD.SHL.U32 R6, R6, 0x80, RZ ;  /* 0x0000008006067824 */ /* 0x000fe200078e00ff */
[----:B------:R-:W-:Y:S01]  /*79b0*/  LEA.HI.X.SX32 R224, R224, c[0x0][0x16c], 0x1, P4 ;  /* 0x00005b00e0e07a11 */ /* 0x000fe200020f0eff */
[----:B------:R-:W-:Y:S01]  /*79c0*/  CS2R R108, SRZ ;  /* 0x00000000006c7805 */ /* 0x000fe2000001ff00 */
[----:B------:R-:W-:Y:S01]  /*79d0*/  LEA R231, P1, R31, c[0x0][0x168], 0x1 ;  /* 0x00005a001fe77a11 */ /* 0x000fe200078208ff */
[----:B------:R1:W-:Y:S01]  /*79e0*/  STL [R1+0xfc], R65 ;  /* 0x0000fc4101007387 */ /* 0x0003e20000100800 */
[----:B0-----:R-:W-:Y:S01]  /*79f0*/  LEA R32, P4, R33, c[0x0][0x168], 0x1 ;  /* 0x00005a0021207a11 */ /* 0x001fe200078808ff */
[----:B------:R-:W-:Y:S01]  /*7a00*/  CS2R R110, SRZ ;  /* 0x00000000006e7805 */ /* 0x000fe2000001ff00 */
[----:B------:R-:W-:-:S02]  /*7a10*/  LEA.HI.X.SX32 R31, R31, c[0x0][0x16c], 0x1, P1 ;  /* 0x00005b001f1f7a11 */ /* 0x000fc400008f0eff */
[----:B------:R-:W-:Y:S02]  /*7a20*/  LEA.HI.X.SX32 R33, R33, c[0x0][0x16c], 0x1, P4 ;  /* 0x00005b0021217a11 */ /* 0x000fe400020f0eff */
[----:B------:R-:W-:Y:S02]  /*7a30*/  LEA.HI.X.SX32 R226, R226, c[0x0][0x16c], 0x1, P0 ;  /* 0x00005b00e2e27a11 */ /* 0x000fe400000f0eff */
[----:B------:R-:W-:Y:S02]  /*7a40*/  LEA R233, P4, R34, c[0x0][0x168], 0x1 ;  /* 0x00005a0022e97a11 */ /* 0x000fe400078808ff */
[----:B-1----:R-:W-:Y:S02]  /*7a50*/  LEA R65, P1, R236, c[0x0][0x168], 0x1 ;  /* 0x00005a00ec417a11 */ /* 0x002fe400078208ff */
[----:B------:R-:W-:Y:S02]  /*7a60*/  LEA R35, P0, R36, c[0x0][0x168], 0x1 ;  /* 0x00005a0024237a11 */ /* 0x000fe400078008ff */
[----:B------:R-:W-:Y:S01]  /*7a70*/  LEA.HI.X.SX32 R34, R34, c[0x0][0x16c], 0x1, P4 ;  /* 0x00005b0022227a11 */ /* 0x000fe200020f0eff */
[----:B------:R0:W-:Y:S01]  /*7a80*/  STL [R1+0x100], R65 ;  /* 0x0001004101007387 */ /* 0x0001e20000100800 */
[----:B------:R-:W-:-:S02]  /*7a90*/  LEA.HI.X.SX32 R36, R36, c[0x0][0x16c], 0x1, P0 ;  /* 0x00005b0024247a11 */ /* 0x000fc400000f0eff */
[----:B------:R-:W-:Y:S02]  /*7aa0*/  LEA.HI.X.SX32 R228, R228, c[0x0][0x16c], 0x1, P3 ;  /* 0x00005b00e4e47a11 */ /* 0x000fe400018f0eff */
[----:B------:R-:W-:Y:S02]  /*7ab0*/  LEA R235, P0, R46, c[0x0][0x168], 0x1 ;  /* 0x00005a002eeb7a11 */ /* 0x000fe400078008ff */
[----:B------:R-:W-:Y:S02]  /*7ac0*/  LEA R37, P3, R38, c[0x0][0x168], 0x1 ;  /* 0x00005a0026257a11 */ /* 0x000fe400078608ff */
[----:B------:R-:W-:Y:S02]  /*7ad0*/  LEA.HI.X.SX32 R46, R46, c[0x0][0x16c], 0x1, P0 ;  /* 0x00005b002e2e7a11 */ /* 0x000fe400000f0eff */
[----:B0-----:R-:W-:Y:S02]  /*7ae0*/  LEA R65, P4, R238, c[0x0][0x168], 0x1 ;  /* 0x00005a00ee417a11 */ /* 0x001fe400078808ff */
[----:B------:R-:W-:-:S02]  /*7af0*/  LEA.HI.X.SX32 R38, R38, c[0x0][0x16c], 0x1, P3 ;  /* 0x00005b0026267a11 */ /* 0x000fc400018f0eff */
[----:B------:R-:W-:Y:S01]  /*7b00*/  LEA.HI.X.SX32 R230, R230, c[0x0][0x16c], 0x1, P6 ;  /* 0x00005b00e6e67a11 */ /* 0x000fe200030f0eff */
[----:B------:R0:W-:Y:S01]  /*7b10*/  STL [R1+0x104], R65 ;  /* 0x0001044101007387 */ /* 0x0001e20000100800 */
[----:B------:R-:W-:Y:S02]  /*7b20*/  LEA R237, P3, R121, c[0x0][0x168], 0x1 ;  /* 0x00005a0079ed7a11 */ /* 0x000fe400078608ff */
[----:B------:R-:W-:Y:S02]  /*7b30*/  LEA R43, P6, R39, c[0x0][0x168], 0x1 ;  /* 0x00005a00272b7a11 */ /* 0x000fe400078c08ff */
[----:B------:R-:W-:Y:S02]  /*7b40*/  LEA.HI.X.SX32 R121, R121, c[0x0][0x16c], 0x1, P3 ;  /* 0x00005b0079797a11 */ /* 0x000fe400018f0eff */
[----:B------:R-:W-:Y:S02]  /*7b50*/  LEA.HI.X.SX32 R39, R39, c[0x0][0x16c], 0x1, P6 ;  /* 0x00005b0027277a11 */ /* 0x000fe400030f0eff */
[----:B------:R-:W-:-:S02]  /*7b60*/  LEA.HI.X.SX32 R232, R232, c[0x0][0x16c], 0x1, P2 ;  /* 0x00005b00e8e87a11 */ /* 0x000fc400010f0eff */
[----:B0-----:R-:W-:Y:S02]  /*7b70*/  LEA R65, P0, R240, c[0x0][0x168], 0x1 ;  /* 0x00005a00f0417a11 */ /* 0x001fe400078008ff */
[C---:B------:R-:W-:Y:S02]  /*7b80*/  LEA R239, P6, R124.reuse, c[0x0][0x168], 0x1 ;  /* 0x00005a007cef7a11 */ /* 0x040fe400078c08ff */
[C---:B------:R-:W-:Y:S01]  /*7b90*/  LEA R120, P2, R47.reuse, c[0x0][0x168], 0x1 ;  /* 0x00005a002f787a11 */ /* 0x040fe200078408ff */
[----:B------:R0:W-:Y:S01]  /*7ba0*/  STL [R1+0x108], R65 ;  /* 0x0001084101007387 */ /* 0x0001e20000100800 */
[----:B------:R-:W-:Y:S02]  /*7bb0*/  LEA.HI.X.SX32 R124, R124, c[0x0][0x16c], 0x1, P6 ;  /* 0x00005b007c7c7a11 */ /* 0x000fe400030f0eff */
[----:B------:R-:W-:Y:S02]  /*7bc0*/  LEA.HI.X.SX32 R47, R47, c[0x0][0x16c], 0x1, P2 ;  /* 0x00005b002f2f7a11 */ /* 0x000fe400010f0eff */
[----:B------:R-:W-:-:S02]  /*7bd0*/  LEA.HI.X.SX32 R234, R234, c[0x0][0x16c], 0x1, P5 ;  /* 0x00005b00eaea7a11 */ /* 0x000fc400028f0eff */
[C---:B------:R-:W-:Y:S02]  /*7be0*/  LEA R241, P2, R127.reuse, c[0x0][0x168], 0x1 ;  /* 0x00005a007ff17a11 */ /* 0x040fe400078408ff */
[----:B------:R-:W-:Y:S02]  /*7bf0*/  LEA R123, P5, R122, c[0x0][0x168], 0x1 ;  /* 0x00005a007a7b7a11 */ /* 0x000fe400078a08ff */
[----:B0-----:R-:W-:Y:S02]  /*7c00*/  LEA R65, P3, R242, c[0x0][0x168], 0x1 ;  /* 0x00005a00f2417a11 */ /* 0x001fe400078608ff */
[----:B------:R-:W-:Y:S02]  /*7c10*/  LEA.HI.X.SX32 R127, R127, c[0x0][0x16c], 0x1, P2 ;  /* 0x00005b007f7f7a11 */ /* 0x000fe400010f0eff */
[----:B------:R-:W-:Y:S01]  /*7c20*/  LEA.HI.X.SX32 R122, R122, c[0x0][0x16c], 0x1, P5 ;  /* 0x00005b007a7a7a11 */ /* 0x000fe200028f0eff */
[----:B------:R0:W-:Y:S01]  /*7c30*/  STL [R1+0x10c], R65 ;  /* 0x00010c4101007387 */ /* 0x0001e20000100800 */
[----:B------:R-:W-:-:S02]  /*7c40*/  LEA.HI.X.SX32 R236, R236, c[0x0][0x16c], 0x1, P1 ;  /* 0x00005b00ecec7a11 */ /* 0x000fc400008f0eff */
[C---:B------:R-:W-:Y:S02]  /*7c50*/  LEA R243, P5, R130.reuse, c[0x0][0x168], 0x1 ;  /* 0x00005a0082f37a11 */ /* 0x040fe400078a08ff */
[C---:B------:R-:W-:Y:S02]  /*7c60*/  LEA R126, P1, R125.reuse, c[0x0][0x168], 0x1 ;  /* 0x00005a007d7e7a11 */ /* 0x040fe400078208ff */
[----:B------:R-:W-:Y:S02]  /*7c70*/  LEA.HI.X.SX32 R130, R130, c[0x0][0x16c], 0x1, P5 ;  /* 0x00005b0082827a11 */ /* 0x000fe400028f0eff */
[----:B------:R-:W-:Y:S02]  /*7c80*/  LEA.HI.X.SX32 R125, R125, c[0x0][0x16c], 0x1, P1 ;  /* 0x00005b007d7d7a11 */ /* 0x000fe400008f0eff */
[----:B0-----:R-:W-:Y:S02]  /*7c90*/  LEA R65, P6, R244, c[0x0][0x168], 0x1 ;  /* 0x00005a00f4417a11 */ /* 0x001fe400078c08ff */
[----:B------:R-:W-:-:S02]  /*7ca0*/  LEA.HI.X.SX32 R238, R238, c[0x0][0x16c], 0x1, P4 ;  /* 0x00005b00eeee7a11 */ /* 0x000fc400020f0eff */
[C---:B------:R-:W-:Y:S01]  /*7cb0*/  LEA R245, P1, R133.reuse, c[0x0][0x168], 0x1 ;  /* 0x00005a0085f57a11 */ /* 0x040fe200078208ff */
[----:B------:R0:W-:Y:S01]  /*7cc0*/  STL [R1+0x110], R65 ;  /* 0x0001104101007387 */ /* 0x0001e20000100800 */
[C---:B------:R-:W-:Y:S02]  /*7cd0*/  LEA R129, P4, R128.reuse, c[0x0][0x168], 0x1 ;  /* 0x00005a0080817a11 */ /* 0x040fe400078808ff */
[----:B------:R-:W-:Y:S02]  /*7ce0*/  LEA.HI.X.SX32 R133, R133, c[0x0][0x16c], 0x1, P1 ;  /* 0x00005b0085857a11 */ /* 0x000fe400008f0eff */
[----:B------:R-:W-:Y:S02]  /*7cf0*/  LEA.HI.X.SX32 R128, R128, c[0x0][0x16c], 0x1, P4 ;  /* 0x00005b0080807a11 */ /* 0x000fe400020f0eff */
[----:B------:R-:W-:Y:S02]  /*7d00*/  LEA.HI.X.SX32 R240, R240, c[0x0][0x16c], 0x1, P0 ;  /* 0x00005b00f0f07a11 */ /* 0x000fe400000f0eff */
[----:B------:R-:W-:-:S02]  /*7d10*/  LEA R247, P4, R136, c[0x0][0x168], 0x1 ;  /* 0x00005a0088f77a11 */ /* 0x000fc400078808ff */
[----:B0-----:R-:W-:Y:S02]  /*7d20*/  LEA R65, P2, R246, c[0x0][0x168], 0x1 ;  /* 0x00005a00f6417a11 */ /* 0x001fe400078408ff */
[----:B------:R-:W-:Y:S02]  /*7d30*/  LEA R132, P0, R131, c[0x0][0x168], 0x1 ;  /* 0x00005a0083847a11 */ /* 0x000fe400078008ff */
[----:B------:R-:W-:Y:S01]  /*7d40*/  LEA.HI.X.SX32 R244, R244, c[0x0][0x16c], 0x1, P6 ;  /* 0x00005b00f4f47a11 */ /* 0x000fe200030f0eff */
[----:B------:R0:W-:Y:S01]  /*7d50*/  STL [R1+0x114], R65 ;  /* 0x0001144101007387 */ /* 0x0001e20000100800 */
[----:B------:R-:W-:Y:S02]  /*7d60*/  LEA.HI.X.SX32 R136, R136, c[0x0][0x16c], 0x1, P4 ;  /* 0x00005b0088887a11 */ /* 0x000fe400020f0eff */
[----:B------:R-:W-:Y:S02]  /*7d70*/  LEA R138, P6, R137, c[0x0][0x168], 0x1 ;  /* 0x00005a00898a7a11 */ /* 0x000fe400078c08ff */
[----:B------:R-:W-:-:S02]  /*7d80*/  LEA.HI.X.SX32 R131, R131, c[0x0][0x16c], 0x1, P0 ;  /* 0x00005b0083837a11 */ /* 0x000fc400000f0eff */
[----:B------:R-:W-:Y:S02]  /*7d90*/  LEA.HI.X.SX32 R242, R242, c[0x0][0x16c], 0x1, P3 ;  /* 0x00005b00f2f27a11 */ /* 0x000fe400018f0eff */
[----:B------:R-:W-:Y:S02]  /*7da0*/  LEA R249, P0, R139, c[0x0][0x168], 0x1 ;  /* 0x00005a008bf97a11 */ /* 0x000fe400078008ff */
[----:B0-----:R-:W-:Y:S02]  /*7db0*/  LEA R65, P5, R248, c[0x0][0x168], 0x1 ;  /* 0x00005a00f8417a11 */ /* 0x001fe400078a08ff */
[----:B------:R-:W-:Y:S02]  /*7dc0*/  LEA R135, P3, R134, c[0x0][0x168], 0x1 ;  /* 0x00005a0086877a11 */ /* 0x000fe400078608ff */
[----:B------:R-:W-:Y:S01]  /*7dd0*/  LEA.HI.X.SX32 R137, R137, c[0x0][0x16c], 0x1, P6 ;  /* 0x00005b0089897a11 */ /* 0x000fe200030f0eff */
[----:B------:R0:W-:Y:S01]  /*7de0*/  STL [R1+0x118], R65 ;  /* 0x0001184101007387 */ /* 0x0001e20000100800 */
[----:B------:R-:W-:-:S02]  /*7df0*/  LEA.HI.X.SX32 R246, R246, c[0x0][0x16c], 0x1, P2 ;  /* 0x00005b00f6f67a11 */ /* 0x000fc400010f0eff */
[----:B------:R-:W-:Y:S02]  /*7e00*/  LEA R66, P6, R145, c[0x0][0x168], 0x1 ;  /* 0x00005a0091427a11 */ /* 0x000fe400078c08ff */
[----:B------:R-:W-:Y:S02]  /*7e10*/  LEA.HI.X.SX32 R139, R139, c[0x0][0x16c], 0x1, P0 ;  /* 0x00005b008b8b7a11 */ /* 0x000fe400000f0eff */
[----:B------:R-:W-:Y:S02]  /*7e20*/  LEA R141, P2, R140, c[0x0][0x168], 0x1 ;  /* 0x00005a008c8d7a11 */ /* 0x000fe400078408ff */
[----:B------:R-:W-:Y:S02]  /*7e30*/  LEA.HI.X.SX32 R134, R134, c[0x0][0x16c], 0x1, P3 ;  /* 0x00005b0086867a11 */ /* 0x000fe400018f0eff */
[----:B0-----:R-:W-:Y:S02]  /*7e40*/  LEA R65, P1, R250, c[0x0][0x168], 0x1 ;  /* 0x00005a00fa417a11 */ /* 0x001fe400078208ff */
[----:B------:R-:W-:-:S02]  /*7e50*/  LEA R251, P3, R142, c[0x0][0x168], 0x1 ;  /* 0x00005a008efb7a11 */ /* 0x000fc400078608ff */
[----:B------:R-:W-:Y:S01]  /*7e60*/  LEA.HI.X.SX32 R140, R140, c[0x0][0x16c], 0x1, P2 ;  /* 0x00005b008c8c7a11 */ /* 0x000fe200010f0eff */
[----:B------:R0:W-:Y:S01]  /*7e70*/  STL [R1+0x11c], R65 ;  /* 0x00011c4101007387 */ /* 0x0001e20000100800 */
[----:B------:R-:W-:Y:S02]  /*7e80*/  LEA.HI.X.SX32 R248, R248, c[0x0][0x16c], 0x1, P5 ;  /* 0x00005b00f8f87a11 */ /* 0x000fe400028f0eff */
[----:B------:R-:W-:Y:S02]  /*7e90*/  LEA.HI.X.SX32 R142, R142, c[0x0][0x16c], 0x1, P3 ;  /* 0x00005b008e8e7a11 */ /* 0x000fe400018f0eff */
[----:B------:R-:W-:Y:S02]  /*7ea0*/  LEA R144, P5, R143, c[0x0][0x168], 0x1 ;  /* 0x00005a008f907a11 */ /* 0x000fe400078a08ff */
[----:B------:R-:W-:Y:S02]  /*7eb0*/  LEA.HI.X.SX32 R145, R145, c[0x0][0x16c], 0x1, P6 ;  /* 0x00005b0091917a11 */ /* 0x000fe400030f0eff */
[----:B------:R-:W-:-:S02]  /*7ec0*/  LEA.HI.X.SX32 R143, R143, c[0x0][0x16c], 0x1, P5 ;  /* 0x00005b008f8f7a11 */ /* 0x000fc400028f0eff */
[----:B0-----:R-:W-:Y:S02]  /*7ed0*/  LEA R65, P4, R252, c[0x0][0x168], 0x1 ;  /* 0x00005a00fc417a11 */ /* 0x001fe400078808ff */
[----:B------:R-:W-:Y:S02]  /*7ee0*/  LEA.HI.X.SX32 R250, R250, c[0x0][0x16c], 0x1, P1 ;  /* 0x00005b00fafa7a11 */ /* 0x000fe400008f0eff */
[----:B------:R-:W-:Y:S01]  /*7ef0*/  LEA R147, P1, R146, c[0x0][0x168], 0x1 ;  /* 0x00005a0092937a11 */ /* 0x000fe200078208ff */
[----:B------:R0:W-:Y:S01]  /*7f00*/  STL [R1+0x120], R65 ;  /* 0x0001204101007387 */ /* 0x0001e20000100800 */
[----:B------:R-:W-:Y:S02]  /*7f10*/  LEA.HI.X.SX32 R252, R252, c[0x0][0x16c], 0x1, P4 ;  /* 0x00005b00fcfc7a11 */ /* 0x000fe400020f0eff */
[----:B------:R-:W-:Y:S01]  /*7f20*/  LEA.HI.X.SX32 R146, R146, c[0x0][0x16c], 0x1, P1 ;  /* 0x00005b0092927a11 */ /* 0x000fe200008f0eff */
[----:B------:R1:W-:Y:S01]  /*7f30*/  STL [R1], R66 ;  /* 0x0000004201007387 */ /* 0x0003e20000100800 */
[----:B------:R-:W-:-:S02]  /*7f40*/  LEA R150, P4, R149, c[0x0][0x168], 0x1 ;  /* 0x00005a0095967a11 */ /* 0x000fc400078808ff */
[----:B------:R-:W-:Y:S02]  /*7f50*/  SHF.R.S32.HI R7, RZ, 0x1f, R8 ;  /* 0x0000001fff077819 */ /* 0x000fe40000011408 */
[----:B------:R-:W-:Y:S02]  /*7f60*/  LEA.HI.X.SX32 R149, R149, c[0x0][0x16c], 0x1, P4 ;  /* 0x00005b0095957a11 */ /* 0x000fe400020f0eff */
[C---:B0-----:R-:W-:Y:S02]  /*7f70*/  LEA R65, P0, R63.reuse, c[0x0][0x168], 0x1 ;  /* 0x00005a003f417a11 */ /* 0x041fe400078008ff */
[C---:B------:R-:W-:Y:S01]  /*7f80*/  SHF.L.U64.HI R7, R8.reuse, 0x1, R7 ;  /* 0x0000000108077819 */ /* 0x040fe20000010207 */
[----:B------:R-:W-:Y:S01]  /*7f90*/  IMAD.SHL.U32 R8, R8, 0x2, RZ ;  /* 0x0000000208087824 */ /* 0x000fe200078e00ff */
[----:B-1----:R-:W-:Y:S01]  /*7fa0*/  LEA R66, P2, R148, c[0x0][0x168], 0x1 ;  /* 0x00005a0094427a11 */ /* 0x002fe200078408ff */
[----:B------:R0:W-:Y:S01]  /*7fb0*/  STL [R1+0x124], R65 ;  /* 0x0001244101007387 */ /* 0x0001e20000100800 */
[----:B------:R-:W-:-:S02]  /*7fc0*/  LEA.HI.X.SX32 R63, R63, c[0x0][0x16c], 0x1, P0 ;  /* 0x00005b003f3f7a11 */ /* 0x000fc400000f0eff */
[----:B------:R-:W-:Y:S01]  /*7fd0*/  LEA.HI.X.SX32 R148, R148, c[0x0][0x16c], 0x1, P2 ;  /* 0x00005b0094947a11 */ /* 0x000fe200010f0eff */
[----:B------:R1:W-:Y:S01]  /*7fe0*/  STL [R1+0x8], R66 ;  /* 0x0000084201007387 */ /* 0x0003e20000100800 */
[----:B------:R-:W-:-:S04]  /*7ff0*/  LEA R153, P0, R152, c[0x0][0x168], 0x1 ;  /* 0x00005a0098997a11 */ /* 0x000fc800078008ff */
[----:B------:R-:W-:Y:S02]  /*8000*/  LEA.HI.X.SX32 R152, R152, c[0x0][0x16c], 0x1, P0 ;  /* 0x00005b0098987a11 */ /* 0x000fe400000f0eff */
[----:B0-----:R-:W-:Y:S02]  /*8010*/  LEA R65, P3, R62, c[0x0][0x168], 0x1 ;  /* 0x00005a003e417a11 */ /* 0x001fe400078608ff */
[----:B-1----:R-:W-:-:S03]  /*8020*/  LEA R66, P5, R151, c[0x0][0x168], 0x1 ;  /* 0x00005a0097427a11 */ /* 0x002fc600078a08ff */
[----:B------:R0:W-:Y:S01]  /*8030*/  STL [R1+0x128], R65 ;  /* 0x0001284101007387 */ /* 0x0001e20000100800 */
[----:B------:R-:W-:Y:S02]  /*8040*/  LEA.HI.X.SX32 R62, R62, c[0x0][0x16c], 0x1, P3 ;  /* 0x00005b003e3e7a11 */ /* 0x000fe400018f0eff */
[----:B------:R-:W-:Y:S01]  /*8050*/  LEA.HI.X.SX32 R151, R151, c[0x0][0x16c], 0x1, P5 ;  /* 0x00005b0097977a11 */ /* 0x000fe200028f0eff */
[----:B------:R-:W-:Y:S01]  /*8060*/  STL [R1+0x10], R66 ;  /* 0x0000104201007387 */ /* 0x000fe20000100800 */
[----:B------:R-:W-:-:S04]  /*8070*/  LEA R156, P3, R155, c[0x0][0x168], 0x1 ;  /* 0x00005a009b9c7a11 */ /* 0x000fc800078608ff */
[----:B------:R-:W-:Y:S02]  /*8080*/  LEA.HI.X.SX32 R155, R155, c[0x0][0x16c], 0x1, P3 ;  /* 0x00005b009b9b7a11 */ /* 0x000fe400018f0eff */
[----:B0-----:R-:W-:-:S04]  /*8090*/  LEA R65, P6, R61, c[0x0][0x168], 0x1 ;  /* 0x00005a003d417a11 */ /* 0x001fc800078c08ff */
[----:B------:R-:W-:Y:S01]  /*80a0*/  LEA.HI.X.SX32 R61, R61, c[0x0][0x16c], 0x1, P6 ;  /* 0x00005b003d3d7a11 */ /* 0x000fe200030f0eff */
[----:B------:R0:W-:Y:S01]  /*80b0*/  STL [R1+0x12c], R65 ;  /* 0x00012c4101007387 */ /* 0x0001e20000100800 */
[----:B------:R-:W-:-:S03]  /*80c0*/  LEA R159, P6, R158, c[0x0][0x168], 0x1 ;  /* 0x00005a009e9f7a11 */ /* 0x000fc600078c08ff */
[----:B------:R1:W-:Y:S01]  /*80d0*/  STL [R1+0x4], R63 ;  /* 0x0000043f01007387 */ /* 0x0003e20000100800 */
[----:B------:R-:W-:Y:S02]  /*80e0*/  LEA.HI.X.SX32 R158, R158, c[0x0][0x16c], 0x1, P6 ;  /* 0x00005b009e9e7a11 */ /* 0x000fe400030f0eff */
[----:B0-----:R-:W-:Y:S02]  /*80f0*/  LEA R65, P1, R154, c[0x0][0x168], 0x1 ;  /* 0x00005a009a417a11 */ /* 0x001fe400078208ff */
[----:B-1----:R-:W-:-:S03]  /*8100*/  LEA R63, P2, R60, c[0x0][0x168], 0x1 ;  /* 0x00005a003c3f7a11 */ /* 0x002fc600078408ff */
[----:B------:R-:W-:Y:S01]  /*8110*/  STL [R1+0x18], R65 ;  /* 0x0000184101007387 */ /* 0x000fe20000100800 */
[----:B------:R-:W-:Y:S02]  /*8120*/  LEA.HI.X.SX32 R154, R154, c[0x0][0x16c], 0x1, P1 ;  /* 0x00005b009a9a7a11 */ /* 0x000fe400008f0eff */
        /* <DEDUP_REMOVED lines=46> */
[----:B------:R0:W-:Y:S04]  /*8410*/  STL [R1+0x144], R58 ;  /* 0x0001443a01007387 */ /* 0x0001e80000100800 */
[----:B------:R1:W-:Y:S01]  /*8420*/  STL [R1+0x34], R57 ;  /* 0x0000343901007387 */ /* 0x0003e20000100800 */
[----:B0-----:R-:W-:Y:S02]  /*8430*/  LEA R58, P5, R170, c[0x0][0x168], 0x1 ;  /* 0x00005a00aa3a7a11 */ /* 0x001fe400078a08ff */
[----:B-1----:R-:W-:-:S03]  /*8440*/  LEA R57, P6, R54, c[0x0][0x168], 0x1 ;  /* 0x00005a0036397a11 */ /* 0x002fc600078c08ff */
[----:B------:R0:W-:Y:S01]  /*8450*/  STL [R1+0x48], R58 ;  /* 0x0000483a01007387 */ /* 0x0001e20000100800 */
[----:B------:R-:W-:Y:S02]  /*8460*/  LEA.HI.X.SX32 R170, R170, c[0x0][0x16c], 0x1, P5 ;  /* 0x00005b00aaaa7a11 */ /* 0x000fe400028f0eff */
[----:B------:R-:W-:Y:S01]  /*8470*/  LEA.HI.X.SX32 R54, R54, c[0x0][0x16c], 0x1, P6 ;  /* 0x00005b0036367a11 */ /* 0x000fe200030f0eff */
[----:B------:R1:W-:Y:S04]  /*8480*/  STL [R1+0x148], R57 ;  /* 0x0001483901007387 */ /* 0x0003e80000100800 */
[----:B------:R2:W-:Y:S01]  /*8490*/  STL [R1+0x3c], R56 ;  /* 0x00003c3801007387 */ /* 0x0005e20000100800 */
[----:B0-----:R-:W-:Y:S01]  /*84a0*/  CS2R R58, SRZ ;  /* 0x00000000003a7805 */ /* 0x001fe2000001ff00 */
[----:B-1----:R-:W-:-:S02]  /*84b0*/  LEA R57, P2, R53, c[0x0][0x168], 0x1 ;  /* 0x00005a0035397a11 */ /* 0x002fc400078408ff */
[----:B--2---:R-:W-:-:S04]  /*84c0*/  LEA R56, P1, R182, c[0x0][0x168], 0x1 ;  /* 0x00005a00b6387a11 */ /* 0x004fc800078208ff */
[----:B------:R-:W-:Y:S01]  /*84d0*/  LEA.HI.X.SX32 R182, R182, c[0x0][0x16c], 0x1, P1 ;  /* 0x00005b00b6b67a11 */ /* 0x000fe200008f0eff */
[----:B------:R0:W-:Y:S04]  /*84e0*/  STL [R1+0x50], R56 ;  /* 0x0000503801007387 */ /* 0x0001e80000100800 */
[----:B------:R-:W-:Y:S04]  /*84f0*/  STL [R1+0x14c], R57 ;  /* 0x00014c3901007387 */ /* 0x000fe80000100800 */
[----:B------:R1:W-:Y:S01]  /*8500*/  STL [R1+0x44], R55 ;  /* 0x0000443701007387 */ /* 0x0003e20000100800 */
[----:B0-----:R-:W-:-:S04]  /*8510*/  LEA R56, P3, R183, c[0x0][0x168], 0x1 ;  /* 0x00005a00b7387a11 */ /* 0x001fc800078608ff */
[----:B------:R-:W-:Y:S01]  /*8520*/  LEA.HI.X.SX32 R183, R183, c[0x0][0x16c], 0x1, P3 ;  /* 0x00005b00b7b77a11 */ /* 0x000fe200018f0eff */
[----:B------:R0:W-:Y:S01]  /*8530*/  STL [R1+0x58], R56 ;  /* 0x0000583801007387 */ /* 0x0001e20000100800 */
[----:B-1----:R-:W-:-:S04]  /*8540*/  LEA R55, P4, R184, c[0x0][0x168], 0x1 ;  /* 0x00005a00b8377a11 */ /* 0x002fc800078808ff */
[----:B------:R-:W-:Y:S01]  /*8550*/  LEA.HI.X.SX32 R184, R184, c[0x0][0x16c], 0x1, P4 ;  /* 0x00005b00b8b87a11 */ /* 0x000fe200020f0eff */
[----:B------:R1:W-:Y:S01]  /*8560*/  STL [R1+0x5c], R55 ;  /* 0x00005c3701007387 */ /* 0x0003e20000100800 */
[----:B0-----:R-:W-:-:S04]  /*8570*/  LEA R56, P5, R185, c[0x0][0x168], 0x1 ;  /* 0x00005a00b9387a11 */ /* 0x001fc800078a08ff */
[----:B------:R-:W-:Y:S01]  /*8580*/  LEA.HI.X.SX32 R185, R185, c[0x0][0x16c], 0x1, P5 ;  /* 0x00005b00b9b97a11 */ /* 0x000fe200028f0eff */
[----:B------:R0:W-:Y:S01]  /*8590*/  STL [R1+0x60], R56 ;  /* 0x0000603801007387 */ /* 0x0001e20000100800 */
[----:B-1----:R-:W-:-:S03]  /*85a0*/  LEA R55, P6, R186, c[0x0][0x168], 0x1 ;  /* 0x00005a00ba377a11 */ /* 0x002fc600078c08ff */
[----:B------:R1:W-:Y:S01]  /*85b0*/  STL [R1+0x4c], R54 ;  /* 0x00004c3601007387 */ /* 0x0003e20000100800 */
[----:B------:R-:W-:-:S03]  /*85c0*/  LEA.HI.X.SX32 R186, R186, c[0x0][0x16c], 0x1, P6 ;  /* 0x00005b00baba7a11 */ /* 0x000fc600030f0eff */
[----:B------:R2:W-:Y:S01]  /*85d0*/  STL [R1+0x64], R55 ;  /* 0x0000643701007387 */ /* 0x0005e20000100800 */
[----:B0-----:R-:W-:Y:S01]  /*85e0*/  CS2R R56, SRZ ;  /* 0x0000000000387805 */ /* 0x001fe2000001ff00 */
[----:B-1----:R-:W-:Y:S02]  /*85f0*/  LEA R54, P0, R187, c[0x0][0x168], 0x1 ;  /* 0x00005a00bb367a11 */ /* 0x002fe400078008ff */
[----:B--2---:R-:W-:-:S03]  /*8600*/  LEA R55, P1, R188, c[0x0][0x168], 0x1 ;  /* 0x00005a00bc377a11 */ /* 0x004fc600078208ff */
[----:B------:R0:W-:Y:S01]  /*8610*/  STL [R1+0x68], R54 ;  /* 0x0000683601007387 */ /* 0x0001e20000100800 */
[----:B------:R-:W-:Y:S02]  /*8620*/  LEA.HI.X.SX32 R187, R187, c[0x0][0x16c], 0x1, P0 ;  /* 0x00005b00bbbb7a11 */ /* 0x000fe400000f0eff */
[----:B------:R-:W-:Y:S01]  /*8630*/  LEA.HI.X.SX32 R188, R188, c[0x0][0x16c], 0x1, P1 ;  /* 0x00005b00bcbc7a11 */ /* 0x000fe200008f0eff */
[----:B------:R-:W-:Y:S01]  /*8640*/  STL [R1+0x6c], R55 ;  /* 0x00006c3701007387 */ /* 0x000fe20000100800 */
[----:B0-----:R-:W-:Y:S02]  /*8650*/  LEA.HI.X.SX32 R54, R53, c[0x0][0x16c], 0x1, P2 ;  /* 0x00005b0035367a11 */ /* 0x001fe400010f0eff */
[----:B------:R-:W-:-:S03]  /*8660*/  LEA R53, P2, R189, c[0x0][0x168], 0x1 ;  /* 0x00005a00bd357a11 */ /* 0x000fc600078408ff */
[----:B------:R0:W-:Y:S01]  /*8670*/  STL [R1+0x54], R54 ;  /* 0x0000543601007387 */ /* 0x0001e20000100800 */
[----:B------:R-:W-:-:S03]  /*8680*/  LEA.HI.X.SX32 R189, R189, c[0x0][0x16c], 0x1, P2 ;  /* 0x00005b00bdbd7a11 */ /* 0x000fc600010f0eff */
[----:B------:R1:W-:Y:S01]  /*8690*/  STL [R1+0x70], R53 ;  /* 0x0000703501007387 */ /* 0x0003e20000100800 */
[----:B0-----:R-:W-:Y:S02]  /*86a0*/  LEA R54, P3, R190, c[0x0][0x168], 0x1 ;  /* 0x00005a00be367a11 */ /* 0x001fe400078608ff */
[----:B-1----:R-:W-:-:S03]  /*86b0*/  LEA R53, P4, R191, c[0x0][0x168], 0x1 ;  /* 0x00005a00bf357a11 */ /* 0x002fc600078808ff */
[----:B------:R0:W-:Y:S01]  /*86c0*/  STL [R1+0x74], R54 ;  /* 0x0000743601007387 */ /* 0x0001e20000100800 */
[----:B------:R-:W-:Y:S02]  /*86d0*/  LEA.HI.X.SX32 R190, R190, c[0x0][0x16c], 0x1, P3 ;  /* 0x00005b00bebe7a11 */ /* 0x000fe400018f0eff */
[----:B------:R-:W-:Y:S01]  /*86e0*/  LEA.HI.X.SX32 R191, R191, c[0x0][0x16c], 0x1, P4 ;  /* 0x00005b00bfbf7a11 */ /* 0x000fe200020f0eff */
[----:B------:R1:W-:Y:S01]  /*86f0*/  STL [R1+0x78], R53 ;  /* 0x0000783501007387 */ /* 0x0003e20000100800 */
[----:B0-----:R-:W-:Y:S02]  /*8700*/  LEA R54, P5, R192, c[0x0][0x168], 0x1 ;  /* 0x00005a00c0367a11 */ /* 0x001fe400078a08ff */
[----:B-1----:R-:W-:-:S03]  /*8710*/  LEA R53, P6, R193, c[0x0][0x168], 0x1 ;  /* 0x00005a00c1357a11 */ /* 0x002fc600078c08ff */
[----:B------:R0:W-:Y:S01]  /*8720*/  STL [R1+0x7c], R54 ;  /* 0x00007c3601007387 */ /* 0x0001e20000100800 */
[----:B------:R-:W-:Y:S02]  /*8730*/  LEA.HI.X.SX32 R192, R192, c[0x0][0x16c], 0x1, P5 ;  /* 0x00005b00c0c07a11 */ /* 0x000fe400028f0eff */
        /* <DEDUP_REMOVED lines=29> */
[----:B------:R-:W-:-:S03]  /*8910*/  LEA.HI.X.SX32 R200, R200, c[0x0][0x16c], 0x1, P0 ;  /* 0x00005b00c8c87a11 */ /* 0x000fc600000f0eff */
[----:B------:R1:W-:Y:S01]  /*8920*/  STL [R1+0x154], R53 ;  /* 0x0001543501007387 */ /* 0x0003e20000100800 */
[----:B0-----:R-:W-:Y:S02]  /*8930*/  LEA R54, P3, R202, c[0x0][0x168], 0x1 ;  /* 0x00005a00ca367a11 */ /* 0x001fe400078608ff */
[----:B-1----:R-:W-:-:S03]  /*8940*/  LEA R53, P4, R48, c[0x0][0x168], 0x1 ;  /* 0x00005a0030357a11 */ /* 0x002fc600078808ff */
[----:B------:R0:W-:Y:S01]  /*8950*/  STL [R1+0xa4], R54 ;  /* 0x0000a43601007387 */ /* 0x0001e20000100800 */
[----:B------:R-:W-:-:S03]  /*8960*/  LEA.HI.X.SX32 R202, R202, c[0x0][0x16c], 0x1, P3 ;  /* 0x00005b00caca7a11 */ /* 0x000fc600018f0eff */
[----:B------:R1:W-:Y:S04]  /*8970*/  STL [R1+0x158], R53 ;  /* 0x0001583501007387 */ /* 0x0003e80000100800 */
[----:B------:R2:W-:Y:S01]  /*8980*/  STL [R1+0x98], R11 ;  /* 0x0000980b01007387 */ /* 0x0005e20000100800 */
[----:B0-----:R-:W-:Y:S01]  /*8990*/  CS2R R54, SRZ ;  /* 0x0000000000367805 */ /* 0x001fe2000001ff00 */
[----:B-1----:R-:W-:Y:S02]  /*89a0*/  LEA R53, P0, R49, c[0x0][0x168], 0x1 ;  /* 0x00005a0031357a11 */ /* 0x002fe400078008ff */
[----:B--2---:R-:W-:-:S04]  /*89b0*/  LEA R11, P6, R204, c[0x0][0x168], 0x1 ;  /* 0x00005a00cc0b7a11 */ /* 0x004fc800078c08ff */
[----:B------:R-:W-:Y:S01]  /*89c0*/  LEA.HI.X.SX32 R204, R204, c[0x0][0x16c], 0x1, P6 ;  /* 0x00005b00cccc7a11 */ /* 0x000fe200030f0eff */
[----:B------:R0:W-:Y:S04]  /*89d0*/  STL [R1+0xac], R11 ;  /* 0x0000ac0b01007387 */ /* 0x0001e80000100800 */
[----:B------:R1:W-:Y:S01]  /*89e0*/  STL [R1+0x15c], R53 ;  /* 0x00015c3501007387 */ /* 0x0003e20000100800 */
[----:B0-----:R-:W-:Y:S02]  /*89f0*/  LEA.HI.X.SX32 R11, R42, c[0x0][0x16c], 0x1, P1 ;  /* 0x00005b002a0b7a11 */ /* 0x001fe400008f0eff */
[----:B------:R-:W-:Y:S02]  /*8a00*/  LEA R42, P3, R50, c[0x0][0x168], 0x1 ;  /* 0x00005a00322a7a11 */ /* 0x000fe400078608ff */
[----:B------:R-:W-:Y:S01]  /*8a10*/  LEA R205, P1, R177, c[0x0][0x168], 0x1 ;  /* 0x00005a00b1cd7a11 */ /* 0x000fe200078208ff */
[----:B------:R0:W-:Y:S01]  /*8a20*/  STL [R1+0xa0], R11 ;  /* 0x0000a00b01007387 */ /* 0x0001e20000100800 */
[----:B-1----:R-:W-:-:S02]  /*8a30*/  CS2R R52, SRZ ;  /* 0x0000000000347805 */ /* 0x002fc4000001ff00 */
[----:B------:R-:W-:Y:S02]  /*8a40*/  LEA.HI.X.SX32 R177, R177, c[0x0][0x16c], 0x1, P1 ;  /* 0x00005b00b1b17a11 */ /* 0x000fe400008f0eff */
[----:B0-----:R-:W-:-:S04]  /*8a50*/  LEA R11, P2, R206, c[0x0][0x168], 0x1 ;  /* 0x00005a00ce0b7a11 */ /* 0x001fc800078408ff */
[----:B------:R-:W-:Y:S01]  /*8a60*/  LEA.HI.X.SX32 R206, R206, c[0x0][0x16c], 0x1, P2 ;  /* 0x00005b00cece7a11 */ /* 0x000fe200010f0eff */
[----:B------:R0:W-:Y:S04]  /*8a70*/  STL [R1+0xb4], R11 ;  /* 0x0000b40b01007387 */ /* 0x0001e80000100800 */
[----:B------:R1:W-:Y:S01]  /*8a80*/  STL [R1+0x160], R42 ;  /* 0x0001602a01007387 */ /* 0x0003e20000100800 */
[----:B0-----:R-:W-:Y:S02]  /*8a90*/  LEA.HI.X.SX32 R11, R48, c[0x0][0x16c], 0x1, P4 ;  /* 0x00005b00300b7a11 */ /* 0x001fe400020f0eff */
[----:B------:R-:W-:Y:S02]  /*8aa0*/  LEA R48, P2, R211, c[0x0][0x168], 0x1 ;  /* 0x00005a00d3307a11 */ /* 0x000fe400078408ff */
[----:B-1----:R-:W-:Y:S01]  /*8ab0*/  LEA R42, P6, R51, c[0x0][0x168], 0x1 ;  /* 0x00005a00332a7a11 */ /* 0x002fe200078c08ff */
[----:B------:R0:W-:Y:S01]  /*8ac0*/  STL [R1+0xa8], R11 ;  /* 0x0000a80b01007387 */ /* 0x0001e20000100800 */
[----:B------:R-:W-:-:S02]  /*8ad0*/  LEA R207, P4, R178, c[0x0][0x168], 0x1 ;  /* 0x00005a00b2cf7a11 */ /* 0x000fc400078808ff */
[----:B------:R-:W-:Y:S02]  /*8ae0*/  LEA.HI.X.SX32 R211, R211, c[0x0][0x16c], 0x1, P2 ;  /* 0x00005b00d3d37a11 */ /* 0x000fe400010f0eff */
[----:B------:R-:W-:Y:S02]  /*8af0*/  LEA.HI.X.SX32 R178, R178, c[0x0][0x16c], 0x1, P4 ;  /* 0x00005b00b2b27a11 */ /* 0x000fe400020f0eff */
[----:B0-----:R-:W-:-:S04]  /*8b00*/  LEA R11, P5, R208, c[0x0][0x168], 0x1 ;  /* 0x00005a00d00b7a11 */ /* 0x001fc800078a08ff */
[----:B------:R-:W-:Y:S01]  /*8b10*/  LEA.HI.X.SX32 R208, R208, c[0x0][0x16c], 0x1, P5 ;  /* 0x00005b00d0d07a11 */ /* 0x000fe200028f0eff */
[----:B------:R0:W-:Y:S04]  /*8b20*/  STL [R1+0xbc], R11 ;  /* 0x0000bc0b01007387 */ /* 0x0001e80000100800 */
[----:B------:R1:W-:Y:S01]  /*8b30*/  STL [R1+0x164], R42 ;  /* 0x0001642a01007387 */ /* 0x0003e20000100800 */
[----:B0-----:R-:W-:Y:S02]  /*8b40*/  LEA.HI.X.SX32 R11, R49, c[0x0][0x16c], 0x1, P0 ;  /* 0x00005b00310b7a11 */ /* 0x001fe400000f0eff */
[C---:B------:R-:W-:Y:S02]  /*8b50*/  LEA R209, P0, R179.reuse, c[0x0][0x168], 0x1 ;  /* 0x00005a00b3d17a11 */ /* 0x040fe400078008ff */
[----:B-1----:R-:W-:Y:S01]  /*8b60*/  LEA.HI.X.SX32 R42, R50, c[0x0][0x16c], 0x1, P3 ;  /* 0x00005b00322a7a11 */ /* 0x002fe200018f0eff */
[----:B------:R0:W-:Y:S01]  /*8b70*/  STL [R1+0xb0], R11 ;  /* 0x0000b00b01007387 */ /* 0x0001e20000100800 */
[----:B------:R-:W-:-:S02]  /*8b80*/  LEA.HI.X.SX32 R179, R179, c[0x0][0x16c], 0x1, P0 ;  /* 0x00005b00b3b37a11 */ /* 0x000fc400000f0eff */
[----:B0-----:R-:W-:-:S04]  /*8b90*/  LEA R11, P1, R210, c[0x0][0x168], 0x1 ;  /* 0x00005a00d20b7a11 */ /* 0x001fc800078208ff */
[----:B------:R-:W-:Y:S01]  /*8ba0*/  LEA.HI.X.SX32 R210, R210, c[0x0][0x16c], 0x1, P1 ;  /* 0x00005b00d2d27a11 */ /* 0x000fe200008f0eff */
[----:B------:R0:W-:Y:S04]  /*8bb0*/  STL [R1+0xc4], R11 ;  /* 0x0000c40b01007387 */ /* 0x0001e80000100800 */
[----:B------:R1:W-:Y:S04]  /*8bc0*/  STL [R1+0xc8], R48 ;  /* 0x0000c83001007387 */ /* 0x0003e80000100800 */
[----:B------:R2:W-:Y:S01]  /*8bd0*/  STL [R1+0xb8], R42 ;  /* 0x0000b82a01007387 */ /* 0x0005e20000100800 */
[----:B0-----:R-:W-:-:S04]  /*8be0*/  LEA R11, P3, R212, c[0x0][0x168], 0x1 ;  /* 0x00005a00d40b7a11 */ /* 0x001fc800078608ff */
[----:B------:R-:W-:Y:S01]  /*8bf0*/  LEA.HI.X.SX32 R212, R212, c[0x0][0x16c], 0x1, P3 ;  /* 0x00005b00d4d47a11 */ /* 0x000fe200018f0eff */
[----:B------:R0:W-:Y:S01]  /*8c00*/  STL [R1+0xcc], R11 ;  /* 0x0000cc0b01007387 */ /* 0x0001e20000100800 */
[----:B-1----:R-:W-:Y:S01]  /*8c10*/  CS2R R48, SRZ ;  /* 0x0000000000307805 */ /* 0x002fe2000001ff00 */
[----:B--2---:R-:W-:-:S04]  /*8c20*/  LEA R42, P4, R213, c[0x0][0x168], 0x1 ;  /* 0x00005a00d52a7a11 */ /* 0x004fc800078808ff */
[----:B------:R-:W-:Y:S01]  /*8c30*/  LEA.HI.X.SX32 R213, R213, c[0x0][0x16c], 0x1, P4 ;  /* 0x00005b00d5d57a11 */ /* 0x000fe200020f0eff */
[----:B------:R1:W-:Y:S01]  /*8c40*/  STL [R1+0xd0], R42 ;  /* 0x0000d02a01007387 */ /* 0x0003e20000100800 */
[----:B0-----:R-:W-:Y:S02]  /*8c50*/  LEA.HI.X.SX32 R11, R51, c[0x0][0x16c], 0x1, P6 ;  /* 0x00005b00330b7a11 */ /* 0x001fe400030f0eff */
[----:B------:R-:W-:-:S03]  /*8c60*/  CS2R R50, SRZ ;  /* 0x0000000000327805 */ /* 0x000fc6000001ff00 */
[----:B------:R0:W-:Y:S01]  /*8c70*/  STL [R1+0xc0], R11 ;  /* 0x0000c00b01007387 */ /* 0x0001e20000100800 */
[----:B-1----:R-:W-:-:S05]  /*8c80*/  IMAD.SHL.U32 R42, R64, 0x2, RZ ;  /* 0x00000002402a7824 */ /* 0x002fca00078e00ff */
[C---:B------:R-:W-:Y:S02]  /*8c90*/  LOP3.LUT R61, R42.reuse, 0x20, RZ, 0x3c, !PT ;  /* 0x000000202a3d7812 */ /* 0x040fe400078e3cff */
[C---:B------:R-:W-:Y:S02]  /*8ca0*/  LOP3.LUT R61, R42.reuse, 0x50, RZ, 0x3c, !PT ;  /* 0x000000502a3d7812 */ /* 0x040fe400078e3cff */
[----:B------:R-:W-:Y:S02]  /*8cb0*/  LOP3.LUT R61, R3, 0x20, RZ, 0x3c, !PT ;  /* 0x00000020033d7812 */ /* 0x000fe400078e3cff */
[C---:B0-----:R-:W-:Y:S02]  /*8cc0*/  LOP3.LUT R11, R42.reuse, 0x10, RZ, 0x3c, !PT ;  /* 0x000000102a0b7812 */ /* 0x041fe400078e3cff */
[C---:B------:R-:W-:Y:S01]  /*8cd0*/  LOP3.LUT R60, R42.reuse, 0x30, RZ, 0x3c, !PT ;  /* 0x000000302a3c7812 */ /* 0x040fe200078e3cff */
[----:B------:R0:W-:Y:S01]  /*8ce0*/  STL [R1+0x168], R61 ;  /* 0x0001683d01007387 */ /* 0x0001e20000100800 */
[----:B------:R-:W-:-:S02]  /*8cf0*/  LOP3.LUT R11, R42, 0x40, RZ, 0x3c, !PT ;  /* 0x000000402a0b7812 */ /* 0x000fc400078e3cff */
[C---:B------:R-:W-:Y:S02]  /*8d00*/  LOP3.LUT R60, R42.reuse, 0x60, RZ, 0x3c, !PT ;  /* 0x000000602a3c7812 */ /* 0x040fe400078e3cff */
[----:B------:R-:W-:Y:S02]  /*8d10*/  LOP3.LUT R11, R42, 0x70, RZ, 0x3c, !PT ;  /* 0x000000702a0b7812 */ /* 0x000fe400078e3cff */
[----:B------:R-:W-:Y:S02]  /*8d20*/  LOP3.LUT R60, R4, 0x40, RZ, 0x3c, !PT ;  /* 0x00000040043c7812 */ /* 0x000fe400078e3cff */
[----:B------:R-:W-:Y:S02]  /*8d30*/  LOP3.LUT R11, R5, 0x20, RZ, 0x3c, !PT ;  /* 0x00000020050b7812 */ /* 0x000fe400078e3cff */
.L_x_3:
[----:B------:R-:W1:Y:S01]  /*8d40*/  S2R R6, SR_TID.X ;  /* 0x0000000000067919 */ /* 0x000e620000002100 */
[----:B------:R-:W-:Y:S02]  /*8d50*/  ISETP.GE.AND P0, PT, R0, UR4, PT ;  /* 0x0000000400007c0c */ /* 0x000fe4000bf06270 */
[----:B------:R-:W-:Y:S01]  /*8d60*/  PRMT R101, RZ, 0x7610, R101 ;  /* 0x00007610ff657816 */ /* 0x000fe20000000065 */
[----:B------:R-:W-:Y:S04]  /*8d70*/  STL [R1+0x2a4], R56 ;  /* 0x0002a43801007387 */ /* 0x000fe80000100800 */
[----:B------:R-:W2:Y:S01]  /*8d80*/  S2R R64, SR_TID.X ;  /* 0x0000000000407919 */ /* 0x000ea20000002100 */
[----:B------:R-:W-:-:S03]  /*8d90*/  PRMT R102, RZ, 0x7610, R102 ;  /* 0x00007610ff667816 */ /* 0x000fc60000000066 */
[----:B------:R-:W3:Y:S01]  /*8da0*/  S2R R65, SR_TID.X ;  /* 0x0000000000417919 */ /* 0x000ee20000002100 */
[----:B------:R-:W-:Y:S02]  /*8db0*/  PRMT R69, RZ, 0x7610, R69 ;  /* 0x00007610ff457816 */ /* 0x000fe40000000045 */
[----:B------:R-:W-:Y:S01]  /*8dc0*/  PRMT R103, RZ, 0x7610, R103 ;  /* 0x00007610ff677816 */ /* 0x000fe20000000067 */
[----:B------:R-:W-:Y:S01]  /*8dd0*/  STL [R1+0x2a0], R57 ;  /* 0x0002a03901007387 */ /* 0x000fe20000100800 */
[----:B------:R-:W-:-:S03]  /*8de0*/  PRMT R104, RZ, 0x7610, R104 ;  /* 0x00007610ff687816 */ /* 0x000fc60000000068 */
[----:B------:R-:W-:Y:S01]  /*8df0*/  STL [R1+0x29c], R58 ;  /* 0x00029c3a01007387 */ /* 0x000fe20000100800 */
[----:B-1----:R-:W-:-:S03]  /*8e00*/  SHF.R.U32.HI R62, RZ, 0x5, R6 ;  /* 0x00000005ff3e7819 */ /* 0x002fc60000011606 */
[----:B------:R-:W-:Y:S01]  /*8e10*/  STL [R1+0x298], R59 ;  /* 0x0002983b01007387 */ /* 0x000fe20000100800 */
[--C-:B------:R-:W-:Y:S02]  /*8e20*/  SHF.R.U32.HI R60, RZ, 0x5, R6.reuse ;  /* 0x00000005ff3c7819 */ /* 0x100fe40000011606 */
[----:B------:R-:W-:Y:S01]  /*8e30*/  SGXT.U32 R62, R62, 0x2 ;  /* 0x000000023e3e781a */ /* 0x000fe20000000000 */
[----:B------:R-:W-:Y:S01]  /*8e40*/  STL [R1+0x294], R108 ;  /* 0x0002946c01007387 */ /* 0x000fe20000100800 */
[----:B------:R-:W-:Y:S02]  /*8e50*/  SGXT.U32 R60, R60, 0x2 ;  /* 0x000000023c3c781a */ /* 0x000fe40000000000 */
[----:B------:R-:W-:Y:S01]  /*8e60*/  LOP3.LUT R62, R62, 0x8, RZ, 0xfc, !PT ;  /* 0x000000083e3e7812 */ /* 0x000fe200078efcff */
[----:B------:R-:W-:Y:S02]  /*8e70*/  STL [R1+0x290], R109 ;  /* 0x0002906d01007387 */ /* 0x000fe40000100800 */
[----:B------:R-:W-:Y:S01]  /*8e80*/  IMAD R60, R60, c[0x0][0x188], RZ ;  /* 0x000062003c3c7a24 */ /* 0x000fe200078e02ff */
[----:B------:R-:W-:Y:S01]  /*8e90*/  ISETP.GE.AND P1, PT, R62, UR4, PT ;  /* 0x000000043e007c0c */ /* 0x000fe2000bf26270 */
[----:B------:R-:W-:Y:S01]  /*8ea0*/  STL [R1+0x28c], R110 ;  /* 0x00028c6e01007387 */ /* 0x000fe20000100800 */
[----:B------:R-:W-:Y:S01]  /*8eb0*/  SHF.R.U32.HI R62, RZ, 0x5, R6 ;  /* 0x00000005ff3e7819 */ /* 0x000fe20000011606 */
[----:B0-----:R-:W-:Y:S01]  /*8ec0*/  IMAD.WIDE R60, R60, 0x2, R44 ;  /* 0x000000023c3c7825 */ /* 0x001fe200078e022c */
[----:B------:R-:W-:Y:S01]  /*8ed0*/  SHF.R.U32.HI R63, RZ, 0x5, R6 ;  /* 0x00000005ff3f7819 */ /* 0x000fe20000011606 */
[----:B------:R-:W-:Y:S01]  /*8ee0*/  STL [R1+0x288], R111 ;  /* 0x0002886f01007387 */ /* 0x000fe20000100800 */
[----:B------:R-:W-:-:S03]  /*8ef0*/  SGXT.U32 R62, R62, 0x2 ;  /* 0x000000023e3e781a */ /* 0x000fc60000000000 */
[----:B------:R0:W4:Y:S01]  /*8f00*/  @!P0 LDG.E.U16 R101, [R60.64] ;  /* 0x000000063c658981 */ /* 0x000122000c1e1500 */
[----:B------:R-:W-:Y:S02]  /*8f10*/  LOP3.LUT R62, R62, 0x8, RZ, 0xfc, !PT ;  /* 0x000000083e3e7812 */ /* 0x000fe400078efcff */
[----:B------:R-:W-:Y:S01]  /*8f20*/  SGXT.U32 R63, R63, 0x2 ;  /* 0x000000023f3f781a */ /* 0x000fe20000000000 */
[----:B------:R-:W-:Y:S02]  /*8f30*/  STL [R1+0x178], R41 ;  /* 0x0001782901007387 */ /* 0x000fe40000100800 */
[----:B------:R-:W-:Y:S01]  /*8f40*/  IMAD R62, R62, c[0x0][0x188], RZ ;  /* 0x000062003e3e7a24 */ /* 0x000fe200078e02ff */
[----:B------:R-:W-:Y:S01]  /*8f50*/  LOP3.LUT R63, R63, 0x4, RZ, 0xfc, !PT ;  /* 0x000000043f3f7812 */ /* 0x000fe200078efcff */
[----:B-----5:R1:W-:Y:S02]  /*8f60*/  STL [R1+0x174], R2 ;  /* 0x0001740201007387 */ /* 0x0203e40000100800 */
[----:B0-----:R-:W-:Y:S01]  /*8f70*/  IMAD.WIDE R60, R62, 0x2, R44 ;  /* 0x000000023e3c7825 */ /* 0x001fe200078e022c */
[----:B------:R-:W-:-:S04]  /*8f80*/  SHF.R.U32.HI R62, RZ, 0x5, R6 ;  /* 0x00000005ff3e7819 */ /* 0x000fc80000011606 */
[----:B------:R-:W-:Y:S01]  /*8f90*/  SGXT.U32 R62, R62, 0x2 ;  /* 0x000000023e3e781a */ /* 0x000fe20000000000 */
[----:B------:R0:W4:Y:S03]  /*8fa0*/  @!P1 LDG.E.U16 R102, [R60.64] ;  /* 0x000000063c669981 */ /* 0x000126000c1e1500 */
[----:B------:R-:W-:-:S04]  /*8fb0*/  LOP3.LUT R62, R62, 0x10, RZ, 0xfc, !PT ;  /* 0x000000103e3e7812 */ /* 0x000fc800078efcff */
[----:B------:R-:W-:Y:S02]  /*8fc0*/  ISETP.GE.AND P2, PT, R62, UR4, PT ;  /* 0x000000043e007c0c */ /* 0x000fe4000bf46270 */
[----:B------:R-:W0:Y:S01]  /*8fd0*/  S2R R62, SR_TID.X ;  /* 0x00000000003e7919 */ /* 0x000e220000002100 */
[----:B------:R-:W-:-:S04]  /*8fe0*/  SHF.R.U32.HI R6, RZ, 0x5, R6 ;  /* 0x00000005ff067819 */ /* 0x000fc80000011606 */
[----:B------:R-:W-:-:S04]  /*8ff0*/  SGXT.U32 R6, R6, 0x2 ;  /* 0x000000020606781a */ /* 0x000fc80000000000 */
[----:B------:R-:W-:-:S04]  /*9000*/  LOP3.LUT R6, R6, 0x18, RZ, 0xfc, !PT ;  /* 0x0000001806067812 */ /* 0x000fc800078efcff */
[----:B------:R-:W-:Y:S02]  /*9010*/  ISETP.GE.AND P3, PT, R6, UR4, PT ;  /* 0x0000000406007c0c */ /* 0x000fe4000bf66270 */
[----:B0-----:R-:W-:-:S04]  /*9020*/  SHF.R.U32.HI R6, RZ, 0x5, R62 ;  /* 0x00000005ff067819 */ /* 0x001fc8000001163e */
[----:B------:R-:W-:-:S04]  /*9030*/  SGXT.U32 R6, R6, 0x2 ;  /* 0x000000020606781a */ /* 0x000fc80000000000 */
[----:B------:R-:W-:Y:S02]  /*9040*/  LOP3.LUT R6, R6, 0x10, RZ, 0xfc, !PT ;  /* 0x0000001006067812 */ /* 0x000fe400078efcff */
[----:B------:R-:W-:-:S03]  /*9050*/  SHF.R.U32.HI R62, RZ, 0x5, R62 ;  /* 0x00000005ff3e7819 */ /* 0x000fc6000001163e */
[----:B------:R-:W-:Y:S01]  /*9060*/  IMAD R6, R6, c[0x0][0x188], RZ ;  /* 0x0000620006067a24 */ /* 0x000fe200078e02ff */
[----:B------:R-:W-:-:S03]  /*9070*/  SGXT.U32 R62, R62, 0x2 ;  /* 0x000000023e3e781a */ /* 0x000fc60000000000 */
[----:B------:R-:W-:Y:S01]  /*9080*/  IMAD.WIDE R60, R6, 0x2, R44 ;  /* 0x00000002063c7825 */ /* 0x000fe200078e022c */
[--C-:B--2---:R-:W-:Y:S02]  /*9090*/  SHF.R.U32.HI R6, RZ, 0x5, R64.reuse ;  /* 0x00000005ff067819 */ /* 0x104fe40000011640 */
[----:B------:R-:W-:Y:S02]  /*90a0*/  SHF.R.U32.HI R64, RZ, 0x5, R64 ;  /* 0x00000005ff407819 */ /* 0x000fe40000011640 */
[----:B------:R-:W-:Y:S01]  /*90b0*/  LOP3.LUT R62, R62, 0x4, RZ, 0xfc, !PT ;  /* 0x000000043e3e7812 */ /* 0x000fe200078efcff */
[----:B------:R0:W2:Y:S01]  /*90c0*/  @!P2 LDG.E.U16 R103, [R60.64] ;  /* 0x000000063c67a981 */ /* 0x0000a2000c1e1500 */
[----:B------:R-:W-:Y:S02]  /*90d0*/  ISETP.GE.AND P0, PT, R63, UR4, PT ;  /* 0x000000043f007c0c */ /* 0x000fe4000bf06270 */
[----:B------:R-:W-:Y:S01]  /*90e0*/  SGXT.U32 R64, R64, 0x2 ;  /* 0x000000024040781a */ /* 0x000fe20000000000 */
[----:B------:R-:W-:-:S03]  /*90f0*/  IMAD R62, R62, c[0x0][0x188], RZ ;  /* 0x000062003e3e7a24 */ /* 0x000fc600078e02ff */
[----:B------:R-:W-:Y:S01]  /*9100*/  LOP3.LUT R64, R64, 0x18, RZ, 0xfc, !PT ;  /* 0x0000001840407812 */ /* 0x000fe200078efcff */
[----:B------:R-:W-:-:S04]  /*9110*/  IMAD.WIDE R62, R62, 0x2, R44 ;  /* 0x000000023e3e7825 */ /* 0x000fc800078e022c */
[----:B------:R-:W-:Y:S02]  /*9120*/  IMAD R64, R64, c[0x0][0x188], RZ ;  /* 0x0000620040407a24 */ /* 0x000fe400078e02ff */
[----:B------:R0:W2:Y:S02]  /*9130*/  @!P0 LDG.E.U16 R69, [R62.64] ;  /* 0x000000063e458981 */ /* 0x0000a4000c1e1500 */
[----:B0-----:R-:W-:Y:S01]  /*9140*/  IMAD.WIDE R62, R64, 0x2, R44 ;  /* 0x00000002403e7825 */ /* 0x001fe200078e022c */
[----:B---3--:R-:W-:-:S04]  /*9150*/  SHF.R.U32.HI R64, RZ, 0x5, R65 ;  /* 0x00000005ff407819 */ /* 0x008fc80000011641 */
[----:B------:R-:W-:Y:S01]  /*9160*/  SGXT.U32 R64, R64, 0x2 ;  /* 0x000000024040781a */ /* 0x000fe20000000000 */
[----:B------:R0:W3:Y:S03]  /*9170*/  @!P3 LDG.E.U16 R104, [R62.64] ;  /* 0x000000063e68b981 */ /* 0x0000e6000c1e1500 */
[----:B------:R-:W-:-:S04]  /*9180*/  LOP3.LUT R64, R64, 0x1c, RZ, 0xfc, !PT ;  /* 0x0000001c40407812 */ /* 0x000fc800078efcff */
[----:B------:R-:W-:Y:S02]  /*9190*/  ISETP.GE.AND P2, PT, R64, UR4, PT ;  /* 0x0000000440007c0c */ /* 0x000fe4000bf46270 */
[----:B------:R-:W0:Y:S01]  /*91a0*/  S2R R64, SR_TID.X ;  /* 0x0000000000407919 */ /* 0x000e220000002100 */
[----:B------:R-:W-:-:S04]  /*91b0*/  SGXT.U32 R6, R6, 0x2 ;  /* 0x000000020606781a */ /* 0x000fc80000000000 */
[----:B------:R-:W-:-:S04]  /*91c0*/  LOP3.LUT R6, R6, 0xc, RZ, 0xfc, !PT ;  /* 0x0000000c06067812 */ /* 0x000fc800078efcff */
[----:B------:R-:W-:Y:S02]  /*91d0*/  ISETP.GE.AND P0, PT, R6, UR4, PT ;  /* 0x0000000406007c0c */ /* 0x000fe4000bf06270 */
[----:B------:R-:W-:-:S04]  /*91e0*/  SHF.R.U32.HI R6, RZ, 0x5, R65 ;  /* 0x00000005ff067819 */ /* 0x000fc80000011641 */
[----:B------:R-:W-:-:S04]  /*91f0*/  SGXT.U32 R6, R6, 0x2 ;  /* 0x000000020606781a */ /* 0x000fc80000000000 */
[----:B------:R-:W-:-:S04]  /*9200*/  LOP3.LUT R6, R6, 0x20, RZ, 0xfc, !PT ;  /* 0x0000002006067812 */ /* 0x000fc800078efcff */
[----:B------:R-:W-:Y:S02]  /*9210*/  ISETP.GE.AND P3, PT, R6, UR4, PT ;  /* 0x0000000406007c0c */ /* 0x000fe4000bf66270 */
[----:B0-----:R-:W-:-:S04]  /*9220*/  SHF.R.U32.HI R6, RZ, 0x5, R64 ;  /* 0x00000005ff067819 */ /* 0x001fc80000011640 */
[----:B------:R-:W-:-:S04]  /*9230*/  SGXT.U32 R6, R6, 0x2 ;  /* 0x000000020606781a */ /* 0x000fc80000000000 */
[----:B------:R-:W-:-:S05]  /*9240*/  LOP3.LUT R6, R6, 0x14, RZ, 0xfc, !PT ;  /* 0x0000001406067812 */ /* 0x000fca00078efcff */
[----:B------:R-:W-:-:S04]  /*9250*/  IMAD R6, R6, c[0x0][0x188], RZ ;  /* 0x0000620006067a24 */ /* 0x000fc800078e02ff */
[----:B------:R-:W-:Y:S02]  /*9260*/  IMAD.WIDE R62, R6, 0x2, R44 ;  /* 0x00000002063e7825 */ /* 0x000fe400078e022c */
[----:B------:R-:W0:Y:S01]  /*9270*/  S2R R6, SR_TID.X ;  /* 0x0000000000067919 */ /* 0x000e220000002100 */
[--C-:B-1----:R-:W-:Y:S02]  /*9280*/  SHF.R.U32.HI R2, RZ, 0x5, R64.reuse ;  /* 0x00000005ff027819 */ /* 0x102fe40000011640 */
[----:B------:R-:W-:Y:S02]  /*9290*/  SHF.R.U32.HI R0, RZ, 0x5, R64 ;  /* 0x00000005ff007819 */ /* 0x000fe40000011640 */
[----:B------:R-:W-:Y:S02]  /*92a0*/  SHF.R.U32.HI R65, RZ, 0x5, R65 ;  /* 0x00000005ff417819 */ /* 0x000fe40000011641 */
[----:B------:R-:W-:Y:S02]  /*92b0*/  SGXT.U32 R2, R2, 0x2 ;  /* 0x000000020202781a */ /* 0x000fe40000000000 */
[----:B------:R-:W-:-:S02]  /*92c0*/  SGXT.U32 R0, R0, 0x2 ;  /* 0x000000020000781a */ /* 0x000fc40000000000 */
[----:B------:R-:W-:Y:S02]  /*92d0*/  SHF.R.U32.HI R41, RZ, 0x5, R64 ;  /* 0x00000005ff297819 */ /* 0x000fe40000011640 */
[----:B------:R-:W-:Y:S02]  /*92e0*/  SGXT.U32 R65, R65, 0x2 ;  /* 0x000000024141781a */ /* 0x000fe40000000000 */
[----:B------:R-:W-:Y:S02]  /*92f0*/  LOP3.LUT R2, R2, 0x1c, RZ, 0xfc, !PT ;  /* 0x0000001c02027812 */ /* 0x000fe400078efcff */
[----:B------:R-:W-:Y:S02]  /*9300*/  LOP3.LUT R0, R0, 0x24, RZ, 0xfc, !PT ;  /* 0x0000002400007812 */ /* 0x000fe400078efcff */
[----:B------:R-:W-:Y:S01]  /*9310*/  SGXT.U32 R41, R41, 0x2 ;  /* 0x000000022929781a */ /* 0x000fe20000000000 */
[----:B------:R-:W-:Y:S01]  /*9320*/  IMAD R2, R2, c[0x0][0x188], RZ ;  /* 0x0000620002027a24 */ /* 0x000fe200078e02ff */
[----:B------:R-:W-:-:S02]  /*9330*/  LOP3.LUT R65, R65, 0x14, RZ, 0xfc, !PT ;  /* 0x0000001441417812 */ /* 0x000fc400078efcff */
[----:B------:R-:W-:Y:S02]  /*9340*/  ISETP.GE.AND P4, PT, R0, UR4, PT ;  /* 0x0000000400007c0c */ /* 0x000fe4000bf86270 */
[----:B0-----:R-:W-:Y:S02]  /*9350*/  SHF.R.U32.HI R0, RZ, 0x5, R6 ;  /* 0x00000005ff007819 */ /* 0x001fe40000011606 */
[----:B------:R-:W-:Y:S02]  /*9360*/  LOP3.LUT R41, R41, 0xc, RZ, 0xfc, !PT ;  /* 0x0000000c29297812 */ /* 0x000fe400078efcff */
[----:B------:R-:W-:Y:S01]  /*9370*/  ISETP.GE.AND P1, PT, R65, UR4, PT ;  /* 0x0000000441007c0c */ /* 0x000fe2000bf26270 */
[----:B------:R-:W-:Y:S01]  /*9380*/  IMAD.WIDE R64, R2, 0x2, R44 ;  /* 0x0000000202407825 */ /* 0x000fe200078e022c */
[----:B------:R-:W-:Y:S02]  /*9390*/  SGXT.U32 R0, R0, 0x2 ;  /* 0x000000020000781a */ /* 0x000fe40000000000 */
[----:B------:R-:W-:Y:S01]  /*93a0*/  SHF.R.U32.HI R2, RZ, 0x5, R6 ;  /* 0x00000005ff027819 */ /* 0x000fe20000011606 */
[----:B------:R-:W-:Y:S01]  /*93b0*/  IMAD R41, R41, c[0x0][0x188], RZ ;  /* 0x0000620029297a24 */ /* 0x000fe200078e02ff */
[----:B------:R-:W-:-:S02]  /*93c0*/  LOP3.LUT R0, R0, 0x20, RZ, 0xfc, !PT ;  /* 0x0000002000007812 */ /* 0x000fc400078efcff */
[----:B------:R-:W-:Y:S01]  /*93d0*/  SGXT.U32 R2, R2, 0x2 ;  /* 0x000000020202781a */ /* 0x000fe20000000000 */
[----:B------:R-:W-:Y:S01]  /*93e0*/  IMAD.WIDE R60, R41, 0x2, R44 ;  /* 0x00000002293c7825 */ /* 0x000fe200078e022c */
[----:B------:R-:W-:Y:S02]  /*93f0*/  PRMT R68, RZ, 0x7610, R68 ;  /* 0x00007610ff447816 */ /* 0x000fe40000000044 */
[----:B------:R-:W-:Y:S01]  /*9400*/  LOP3.LUT R2, R2, 0x28, RZ, 0xfc, !PT ;  /* 0x0000002802027812 */ /* 0x000fe200078efcff */
[----:B------:R-:W-:-:S03]  /*9410*/  IMAD R0, R0, c[0x0][0x188], RZ ;  /* 0x0000620000007a24 */ /* 0x000fc600078e02ff */
[----:B------:R0:W2:Y:S01]  /*9420*/  @!P0 LDG.E.U16 R68, [R60.64] ;  /* 0x000000063c448981 */ /* 0x0000a2000c1e1500 */
[----:B------:R-:W-:Y:S02]  /*9430*/  ISETP.GE.AND P0, PT, R2, UR4, PT ;  /* 0x0000000402007c0c */ /* 0x000fe4000bf06270 */
[----:B------:R-:W-:Y:S01]  /*9440*/  SHF.R.U32.HI R2, RZ, 0x5, R6 ;  /* 0x00000005ff027819 */ /* 0x000fe20000011606 */
[----:B0-----:R-:W-:Y:S01]  /*9450*/  IMAD.WIDE R60, R0, 0x2, R44 ;  /* 0x00000002003c7825 */ /* 0x001fe200078e022c */
[----:B------:R-:W-:Y:S02]  /*9460*/  SHF.R.U32.HI R0, RZ, 0x5, R6 ;  /* 0x00000005ff007819 */ /* 0x000fe40000011606 */
[----:B------:R-:W-:Y:S02]  /*9470*/  SGXT.U32 R2, R2, 0x2 ;  /* 0x000000020202781a */ /* 0x000fe40000000000 */
[----:B------:R-:W-:Y:S02]  /*9480*/  SGXT.U32 R0, R0, 0x2 ;  /* 0x000000020000781a */ /* 0x000fe40000000000 */
[----:B------:R-:W-:-:S02]  /*9490*/  PRMT R67, RZ, 0x7610, R67 ;  /* 0x00007610ff437816 */ /* 0x000fc40000000043 */
[----:B------:R-:W-:Y:S02]  /*94a0*/  LOP3.LUT R2, R2, 0x28, RZ, 0xfc, !PT ;  /* 0x0000002802027812 */ /* 0x000fe400078efcff */
[----:B------:R-:W-:Y:S02]  /*94b0*/  LOP3.LUT R0, R0, 0x2c, RZ, 0xfc, !PT ;  /* 0x0000002c00007812 */ /* 0x000fe400078efcff */
[----:B------:R-:W-:Y:S01]  /*94c0*/  PRMT R105, RZ, 0x7610, R105 ;  /* 0x00007610ff697816 */ /* 0x000fe20000000069 */
[----:B------:R0:W2:Y:S01]  /*94d0*/  @!P1 LDG.E.U16 R67, [R62.64] ;  /* 0x000000063e439981 */ /* 0x0000a2000c1e1500 */
[----:B------:R-:W-:Y:S01]  /*94e0*/  ISETP.GE.AND P1, PT, R0, UR4, PT ;  /* 0x0000000400007c0c */ /* 0x000fe2000bf26270 */
[----:B------:R-:W-:Y:S01]  /*94f0*/  IMAD R2, R2, c[0x0][0x188], RZ ;  /* 0x0000620002027a24 */ /* 0x000fe200078e02ff */
[----:B------:R-:W-:Y:S02]  /*9500*/  SHF.R.U32.HI R0, RZ, 0x5, R6 ;  /* 0x00000005ff007819 */ /* 0x000fe40000011606 */
[----:B------:R1:W2:Y:S01]  /*9510*/  @!P3 LDG.E.U16 R105, [R60.64] ;  /* 0x000000063c69b981 */ /* 0x0002a2000c1e1500 */
[----:B------:R-:W-:-:S02]  /*9520*/  PRMT R66, RZ, 0x7610, R66 ;  /* 0x00007610ff427816 */ /* 0x000fc40000000042 */
[----:B------:R-:W-:Y:S02]  /*9530*/  SGXT.U32 R0, R0, 0x2 ;  /* 0x000000020000781a */ /* 0x000fe40000000000 */
[----:B------:R-:W-:Y:S01]  /*9540*/  SHF.R.U32.HI R41, RZ, 0x5, R6 ;  /* 0x00000005ff297819 */ /* 0x000fe20000011606 */
[----:B-1----:R-:W-:Y:S01]  /*9550*/  IMAD.WIDE R60, R2, 0x2, R44 ;  /* 0x00000002023c7825 */ /* 0x002fe200078e022c */
[----:B------:R-:W-:Y:S01]  /*9560*/  SHF.R.U32.HI R2, RZ, 0x5, R6 ;  /* 0x00000005ff027819 */ /* 0x000fe20000011606 */
[----:B------:R1:W2:Y:S01]  /*9570*/  @!P2 LDG.E.U16 R66, [R64.64] ;  /* 0x000000064042a981 */ /* 0x0002a2000c1e1500 */
[----:B------:R-:W-:Y:S02]  /*9580*/  LOP3.LUT R0, R0, 0x30, RZ, 0xfc, !PT ;  /* 0x0000003000007812 */ /* 0x000fe400078efcff */
[----:B------:R-:W-:Y:S02]  /*9590*/  SGXT.U32 R2, R2, 0x2 ;  /* 0x000000020202781a */ /* 0x000fe40000000000 */
[----:B------:R-:W-:-:S02]  /*95a0*/  SGXT.U32 R41, R41, 0x2 ;  /* 0x000000022929781a */ /* 0x000fc40000000000 */
[----:B------:R-:W-:Y:S02]  /*95b0*/  ISETP.GE.AND P2, PT, R0, UR4, PT ;  /* 0x0000000400007c0c */ /* 0x000fe4000bf46270 */
[----:B------:R-:W-:Y:S02]  /*95c0*/  LOP3.LUT R2, R2, 0x30, RZ, 0xfc, !PT ;  /* 0x0000003002027812 */ /* 0x000fe400078efcff */
[----:B------:R-:W-:Y:S02]  /*95d0*/  SHF.R.U32.HI R0, RZ, 0x5, R6 ;  /* 0x00000005ff007819 */ /* 0x000fe40000011606 */
[----:B------:R-:W-:Y:S02]  /*95e0*/  PRMT R106, RZ, 0x7610, R106 ;  /* 0x00007610ff6a7816 */ /* 0x000fe4000000006a */
[----:B------:R-:W-:Y:S01]  /*95f0*/  LOP3.LUT R41, R41, 0x24, RZ, 0xfc, !PT ;  /* 0x0000002429297812 */ /* 0x000fe200078efcff */
[----:B------:R-:W-:Y:S01]  /*9600*/  IMAD R2, R2, c[0x0][0x188], RZ ;  /* 0x0000620002027a24 */ /* 0x000fe200078e02ff */
[----:B------:R-:W-:-:S02]  /*9610*/  SGXT.U32 R0, R0, 0x2 ;  /* 0x000000020000781a */ /* 0x000fc40000000000 */
[----:B------:R0:W2:Y:S01]  /*9620*/  @!P0 LDG.E.U16 R106, [R60.64] ;  /* 0x000000063c6a8981 */ /* 0x0000a2000c1e1500 */
[----:B------:R-:W-:Y:S01]  /*9630*/  IMAD R41, R41, c[0x0][0x188], RZ ;  /* 0x0000620029297a24 */ /* 0x000fe200078e02ff */
[----:B------:R-:W-:Y:S02]  /*9640*/  LOP3.LUT R0, R0, 0x2c, RZ, 0xfc, !PT ;  /* 0x0000002c00007812 */ /* 0x000fe400078efcff */
[----:B-1----:R-:W-:Y:S01]  /*9650*/  PRMT R64, RZ, 0x7610, R64 ;  /* 0x00007610ff407816 */ /* 0x002fe20000000040 */
[----:B0-----:R-:W-:-:S04]  /*9660*/  IMAD.WIDE R62, R41, 0x2, R44 ;  /* 0x00000002293e7825 */ /* 0x001fc800078e022c */
[----:B------:R-:W-:Y:S01]  /*9670*/  IMAD.WIDE R60, R2, 0x2, R44 ;  /* 0x00000002023c7825 */ /* 0x000fe200078e022c */
[----:B------:R-:W-:Y:S01]  /*9680*/  SHF.R.U32.HI R2, RZ, 0x5, R6 ;  /* 0x00000005ff027819 */ /* 0x000fe20000011606 */
[----:B------:R0:W2:Y:S02]  /*9690*/  @!P4 LDG.E.U16 R64, [R62.64] ;  /* 0x000000063e40c981 */ /* 0x0000a4000c1e1500 */
[----:B------:R-:W-:Y:S01]  /*96a0*/  IMAD R0, R0, c[0x0][0x188], RZ ;  /* 0x0000620000007a24 */ /* 0x000fe200078e02ff */
[----:B------:R-:W-:Y:S02]  /*96b0*/  SGXT.U32 R2, R2, 0x2 ;  /* 0x000000020202781a */ /* 0x000fe40000000000 */
[----:B------:R-:W-:Y:S02]  /*96c0*/  PRMT R107, RZ, 0x7610, R107 ;  /* 0x00007610ff6b7816 */ /* 0x000fe4000000006b */
[----:B------:R-:W-:Y:S01]  /*96d0*/  LOP3.LUT R2, R2, 0x34, RZ, 0xfc, !PT ;  /* 0x0000003402027812 */ /* 0x000fe200078efcff */
[----:B0-----:R-:W-:Y:S01]  /*96e0*/  IMAD.WIDE R62, R0, 0x2, R44 ;  /* 0x00000002003e7825 */ /* 0x001fe200078e022c */
[----:B------:R-:W-:-:S02]  /*96f0*/  SHF.R.U32.HI R0, RZ, 0x5, R6 ;  /* 0x00000005ff007819 */ /* 0x000fc40000011606 */
[----:B------:R0:W2:Y:S01]  /*9700*/  @!P2 LDG.E.U16 R107, [R60.64] ;  /* 0x000000063c6ba981 */ /* 0x0000a2000c1e1500 */
[----:B------:R-:W-:Y:S01]  /*9710*/  IMAD R2, R2, c[0x0][0x188], RZ ;  /* 0x0000620002027a24 */ /* 0x000fe200078e02ff */
[----:B------:R-:W-:-:S04]  /*9720*/  SGXT.U32 R0, R0, 0x2 ;  /* 0x000000020000781a */ /* 0x000fc80000000000 */
[----:B------:R-:W-:Y:S01]  /*9730*/  LOP3.LUT R0, R0, 0x34, RZ, 0xfc, !PT ;  /* 0x0000003400007812 */ /* 0x000fe200078efcff */
[----:B0-----:R-:W-:Y:S01]  /*9740*/  IMAD.WIDE R60, R2, 0x2, R44 ;  /* 0x00000002023c7825 */ /* 0x001fe200078e022c */
[--C-:B------:R-:W-:Y:S02]  /*9750*/  SHF.R.U32.HI R2, RZ, 0x5, R6.reuse ;  /* 0x00000005ff027819 */ /* 0x100fe40000011606 */
[----:B------:R-:W-:Y:S02]  /*9760*/  PRMT R65, RZ, 0x7610, R65 ;  /* 0x00007610ff417816 */ /* 0x000fe40000000041 */
[----:B------:R-:W-:Y:S02]  /*9770*/  ISETP.GE.AND P0, PT, R0, UR4, PT ;  /* 0x0000000400007c0c */ /* 0x000fe4000bf06270 */
[----:B------:R-:W-:Y:S02]  /*9780*/  SGXT.U32 R2, R2, 0x2 ;  /* 0x000000020202781a */ /* 0x000fe40000000000 */
[----:B------:R0:W2:Y:S01]  /*9790*/  @!P1 LDG.E.U16 R65, [R62.64] ;  /* 0x000000063e419981 */ /* 0x0000a2000c1e1500 */
[----:B------:R-:W-:-:S02]  /*97a0*/  SHF.R.U32.HI R0, RZ, 0x5, R6 ;  /* 0x00000005ff007819 */ /* 0x000fc40000011606 */
[----:B------:R-:W-:Y:S02]  /*97b0*/  LOP3.LUT R2, R2, 0x38, RZ, 0xfc, !PT ;  /* 0x0000003802027812 */ /* 0x000fe400078efcff */
[----:B------:R-:W-:Y:S02]  /*97c0*/  SGXT.U32 R0, R0, 0x2 ;  /* 0x000000020000781a */ /* 0x000fe40000000000 */
[----:B0-----:R-:W-:Y:S01]  /*97d0*/  PRMT R62, RZ, 0x7610, R62 ;  /* 0x00007610ff3e7816 */ /* 0x001fe2000000003e */
[----:B------:R-:W-:Y:S01]  /*97e0*/  IMAD R2, R2, c[0x0][0x188], RZ ;  /* 0x0000620002027a24 */ /* 0x000fe200078e02ff */
[----:B------:R-:W-:-:S04]  /*97f0*/  LOP3.LUT R0, R0, 0x38, RZ, 0xfc, !PT ;  /* 0x0000003800007812 */ /* 0x000fc800078efcff */
[----:B------:R0:W2:Y:S01]  /*9800*/  @!P0 LDG.E.U16 R62, [R60.64] ;  /* 0x000000063c3e8981 */ /* 0x0000a2000c1e1500 */
[----:B------:R-:W-:Y:S01]  /*9810*/  ISETP.GE.AND P1, PT, R0, UR4, PT ;  /* 0x0000000400007c0c */ /* 0x000fe2000bf26270 */
[----:B0-----:R-:W-:Y:S01]  /*9820*/  IMAD.WIDE R60, R2, 0x2, R44 ;  /* 0x00000002023c7825 */ /* 0x001fe200078e022c */
[----:B------:R-:W-:-:S04]  /*9830*/  SHF.R.U32.HI R2, RZ, 0x5, R6 ;  /* 0x00000005ff027819 */ /* 0x000fc80000011606 */
[----:B------:R-:W-:Y:S02]  /*9840*/  SGXT.U32 R2, R2, 0x2 ;  /* 0x000000020202781a */ /* 0x000fe40000000000 */
[----:B------:R-:W-:Y:S02]  /*9850*/  SHF.R.U32.HI R0, RZ, 0x5, R6 ;  /* 0x00000005ff007819 */ /* 0x000fe40000011606 */
[----:B------:R-:W-:Y:S02]  /*9860*/  LOP3.LUT R2, R2, 0x40, RZ, 0xfc, !PT ;  /* 0x0000004002027812 */ /* 0x000fe400078efcff */
[----:B------:R-:W-:Y:S02]  /*9870*/  PRMT R112, RZ, 0x7610, R112 ;  /* 0x00007610ff707816 */ /* 0x000fe40000000070 */
[----:B------:R-:W-:Y:S01]  /*9880*/  SGXT.U32 R0, R0, 0x2 ;  /* 0x000000020000781a */ /* 0x000fe20000000000 */
[----:B------:R-:W-:-:S03]  /*9890*/  IMAD R2, R2, c[0x0][0x188], RZ ;  /* 0x0000620002027a24 */ /* 0x000fc600078e02ff */
[----:B------:R0:W2:Y:S01]  /*98a0*/  @!P1 LDG.E.U16 R112, [R60.64] ;  /* 0x000000063c709981 */ /* 0x0000a2000c1e1500 */
[----:B------:R-:W-:-:S04]  /*98b0*/  LOP3.LUT R0, R0, 0x40, RZ, 0xfc, !PT ;  /* 0x0000004000007812 */ /* 0x000fc800078efcff */
        /* <DEDUP_REMOVED lines=112> */
[--C-:B------:R-:W-:Y:S02]  /*9fc0*/  SHF.R.U32.HI R2, RZ, 0x5, R6.reuse ;  /* 0x00000005ff027819 */ /* 0x100fe40000011606 */
[----:B------:R-:W-:Y:S02]  /*9fd0*/  SHF.R.U32.HI R0, RZ, 0x5, R6 ;  /* 0x00000005ff007819 */ /* 0x000fe40000011606 */
[----:B------:R-:W-:Y:S02]  /*9fe0*/  SGXT.U32 R2, R2, 0x2 ;  /* 0x000000020202781a */ /* 0x000fe40000000000 */
[----:B------:R-:W-:Y:S02]  /*9ff0*/  SGXT.U32 R0, R0, 0x2 ;  /* 0x000000020000781a */ /* 0x000fe40000000000 */
[----:B------:R-:W-:-:S02]  /*a000*/  LOP3.LUT R2, R2, 0x78, RZ, 0xfc, !PT ;  /* 0x0000007802027812 */ /* 0x000fc400078efcff */
        /* <DEDUP_REMOVED lines=10> */
[----:B------:R-:W-:-:S02]  /*a0b0*/  LOP3.LUT R0, R0, 0x5c, RZ, 0xfc, !PT ;  /* 0x0000005c00007812 */ /* 0x000fc400078efcff */
[----:B------:R-:W-:Y:S02]  /*a0c0*/  LOP3.LUT R2, R2, 0x5c, RZ, 0xfc, !PT ;  /* 0x0000005c02027812 */ /* 0x000fe400078efcff */
[----:B------:R-:W-:Y:S02]  /*a0d0*/  PRMT R180, RZ, 0x7610, R180 ;  /* 0x00007610ffb47816 */ /* 0x000fe400000000b4 */
[----:B------:R-:W-:Y:S01]  /*a0e0*/  ISETP.GE.AND P0, PT, R0, UR4, PT ;  /* 0x0000000400007c0c */ /* 0x000fe2000bf06270 */
[----:B------:R-:W-:Y:S01]  /*a0f0*/  IMAD R2, R2, c[0x0][0x188], RZ ;  /* 0x0000620002027a24 */ /* 0x000fe200078e02ff */
[----:B------:R-:W-:Y:S02]  /*a100*/  SHF.R.U32.HI R0, RZ, 0x5, R6 ;  /* 0x00000005ff007819 */ /* 0x000fe40000011606 */
[----:B------:R0:W2:Y:S02]  /*a110*/  @!P1 LDG.E.U16 R180, [R60.64] ;  /* 0x000000063cb49981 */ /* 0x0000a4000c1e1500 */
[----:B------:R-:W-:Y:S01]  /*a120*/  SGXT.U32 R0, R0, 0x2 ;  /* 0x000000020000781a */ /* 0x000fe20000000000 */
[----:B0-----:R-:W-:Y:S01]  /*a130*/  IMAD.WIDE R60, R2, 0x2, R44 ;  /* 0x00000002023c7825 */ /* 0x001fe200078e022c */
[----:B------:R-:W-:-:S02]  /*a140*/  SHF.R.U32.HI R2, RZ, 0x5, R6 ;  /* 0x00000005ff027819 */ /* 0x000fc40000011606 */
[----:B------:R-:W-:Y:S02]  /*a150*/  LOP3.LUT R0, R0, 0x64, RZ, 0xfc, !PT ;  /* 0x0000006400007812 */ /* 0x000fe400078efcff */
[----:B------:R-:W-:Y:S02]  /*a160*/  SGXT.U32 R2, R2, 0x2 ;  /* 0x000000020202781a */ /* 0x000fe40000000000 */
[----:B------:R-:W-:Y:S02]  /*a170*/  ISETP.GE.AND P1, PT, R0, UR4, PT ;  /* 0x0000000400007c0c */ /* 0x000fe4000bf26270 */
[----:B------:R-:W-:Y:S02]  /*a180*/  LOP3.LUT R2, R2, 0x64, RZ, 0xfc, !PT ;  /* 0x0000006402027812 */ /* 0x000fe400078efcff */
[----:B------:R-:W-:Y:S02]  /*a190*/  SHF.R.U32.HI R0, RZ, 0x5, R6 ;  /* 0x00000005ff007819 */ /* 0x000fe40000011606 */
[----:B------:R-:W-:Y:S01]  /*a1a0*/  PRMT R73, RZ, 0x7610, R73 ;  /* 0x00007610ff497816 */ /* 0x000fe20000000049 */
[----:B------:R-:W-:Y:S01]  /*a1b0*/  IMAD R2, R2, c[0x0][0x188], RZ ;  /* 0x0000620002027a24 */ /* 0x000fe200078e02ff */
[----:B------:R-:W-:-:S04]  /*a1c0*/  SGXT.U32 R0, R0, 0x2 ;  /* 0x000000020000781a */ /* 0x000fc80000000000 */
[----:B------:R0:W2:Y:S01]  /*a1d0*/  @!P0 LDG.E.U16 R73, [R60.64] ;  /* 0x000000063c498981 */ /* 0x0000a2000c1e1500 */
[----:B------:R-:W-:-:S03]  /*a1e0*/  LOP3.LUT R0, R0, 0x6c, RZ, 0xfc, !PT ;  /* 0x0000006c00007812 */ /* 0x000fc600078efcff */
[----:B------:R-:W1:Y:S01]  /*a1f0*/  S2R R56, SR_TID.X ;  /* 0x0000000000387919 */ /* 0x000e620000002100 */
        /* <DEDUP_REMOVED lines=11> */
[----:B------:R-:W-:-:S03]  /*a2b0*/  ISETP.GE.AND P1, PT, R0, UR4, PT ;  /* 0x0000000400007c0c */ /* 0x000fc6000bf26270 */
[----:B------:R-:W2:Y:S01]  /*a2c0*/  LDL.LU R0, [R1+0xd0] ;  /* 0x0000d00001007983 */ /* 0x000ea20000300800 */
[----:B0-----:R-:W-:Y:S01]  /*a2d0*/  IMAD.WIDE R60, R2, 0x2, R44 ;  /* 0x00000002023c7825 */ /* 0x001fe200078e022c */
[----:B------:R-:W-:Y:S02]  /*a2e0*/  SHF.R.U32.HI R2, RZ, 0x5, R6 ;  /* 0x00000005ff027819 */ /* 0x000fe40000011606 */
[----:B------:R-:W2:Y:S01]  /*a2f0*/  LDL.LU R6, [R1+0xd4] ;  /* 0x0000d40001067983 */ /* 0x000ea20000300800 */
[----:B-1----:R-:W-:Y:S02]  /*a300*/  SHF.R.U32.HI R41, RZ, 0x5, R56 ;  /* 0x00000005ff297819 */ /* 0x002fe40000011638 */
[----:B------:R-:W-:Y:S02]  /*a310*/  SGXT.U32 R2, R2, 0x2 ;  /* 0x000000020202781a */ /* 0x000fe40000000000 */
[----:B------:R-:W-:Y:S02]  /*a320*/  SGXT.U32 R41, R41, 0x2 ;  /* 0x000000022929781a */ /* 0x000fe40000000000 */
[----:B------:R-:W-:-:S02]  /*a330*/  PRMT R75, RZ, 0x7610, R75 ;  /* 0x00007610ff4b7816 */ /* 0x000fc4000000004b */
[----:B------:R-:W-:Y:S02]  /*a340*/  LOP3.LUT R2, R2, 0x7c, RZ, 0xfc, !PT ;  /* 0x0000007c02027812 */ /* 0x000fe400078efcff */
[----:B------:R-:W-:Y:S02]  /*a350*/  LOP3.LUT R41, R41, 0x74, RZ, 0xfc, !PT ;  /* 0x0000007429297812 */ /* 0x000fe400078efcff */
[----:B------:R0:W3:Y:S01]  /*a360*/  @!P0 LDG.E.U16 R75, [R60.64] ;  /* 0x000000063c4b8981 */ /* 0x0000e2000c1e1500 */
[----:B------:R-:W-:Y:S02]  /*a370*/  ISETP.GE.AND P0, PT, R2, UR4, PT ;  /* 0x0000000402007c0c */ /* 0x000fe4000bf06270 */
[----:B------:R-:W-:Y:S01]  /*a380*/  IMAD R41, R41, c[0x0][0x188], RZ ;  /* 0x0000620029297a24 */ /* 0x000fe200078e02ff */
[----:B------:R-:W3:Y:S03]  /*a390*/  LDL.LU R2, [R1+0x160] ;  /* 0x0001600001027983 */ /* 0x000ee60000300800 */
[----:B0-----:R-:W-:-:S02]  /*a3a0*/  IMAD.WIDE R60, R41, 0x2, R44 ;  /* 0x00000002293c7825 */ /* 0x001fc400078e022c */
[----:B------:R-:W3:Y:S04]  /*a3b0*/  LDL.LU R41, [R1+0xb8] ;  /* 0x0000b80001297983 */ /* 0x000ee80000300800 */
[----:B------:R-:W3:Y:S01]  /*a3c0*/  LDL R57, [R1+0x88] ;  /* 0x0000880001397983 */ /* 0x000ee20000100800 */
[----:B------:R-:W-:-:S03]  /*a3d0*/  SHF.R.U32.HI R56, RZ, 0x5, R56 ;  /* 0x00000005ff387819 */ /* 0x000fc60000011638 */
[----:B------:R-:W0:Y:S01]  /*a3e0*/  S2R R108, SR_TID.X ;  /* 0x00000000006c7919 */ /* 0x000e220000002100 */
[----:B------:R-:W-:Y:S02]  /*a3f0*/  SGXT.U32 R56, R56, 0x2 ;  /* 0x000000023838781a */ /* 0x000fe40000000000 */
[----:B------:R-:W-:Y:S01]  /*a400*/  PRMT R92, RZ, 0x7610, R92 ;  /* 0x00007610ff5c7816 */ /* 0x000fe2000000005c */
[----:B------:R-:W3:Y:S01]  /*a410*/  LDL R59, [R1+0x148] ;  /* 0x00014800013b7983 */ /* 0x000ee20000100800 */
[----:B------:R-:W-:Y:S02]  /*a420*/  LOP3.LUT R56, R56, 0x7c, RZ, 0xfc, !PT ;  /* 0x0000007c38387812 */ /* 0x000fe400078efcff */
[----:B------:R-:W-:Y:S01]  /*a430*/  PRMT R93, RZ, 0x7610, R93 ;  /* 0x00007610ff5d7816 */ /* 0x000fe2000000005d */
[----:B------:R-:W4:Y:S02]  /*a440*/  LDL R58, [R1+0x20] ;  /* 0x00002000013a7983 */ /* 0x000f240000100800 */
[----:B------:R-:W-:-:S02]  /*a450*/  IMAD R56, R56, c[0x0][0x188], RZ ;  /* 0x0000620038387a24 */ /* 0x000fc400078e02ff */
[----:B------:R1:W4:Y:S02]  /*a460*/  @!P1 LDG.E.U16 R92, [R60.64] ;  /* 0x000000063c5c9981 */ /* 0x000324000c1e1500 */
[----:B-1----:R-:W-:Y:S01]  /*a470*/  IMAD.WIDE R60, R56, 0x2, R44 ;  /* 0x00000002383c7825 */ /* 0x002fe200078e022c */
[----:B0-----:R-:W-:Y:S01]  /*a480*/  LOP3.LUT R111, R108, 0x7f, RZ, 0xc0, !PT ;  /* 0x0000007f6c6f7812 */ /* 0x001fe200078ec0ff */
[----:B------:R-:W4:Y:S04]  /*a490*/  LDL R56, [R1+0x4c] ;  /* 0x00004c0001387983 */ /* 0x000f280000100800 */
[----:B------:R2:W4:Y:S04]  /*a4a0*/  @!P0 LDG.E.U16 R93, [R60.64] ;  /* 0x000000063c5d8981 */ /* 0x000528000c1e1500 */
[----:B------:R-:W-:Y:S01]  /*a4b0*/  BAR.SYNC.DEFER_BLOCKING 0x0 ;  /* 0x0000000000007b1d */ /* 0x000fe20000010000 */
[----:B------:R-:W-:-:S02]  /*a4c0*/  ISETP.GE.AND P0, PT, R111, UR4, PT ;  /* 0x000000046f007c0c */ /* 0x000fc4000bf06270 */
[----:B------:R-:W-:Y:S02]  /*a4d0*/  PRMT R94, RZ, 0x7610, R94 ;  /* 0x00007610ff5e7816 */ /* 0x000fe4000000005e */
[----:B------:R-:W-:Y:S01]  /*a4e0*/  PRMT R95, RZ, 0x7610, R95 ;  /* 0x00007610ff5f7816 */ /* 0x000fe2000000005f */
[----:B------:R0:W-:Y:S01]  /*a4f0*/  STL [R1+0x180], R44 ;  /* 0x0001802c01007387 */ /* 0x0001e20000100800 */
[----:B------:R-:W-:-:S03]  /*a500*/  PRMT R96, RZ, 0x7610, R96 ;  /* 0x00007610ff607816 */ /* 0x000fc60000000060 */
[----:B------:R1:W-:Y:S04]  /*a510*/  STL [R1+0x17c], R45 ;  /* 0x00017c2d01007387 */ /* 0x0003e80000100800 */
[----:B0-----:R-:W4:Y:S04]  /*a520*/  LDL.LU R44, [R1+0x154] ;  /* 0x00015400012c7983 */ /* 0x001f280000300800 */
[----:B-1----:R-:W4:Y:S01]  /*a530*/  LDL.LU R45, [R1+0xb4] ;  /* 0x0000b400012d7983 */ /* 0x002f220000300800 */
[----:B------:R-:W-:Y:S02]  /*a540*/  PRMT R97, RZ, 0x7610, R97 ;  /* 0x00007610ff617816 */ /* 0x000fe40000000061 */
[----:B--2---:R-:W-:-:S05]  /*a550*/  IADD3 R60, P1, R6, R8, RZ ;  /* 0x00000008063c7210 */ /* 0x004fca0007f3e0ff */
[----:B------:R-:W-:-:S05]  /*a560*/  IMAD.X R61, R214, 0x1, R7, P1 ;  /* 0x00000001d63d7824 */ /* 0x000fca00008e0607 */
[----:B------:R0:W2:Y:S02]  /*a570*/  @!P0 LDG.E.U16 R94, [R60.64] ;  /* 0x000000063c5e8981 */ /* 0x0000a4000c1e1500 */
[----:B0-----:R-:W-:-:S05]  /*a580*/  IADD3 R60, P1, R0, R8, RZ ;  /* 0x00000008003c7210 */ /* 0x001fca0007f3e0ff */
[----:B------:R-:W-:-:S05]  /*a590*/  IMAD.X R61, R213, 0x1, R7, P1 ;  /* 0x00000001d53d7824 */ /* 0x000fca00008e0607 */
[----:B------:R3:W2:Y:S02]  /*a5a0*/  @!P0 LDG.E.U16 R95, [R60.64] ;  /* 0x000000063c5f8981 */ /* 0x0006a4000c1e1500 */
[-C--:B---3--:R-:W-:Y:S02]  /*a5b0*/  IADD3 R60, P1, R2, R8.reuse, RZ ;  /* 0x00000008023c7210 */ /* 0x088fe40007f3e0ff */
[----:B------:R-:W-:Y:S03]  /*a5c0*/  STL [R1+0x260], R6 ;  /* 0x0002600601007387 */ /* 0x000fe60000100800 */
[----:B------:R-:W-:Y:S01]  /*a5d0*/  IMAD.X R61, R41, 0x1, R7, P1 ;  /* 0x00000001293d7824 */ /* 0x000fe200008e0607 */
[----:B------:R-:W-:Y:S04]  /*a5e0*/  STL [R1+0x264], R214 ;  /* 0x000264d601007387 */ /* 0x000fe80000100800 */
[----:B------:R0:W-:Y:S04]  /*a5f0*/  STL [R1+0x184], R0 ;  /* 0x0001840001007387 */ /* 0x0001e80000100800 */
[----:B------:R1:W3:Y:S04]  /*a600*/  @!P0 LDG.E.U16 R96, [R60.64] ;  /* 0x000000063c608981 */ /* 0x0002e8000c1e1500 */
[----:B0-----:R-:W2:Y:S04]  /*a610*/  LDL.LU R0, [R1+0xa0] ;  /* 0x0000a00001007983 */ /* 0x001ea80000300800 */
[----:B------:R0:W-:Y:S01]  /*a620*/  STL [R1+0x188], R213 ;  /* 0x000188d501007387 */ /* 0x0001e20000100800 */
[----:B-1----:R-:W-:-:S05]  /*a630*/  IADD3 R60, P1, R201, R8, RZ ;  /* 0x00000008c93c7210 */ /* 0x002fca0007f3e0ff */
[----:B------:R-:W-:Y:S01]  /*a640*/  IMAD.X R61, R173, 0x1, R7, P1 ;  /* 0x00000001ad3d7824 */ /* 0x000fe200008e0607 */
[----:B0-----:R-:W2:Y:S04]  /*a650*/  LDL.LU R213, [R1+0x9c] ;  /* 0x00009c0001d57983 */ /* 0x001ea80000300800 */
[----:B------:R-:W-:Y:S04]  /*a660*/  STL [R1+0x18c], R2 ;  /* 0x00018c0201007387 */ /* 0x000fe80000100800 */
[----:B------:R-:W-:Y:S04]  /*a670*/  STL [R1+0x190], R41 ;  /* 0x0001902901007387 */ /* 0x000fe80000100800 */
[----:B------:R-:W-:Y:S04]  /*a680*/  STL [R1+0x194], R201 ;  /* 0x000194c901007387 */ /* 0x000fe80000100800 */
[----:B------:R0:W-:Y:S04]  /*a690*/  STL [R1+0x198], R173 ;  /* 0x000198ad01007387 */ /* 0x0001e80000100800 */
[----:B------:R1:W2:Y:S04]  /*a6a0*/  @!P0 LDG.E.U16 R97, [R60.64] ;  /* 0x000000063c618981 */ /* 0x0002a8000c1e1500 */
[----:B0-----:R-:W2:Y:S01]  /*a6b0*/  LDL.LU R173, [R1+0x68] ;  /* 0x0000680001ad7983 */ /* 0x001ea20000300800 */
[----:B-1----:R-:W-:-:S03]  /*a6c0*/  IADD3 R60, P1, R57, R8, RZ ;  /* 0x00000008393c7210 */ /* 0x002fc60007f3e0ff */
[----:B------:R-:W3:Y:S04]  /*a6d0*/  LDL R6, [R1+0xc] ;  /* 0x00000c0001067983 */ /* 0x000ee80000100800 */
[----:B------:R-:W3:Y:S01]  /*a6e0*/  LDL R57, [R1+0x128] ;  /* 0x0001280001397983 */ /* 0x000ee20000100800 */
[----:B------:R-:W-:Y:S01]  /*a6f0*/  PRMT R98, RZ, 0x7610, R98 ;  /* 0x00007610ff627816 */ /* 0x000fe20000000062 */
[----:B------:R-:W-:Y:S01]  /*a700*/  IMAD.X R61, R195, 0x1, R7, P1 ;  /* 0x00000001c33d7824 */ /* 0x000fe200008e0607 */
[----:B------:R-:W-:Y:S01]  /*a710*/  PRMT R99, RZ, 0x7610, R99 ;  /* 0x00007610ff637816 */ /* 0x000fe20000000063 */
[----:B------:R-:W3:Y:S04]  /*a720*/  LDL.LU R41, [R1+0x80] ;  /* 0x0000800001297983 */ /* 0x000ee80000300800 */
[----:B------:R2:W3:Y:S04]  /*a730*/  @!P0 LDG.E.U16 R98, [R60.64] ;  /* 0x000000063c628981 */ /* 0x0004e8000c1e1500 */
[----:B------:R-:W3:Y:S01]  /*a740*/  LDL.LU R2, [R1+0x84] ;  /* 0x0000840001027983 */ /* 0x000ee20000300800 */
[----:B------:R-:W-:-:S03]  /*a750*/  PRMT R100, RZ, 0x7610, R100 ;  /* 0x00007610ff647816 */ /* 0x000fc60000000064 */
[----:B------:R0:W-:Y:S04]  /*a760*/  STL [R1+0x19c], R195 ;  /* 0x00019cc301007387 */ /* 0x0001e80000100800 */
[----:B0-----:R-:W3:Y:S04]  /*a770*/  LDL.LU R195, [R1+0x64] ;  /* 0x0000640001c37983 */ /* 0x001ee80000300800 */
[----:B----4-:R0:W-:Y:S02]  /*a780*/  STS.U16 [R3+0x8000], R101 ;  /* 0x0080006503007388 */ /* 0x0101e40000000400 */
[----:B0-----:R-:W-:-:S02]  /*a790*/  PRMT R101, RZ, 0x7610, R101 ;  /* 0x00007610ff657816 */ /* 0x001fc40000000065 */
[----:B------:R0:W-:Y:S02]  /*a7a0*/  STS.U16 [R3+0x8200], R102 ;  /* 0x0082006603007388 */ /* 0x0001e40000000400 */
[----:B0-----:R-:W-:Y:S02]  /*a7b0*/  PRMT R102, RZ, 0x7610, R102 ;  /* 0x00007610ff667816 */ /* 0x001fe40000000066 */
[----:B--2---:R-:W-:-:S05]  /*a7c0*/  IADD3 R60, P1, R173, R8, RZ ;  /* 0x00000008ad3c7210 */ /* 0x004fca0007f3e0ff */
[----:B------:R-:W-:Y:S01]  /*a7d0*/  IMAD.X R61, R187, 0x1, R7, P1 ;  /* 0x00000001bb3d7824 */ /* 0x000fe200008e0607 */
[----:B------:R0:W-:Y:S04]  /*a7e0*/  STL [R1+0x1a0], R173 ;  /* 0x0001a0ad01007387 */ /* 0x0001e80000100800 */
[----:B------:R1:W2:Y:S04]  /*a7f0*/  @!P0 LDG.E.U16 R99, [R60.64] ;  /* 0x000000063c638981 */ /* 0x0002a8000c1e1500 */
[----:B0-----:R-:W4:Y:S01]  /*a800*/  LDL.LU R173, [R1+0x60] ;  /* 0x0000600001ad7983 */ /* 0x001f220000300800 */
[----:B-1----:R-:W-:-:S03]  /*a810*/  IADD3 R60, P1, R59, R8, RZ ;  /* 0x000000083b3c7210 */ /* 0x002fc60007f3e0ff */
[----:B------:R-:W-:Y:S02]  /*a820*/  STL [R1+0x1a4], R187 ;  /* 0x0001a4bb01007387 */ /* 0x000fe40000100800 */
[----:B------:R-:W-:Y:S02]  /*a830*/  IMAD.X R61, R56, 0x1, R7, P1 ;  /* 0x00000001383d7824 */ /* 0x000fe400008e0607 */
[----:B------:R-:W2:Y:S04]  /*a840*/  LDL R56, [R1+0x108] ;  /* 0x0001080001387983 */ /* 0x000ea80000100800 */
[----:B------:R0:W4:Y:S02]  /*a850*/  @!P0 LDG.E.U16 R100, [R60.64] ;  /* 0x000000063c648981 */ /* 0x000124000c1e1500 */
[----:B0-----:R-:W-:-:S05]  /*a860*/  IADD3 R60, P1, R165, R8, RZ ;  /* 0x00000008a53c7210 */ /* 0x001fca0007f3e0ff */
[----:B------:R-:W-:-:S05]  /*a870*/  IMAD.X R61, R164, 0x1, R7, P1 ;  /* 0x00000001a43d7824 */ /* 0x000fca00008e0607 */
[----:B------:R0:W4:Y:S02]  /*a880*/  @!P0 LDG.E.U16 R101, [R60.64] ;  /* 0x000000063c658981 */ /* 0x000124000c1e1500 */
[----:B0-----:R-:W-:-:S05]  /*a890*/  IADD3 R60, P1, R58, R8, RZ ;  /* 0x000000083a3c7210 */ /* 0x001fca0007f3e0ff */
[----:B------:R-:W-:Y:S01]  /*a8a0*/  IMAD.X R61, R157, 0x1, R7, P1 ;  /* 0x000000019d3d7824 */ /* 0x000fe200008e0607 */
[----:B------:R-:W-:Y:S04]  /*a8b0*/  STL [R1+0x1c0], R165 ;  /* 0x0001c0a501007387 */ /* 0x000fe80000100800 */
[----:B------:R3:W4:Y:S04]  /*a8c0*/  @!P0 LDG.E.U16 R102, [R60.64] ;  /* 0x000000063c668981 */ /* 0x000728000c1e1500 */
[----:B------:R-:W-:Y:S01]  /*a8d0*/  STL [R1+0x1c4], R164 ;  /* 0x0001c4a401007387 */ /* 0x000fe20000100800 */
[----:B---3--:R-:W-:-:S03]  /*a8e0*/  IADD3 R60, P1, R57, R8, RZ ;  /* 0x00000008393c7210 */ /* 0x008fc60007f3e0ff */
[----:B------:R-:W-:Y:S02]  /*a8f0*/  STL [R1+0x1e4], R157 ;  /* 0x0001e49d01007387 */ /* 0x000fe40000100800 */
[----:B------:R-:W-:Y:S02]  /*a900*/  IMAD.X R61, R6, 0x1, R7, P1 ;  /* 0x00000001063d7824 */ /* 0x000fe400008e0607 */
[----:B------:R-:W3:Y:S04]  /*a910*/  LDL R6, [R1+0xe8] ;  /* 0x0000e80001067983 */ /* 0x000ee80000100800 */
[----:B------:R-:W-:Y:S04]  /*a920*/  STL [R1+0x214], R141 ;  /* 0x0002148d01007387 */ /* 0x000fe80000100800 */
[----:B------:R-:W-:Y:S04]  /*a930*/  STL [R1+0x218], R140 ;  /* 0x0002188c01007387 */ /* 0x000fe80000100800 */
[----:B------:R-:W-:Y:S04]  /*a940*/  STL [R1+0x220], R245 ;  /* 0x000220f501007387 */ /* 0x000fe80000100800 */
[----:B------:R-:W-:Y:S04]  /*a950*/  STL [R1+0x224], R133 ;  /* 0x0002248501007387 */ /* 0x000fe80000100800 */
[----:B------:R-:W4:Y:S04]  /*a960*/  LDL.LU R58, [R1+0xcc] ;  /* 0x0000cc00013a7983 */ /* 0x000f280000300800 */
[----:B------:R0:W-:Y:S02]  /*a970*/  STS.U16 [R3+0x8400], R103 ;  /* 0x0084006703007388 */ /* 0x0001e40000000400 */
[----:B0-----:R-:W-:-:S02]  /*a980*/  PRMT R103, RZ, 0x7610, R103 ;  /* 0x00007610ff677816 */ /* 0x001fc40000000067 */
[----:B------:R0:W-:Y:S04]  /*a990*/  STS.U16 [R3+0x8600], R104 ;  /* 0x0086006803007388 */ /* 0x0001e80000000400 */
[----:B------:R1:W4:Y:S01]  /*a9a0*/  @!P0 LDG.E.U16 R103, [R60.64] ;  /* 0x000000063c678981 */ /* 0x000322000c1e1500 */
[----:B0-----:R-:W-:Y:S02]  /*a9b0*/  PRMT R104, RZ, 0x7610, R104 ;  /* 0x00007610ff687816 */ /* 0x001fe40000000068 */
[----:B-1----:R-:W-:-:S05]  /*a9c0*/  IADD3 R60, P1, R141, R8, RZ ;  /* 0x000000088d3c7210 */ /* 0x002fca0007f3e0ff */
[----:B------:R-:W-:Y:S01]  /*a9d0*/  IMAD.X R61, R140, 0x1, R7, P1 ;  /* 0x000000018c3d7824 */ /* 0x000fe200008e0607 */
[----:B------:R0:W-:Y:S04]  /*a9e0*/  STS.U16 [R3+0x8800], R105 ;  /* 0x0088006903007388 */ /* 0x0001e80000000400 */
[----:B------:R1:W4:Y:S01]  /*a9f0*/  @!P0 LDG.E.U16 R104, [R60.64] ;  /* 0x000000063c688981 */ /* 0x000322000c1e1500 */
[----:B0-----:R-:W-:Y:S02]  /*aa00*/  PRMT R105, RZ, 0x7610, R105 ;  /* 0x00007610ff697816 */ /* 0x001fe40000000069 */
[----:B-1----:R-:W-:-:S05]  /*aa10*/  IADD3 R60, P1, R245, R8, RZ ;  /* 0x00000008f53c7210 */ /* 0x002fca0007f3e0ff */
[----:B------:R-:W-:Y:S01]  /*aa20*/  IMAD.X R61, R133, 0x1, R7, P1 ;  /* 0x00000001853d7824 */ /* 0x000fe200008e0607 */
[----:B------:R0:W-:Y:S04]  /*aa30*/  STS.U16 [R3+0x8a00], R106 ;  /* 0x008a006a03007388 */ /* 0x0001e80000000400 */
[----:B------:R2:W4:Y:S01]  /*aa40*/  @!P0 LDG.E.U16 R105, [R60.64] ;  /* 0x000000063c698981 */ /* 0x000522000c1e1500 */
[----:B0-----:R-:W-:-:S03]  /*aa50*/  PRMT R106, RZ, 0x7610, R106 ;  /* 0x00007610ff6a7816 */ /* 0x001fc6000000006a */
[----:B------:R0:W-:Y:S02]  /*aa60*/  STS.U16 [R3+0x8c00], R107 ;  /* 0x008c006b03007388 */ /* 0x0001e40000000400 */
[----:B0-----:R-:W-:Y:S02]  /*aa70*/  PRMT R107, RZ, 0x7610, R107 ;  /* 0x00007610ff6b7816 */ /* 0x001fe4000000006b */
[----:B------:R0:W-:Y:S02]  /*aa80*/  STS.U16 [R3+0x8e00], R112 ;  /* 0x008e007003007388 */ /* 0x0001e40000000400 */
[----:B0-----:R-:W-:Y:S02]  /*aa90*/  PRMT R112, RZ, 0x7610, R112 ;  /* 0x00007610ff707816 */ /* 0x001fe40000000070 */
[----:B------:R0:W-:Y:S02]  /*aaa0*/  STS.U16 [R3+0x9000], R113 ;  /* 0x0090007103007388 */ /* 0x0001e40000000400 */
[----:B0-----:R-:W-:-:S02]  /*aab0*/  PRMT R113, RZ, 0x7610, R113 ;  /* 0x00007610ff717816 */ /* 0x001fc40000000071 */
[----:B------:R0:W-:Y:S02]  /*aac0*/  STS.U16 [R3+0x9200], R114 ;  /* 0x0092007203007388 */ /* 0x0001e40000000400 */
[----:B0-----:R-:W-:Y:S02]  /*aad0*/  PRMT R114, RZ, 0x7610, R114 ;  /* 0x00007610ff727816 */ /* 0x001fe40000000072 */
[----:B------:R0:W-:Y:S02]  /*aae0*/  STS.U16 [R3+0x9400], R115 ;  /* 0x0094007303007388 */ /* 0x0001e40000000400 */
[----:B0-----:R-:W-:Y:S02]  /*aaf0*/  PRMT R115, RZ, 0x7610, R115 ;  /* 0x00007610ff737816 */ /* 0x001fe40000000073 */
[----:B------:R0:W-:Y:S02]  /*ab00*/  STS.U16 [R3+0x9600], R116 ;  /* 0x0096007403007388 */ /* 0x0001e40000000400 */
[----:B0-----:R-:W-:-:S02]  /*ab10*/  PRMT R116, RZ, 0x7610, R116 ;  /* 0x00007610ff747816 */ /* 0x001fc40000000074 */
[----:B------:R0:W-:Y:S01]  /*ab20*/  STS.U16 [R3+0x9800], R117 ;  /* 0x0098007503007388 */ /* 0x0001e20000000400 */
[----:B--2---:R-:W-:-:S05]  /*ab30*/  IADD3 R60, P1, R56, R8, RZ ;  /* 0x00000008383c7210 */ /* 0x004fca0007f3e0ff */
[----:B------:R-:W-:-:S05]  /*ab40*/  IMAD.X R61, R240, 0x1, R7, P1 ;  /* 0x00000001f03d7824 */ /* 0x000fca00008e0607 */
[----:B------:R1:W2:Y:S02]  /*ab50*/  @!P0 LDG.E.U16 R106, [R60.64] ;  /* 0x000000063c6a8981 */ /* 0x0002a4000c1e1500 */
[----:B-1----:R-:W-:-:S05]  /*ab60*/  IADD3 R60, P1, R43, R8, RZ ;  /* 0x000000082b3c7210 */ /* 0x002fca0007f3e0ff */
[----:B------:R-:W-:-:S05]  /*ab70*/  IMAD.X R61, R39, 0x1, R7, P1 ;  /* 0x00000001273d7824 */ /* 0x000fca00008e0607 */
[----:B------:R1:W2:Y:S02]  /*ab80*/  @!P0 LDG.E.U16 R107, [R60.64] ;  /* 0x000000063c6b8981 */ /* 0x0002a4000c1e1500 */
[----:B-1----:R-:W-:-:S05]  /*ab90*/  IADD3 R60, P1, R229, R8, RZ ;  /* 0x00000008e53c7210 */ /* 0x002fca0007f3e0ff */
[----:B------:R-:W-:-:S05]  /*aba0*/  IMAD.X R61, R28, 0x1, R7, P1 ;  /* 0x000000011c3d7824 */ /* 0x000fca00008e0607 */
[----:B------:R3:W2:Y:S02]  /*abb0*/  @!P0 LDG.E.U16 R112, [R60.64] ;  /* 0x000000063c708981 */ /* 0x0006a4000c1e1500 */
[----:B---3--:R-:W-:-:S05]  /*abc0*/  IADD3 R60, P1, R6, R8, RZ ;  /* 0x00000008063c7210 */ /* 0x008fca0007f3e0ff */
[----:B------:R-:W-:-:S05]  /*abd0*/  IMAD.X R61, R224, 0x1, R7, P1 ;  /* 0x00000001e03d7824 */ /* 0x000fca00008e0607 */
[----:B------:R1:W3:Y:S02]  /*abe0*/  @!P0 LDG.E.U16 R113, [R60.64] ;  /* 0x000000063c718981 */ /* 0x0002e4000c1e1500 */
[----:B-1----:R-:W-:-:S05]  /*abf0*/  IADD3 R60, P1, R17, R8, RZ ;  /* 0x00000008113c7210 */ /* 0x002fca0007f3e0ff */
[----:B------:R-:W-:-:S05]  /*ac00*/  IMAD.X R61, R18, 0x1, R7, P1 ;  /* 0x00000001123d7824 */ /* 0x000fca00008e0607 */
[----:B------:R4:W2:Y:S02]  /*ac10*/  @!P0 LDG.E.U16 R114, [R60.64] ;  /* 0x000000063c728981 */ /* 0x0008a4000c1e1500 */
[----:B----4-:R-:W-:-:S05]  /*ac20*/  IADD3 R60, P1, R58, R8, RZ ;  /* 0x000000083a3c7210 */ /* 0x010fca0007f3e0ff */
[----:B------:R-:W-:-:S05]  /*ac30*/  IMAD.X R61, R212, 0x1, R7, P1 ;  /* 0x00000001d43d7824 */ /* 0x000fca00008e0607 */
[----:B------:R1:W4:Y:S02]  /*ac40*/  @!P0 LDG.E.U16 R115, [R60.64] ;  /* 0x000000063c738981 */ /* 0x000324000c1e1500 */
[----:B-1----:R-:W-:-:S05]  /*ac50*/  IADD3 R60, P1, R45, R8, RZ ;  /* 0x000000082d3c7210 */ /* 0x002fca0007f3e0ff */
[----:B------:R-:W-:-:S05]  /*ac60*/  IMAD.X R61, R206, 0x1, R7, P1 ;  /* 0x00000001ce3d7824 */ /* 0x000fca00008e0607 */
[----:B------:R1:W2:Y:S01]  /*ac70*/  @!P0 LDG.E.U16 R116, [R60.64] ;  /* 0x000000063c748981 */ /* 0x0002a2000c1e1500 */
[----:B0-----:R-:W-:Y:S02]  /*ac80*/  PRMT R117, RZ, 0x7610, R117 ;  /* 0x00007610ff757816 */ /* 0x001fe40000000075 */
[-C--:B-1----:R-:W-:Y:S01]  /*ac90*/  IADD3 R60, P1, R44, R8.reuse, RZ ;  /* 0x000000082c3c7210 */ /* 0x082fe20007f3e0ff */
[----:B------:R-:W-:Y:S04]  /*aca0*/  STL [R1+0x228], R240 ;  /* 0x000228f001007387 */ /* 0x000fe80000100800 */
[----:B------:R-:W-:Y:S01]  /*acb0*/  IMAD.X R61, R0, 0x1, R7, P1 ;  /* 0x00000001003d7824 */ /* 0x000fe200008e0607 */
[----:B------:R-:W-:Y:S04]  /*acc0*/  STL [R1+0x230], R43 ;  /* 0x0002302b01007387 */ /* 0x000fe80000100800 */
[----:B------:R0:W2:Y:S04]  /*acd0*/  @!P0 LDG.E.U16 R117, [R60.64] ;  /* 0x000000063c758981 */ /* 0x0000a8000c1e1500 */
[----:B------:R1:W-:Y:S04]  /*ace0*/  STL [R1+0x234], R39 ;  /* 0x0002342701007387 */ /* 0x0003e80000100800 */
[----:B------:R-:W-:Y:S01]  /*acf0*/  STL [R1+0x23c], R229 ;  /* 0x00023ce501007387 */ /* 0x000fe20000100800 */
[----:B0-----:R-:W-:-:S03]  /*ad00*/  IADD3 R60, P1, R2, R8, RZ ;  /* 0x00000008023c7210 */ /* 0x001fc60007f3e0ff */
[----:B------:R0:W-:Y:S04]  /*ad10*/  STL [R1+0x240], R28 ;  /* 0x0002401c01007387 */ /* 0x0001e80000100800 */
[----:B-1----:R-:W2:Y:S01]  /*ad20*/  LDL R39, [R1+0x48] ;  /* 0x0000480001277983 */ /* 0x002ea20000100800 */
[----:B------:R-:W-:-:S03]  /*ad30*/  IMAD.X R61, R194, 0x1, R7, P1 ;  /* 0x00000001c23d7824 */ /* 0x000fc600008e0607 */
[----:B------:R-:W2:Y:S04]  /*ad40*/  LDL R6, [R1+0x168] ;  /* 0x0001680001067983 */ /* 0x000ea80000100800 */
[----:B0-----:R-:W2:Y:S04]  /*ad50*/  LDL R28, [R1+0x8] ;  /* 0x00000800011c7983 */ /* 0x001ea80000100800 */
[----:B------:R0:W-:Y:S04]  /*ad60*/  STS.U16 [R3+0x9a00], R118 ;  /* 0x009a007603007388 */ /* 0x0001e80000000400 */
[----:B------:R-:W-:Y:S04]  /*ad70*/  STL [R1+0x244], R224 ;  /* 0x000244e001007387 */ /* 0x000fe80000100800 */
[----:B------:R-:W-:Y:S01]  /*ad80*/  STL [R1+0x24c], R17 ;  /* 0x00024c1101007387 */ /* 0x000fe20000100800 */
[----:B0-----:R-:W-:-:S03]  /*ad90*/  PRMT R118, RZ, 0x7610, R118 ;  /* 0x00007610ff767816 */ /* 0x001fc60000000076 */
[----:B------:R-:W-:Y:S04]  /*ada0*/  STL [R1+0x250], R18 ;  /* 0x0002501201007387 */ /* 0x000fe80000100800 */
[----:B------:R-:W-:Y:S04]  /*adb0*/  STL [R1+0x1a8], R212 ;  /* 0x0001a8d401007387 */ /* 0x000fe80000100800 */
[----:B------:R-:W-:Y:S04]  /*adc0*/  STL [R1+0x1ac], R45 ;  /* 0x0001ac2d01007387 */ /* 0x000fe80000100800 */
[----:B------:R-:W-:Y:S04]  /*add0*/  STL [R1+0x1b0], R206 ;  /* 0x0001b0ce01007387 */ /* 0x000fe80000100800 */
[----:B------:R-:W-:Y:S04]  /*ade0*/  STL [R1+0x1b4], R44 ;  /* 0x0001b42c01007387 */ /* 0x000fe80000100800 */
[----:B------:R0:W2:Y:S04]  /*adf0*/  @!P0 LDG.E.U16 R118, [R60.64] ;  /* 0x000000063c768981 */ /* 0x0000a8000c1e1500 */
[----:B------:R-:W-:Y:S04]  /*ae00*/  STL [R1+0x1b8], R0 ;  /* 0x0001b80001007387 */ /* 0x000fe80000100800 */
[----:B------:R-:W-:Y:S01]  /*ae10*/  STL [R1+0x1bc], R2 ;  /* 0x0001bc0201007387 */ /* 0x000fe20000100800 */
[----:B0-----:R-:W-:-:S03]  /*ae20*/  IADD3 R60, P1, R195, R8, RZ ;  /* 0x00000008c33c7210 */ /* 0x001fc60007f3e0ff */
[----:B------:R-:W-:Y:S04]  /*ae30*/  STL [R1+0x1c8], R194 ;  /* 0x0001c8c201007387 */ /* 0x000fe80000100800 */
[----:B------:R0:W-:Y:S01]  /*ae40*/  STL [R1+0x1cc], R195 ;  /* 0x0001ccc301007387 */ /* 0x0001e20000100800 */
[----:B------:R-:W-:-:S03]  /*ae50*/  IMAD.X R61, R186, 0x1, R7, P1 ;  /* 0x00000001ba3d7824 */ /* 0x000fc600008e0607 */
[----:B0-----:R-:W2:Y:S04]  /*ae60*/  LDL.LU R195, [R1+0x13c] ;  /* 0x00013c0001c37983 */ /* 0x001ea80000300800 */
[----:B------:R0:W-:Y:S04]  /*ae70*/  STL [R1+0x1d0], R186 ;  /* 0x0001d0ba01007387 */ /* 0x0001e80000100800 */
[----:B0-----:R-:W3:Y:S04]  /*ae80*/  LDL.LU R186, [R1+0x34] ;  /* 0x0000340001ba7983 */ /* 0x001ee80000300800 */
[----:B------:R-:W-:Y:S04]  /*ae90*/  STL [R1+0x1d4], R3 ;  /* 0x0001d40301007387 */ /* 0x000fe80000100800 */
[----:B------:R-:W4:Y:S04]  /*aea0*/  LDL.LU R141, [R1+0x11c] ;  /* 0x00011c00018d7983 */ /* 0x000f280000300800 */
[----:B------:R-:W-:Y:S04]  /*aeb0*/  STS.U16 [R3+0x9c00], R119 ;  /* 0x009c007703007388 */ /* 0x000fe80000000400 */
[----:B------:R0:W-:Y:S04]  /*aec0*/  STS.U16 [R3+0x9e00], R180 ;  /* 0x009e00b403007388 */ /* 0x0001e80000000400 */
[----:B0-----:R-:W4:Y:S04]  /*aed0*/  LDL.LU R3, [R1+0x30] ;  /* 0x0000300001037983 */ /* 0x001f280000300800 */
[----:B------:R-:W-:Y:S01]  /*aee0*/  STL [R1+0x1d8], R170 ;  /* 0x0001d8aa01007387 */ /* 0x000fe20000100800 */
[----:B------:R-:W-:-:S06]  /*aef0*/  PRMT R119, RZ, 0x7610, R119 ;  /* 0x00007610ff777816 */ /* 0x000fcc0000000077 */
[----:B------:R0:W4:Y:S01]  /*af00*/  @!P0 LDG.E.U16 R119, [R60.64] ;  /* 0x000000063c778981 */ /* 0x000122000c1e1500 */
[----:B------:R-:W-:-:S03]  /*af10*/  PRMT R180, RZ, 0x7610, R180 ;  /* 0x00007610ffb47816 */ /* 0x000fc600000000b4 */
[----:B--2---:R-:W-:Y:S04]  /*af20*/  STL [R1+0x1dc], R195 ;  /* 0x0001dcc301007387 */ /* 0x004fe80000100800 */
[----:B---3--:R-:W-:Y:S04]  /*af30*/  STL [R1+0x1e0], R186 ;  /* 0x0001e0ba01007387 */ /* 0x008fe80000100800 */
[----:B------:R-:W-:Y:S04]  /*af40*/  STL [R1+0x1e8], R156 ;  /* 0x0001e89c01007387 */ /* 0x000fe80000100800 */
[----:B------:R-:W-:Y:S04]  /*af50*/  STL [R1+0x1ec], R155 ;  /* 0x0001ec9b01007387 */ /* 0x000fe80000100800 */
[----:B------:R-:W2:Y:S04]  /*af60*/  LDL.LU R59, [R1+0xc8] ;  /* 0x0000c800013b7983 */ /* 0x000ea80000300800 */
[----:B------:R-:W3:Y:S04]  /*af70*/  LDL.LU R17, [R1+0xdc] ;  /* 0x0000dc0001117983 */ /* 0x000ee80000300800 */
[----:B------:R-:W2:Y:S01]  /*af80*/  LDL.LU R43, [R1+0xfc] ;  /* 0x0000fc00012b7983 */ /* 0x000ea20000300800 */
[----:B0-----:R-:W-:-:S05]  /*af90*/  IADD3 R60, P1, R39, R8, RZ ;  /* 0x00000008273c7210 */ /* 0x001fca0007f3e0ff */
[----:B------:R-:W-:Y:S01]  /*afa0*/  IMAD.X R61, R170, 0x1, R7, P1 ;  /* 0x00000001aa3d7824 */ /* 0x000fe200008e0607 */
[----:B------:R0:W-:Y:S04]  /*afb0*/  STS.U16 [R6+0x8100], R69 ;  /* 0x0081004506007388 */ /* 0x0001e80000000400 */
[----:B------:R1:W3:Y:S01]  /*afc0*/  @!P0 LDG.E.U16 R180, [R60.64] ;  /* 0x000000063cb48981 */ /* 0x0002e2000c1e1500 */
[----:B0-----:R-:W-:Y:S02]  /*afd0*/  PRMT R69, RZ, 0x7610, R69 ;  /* 0x00007610ff457816 */ /* 0x001fe40000000045 */
[----:B-1----:R-:W-:-:S05]  /*afe0*/  IADD3 R60, P1, R195, R8, RZ ;  /* 0x00000008c33c7210 */ /* 0x002fca0007f3e0ff */
        /* <DEDUP_REMOVED lines=14> */
[----:B----4-:R-:W-:-:S05]  /*b0d0*/  IADD3 R60, P1, R141, R8, RZ ;  /* 0x000000088d3c7210 */ /* 0x010fca0007f3e0ff */
        /* <DEDUP_REMOVED lines=20> */
[----:B------:R-:W-:Y:S04]  /*b220*/  STL [R1+0x204], R148 ;  /* 0x0002049401007387 */ /* 0x000fe80000100800 */
[----:B------:R-:W-:Y:S04]  /*b230*/  STL [R1+0x21c], R141 ;  /* 0x00021c8d01007387 */ /* 0x000fe80000100800 */
[----:B------:R-:W-:Y:S04]  /*b240*/  STL [R1+0x22c], R250 ;  /* 0x00022cfa01007387 */ /* 0x000fe80000100800 */
[----:B------:R0:W-:Y:S04]  /*b250*/  STS.U16 [R6+0x9500], R72 ;  /* 0x0095004806007388 */ /* 0x0001e80000000400 */
[----:B------:R-:W-:Y:S04]  /*b260*/  STL [R1+0x238], R132 ;  /* 0x0002388401007387 */ /* 0x000fe80000100800 */
[----:B------:R-:W-:Y:S01]  /*b270*/  STL [R1+0x248], R131 ;  /* 0x0002488301007387 */ /* 0x000fe20000100800 */
[----:B0-----:R-:W-:-:S03]  /*b280*/  PRMT R72, RZ, 0x7610, R72 ;  /* 0x00007610ff487816 */ /* 0x001fc60000000048 */
[----:B------:R-:W-:Y:S04]  /*b290*/  STL [R1+0x254], R239 ;  /* 0x000254ef01007387 */ /* 0x000fe80000100800 */
[----:B------:R-:W-:Y:S04]  /*b2a0*/  STL [R1+0x258], R124 ;  /* 0x0002587c01007387 */ /* 0x000fe80000100800 */
[----:B------:R0:W-:Y:S04]  /*b2b0*/  STS.U16 [R6+0x9700], R73 ;  /* 0x0097004906007388 */ /* 0x0001e80000000400 */
[----:B------:R1:W-:Y:S01]  /*b2c0*/  STS.U16 [R6+0x9900], R74 ;  /* 0x0099004a06007388 */ /* 0x0003e20000000400 */
[----:B0-----:R-:W-:-:S03]  /*b2d0*/  PRMT R73, RZ, 0x7610, R73 ;  /* 0x00007610ff497816 */ /* 0x001fc60000000049 */
[----:B------:R-:W-:Y:S04]  /*b2e0*/  STS.U16 [R6+0x9b00], R75 ;  /* 0x009b004b06007388 */ /* 0x000fe80000000400 */
[----:B------:R-:W-:Y:S01]  /*b2f0*/  STS.U16 [R6+0x9d00], R92 ;  /* 0x009d005c06007388 */ /* 0x000fe20000000400 */
[----:B-1----:R-:W-:-:S03]  /*b300*/  PRMT R74, RZ, 0x7610, R74 ;  /* 0x00007610ff4a7816 */ /* 0x002fc6000000004a */
        /* <DEDUP_REMOVED lines=13> */
[-C--:B-1----:R-:W-:Y:S02]  /*b3e0*/  IADD3 R60, P1, R59, R8.reuse, RZ ;  /* 0x000000083b3c7210 */ /* 0x082fe40007f3e0ff */
[----:B------:R-:W-:Y:S03]  /*b3f0*/  STL [R1+0x25c], R43 ;  /* 0x00025c2b01007387 */ /* 0x000fe60000100800 */
[----:B------:R-:W-:Y:S01]  /*b400*/  IMAD.X R61, R211, 0x1, R7, P1 ;  /* 0x00000001d33d7824 */ /* 0x000fe200008e0607 */
[----:B------:R-:W-:Y:S04]  /*b410*/  STL [R1+0x268], R234 ;  /* 0x000268ea01007387 */ /* 0x000fe80000100800 */
[----:B------:R-:W-:Y:S04]  /*b420*/  STL [R1+0x26c], R32 ;  /* 0x00026c2001007387 */ /* 0x000fe80000100800 */
[----:B------:R1:W2:Y:S04]  /*b430*/  @!P0 LDG.E.U16 R72, [R60.64] ;  /* 0x000000063c488981 */ /* 0x0002a8000c1e1500 */
[----:B------:R-:W-:Y:S04]  /*b440*/  STL [R1+0x270], R33 ;  /* 0x0002702101007387 */ /* 0x000fe80000100800 */
[----:B------:R-:W-:Y:S01]  /*b450*/  STL [R1+0x274], R223 ;  /* 0x000274df01007387 */ /* 0x000fe20000100800 */
[----:B-1----:R-:W-:-:S03]  /*b460*/  IADD3 R60, P1, R205, R8, RZ ;  /* 0x00000008cd3c7210 */ /* 0x002fc60007f3e0ff */
[----:B------:R-:W-:Y:S04]  /*b470*/  STL [R1+0x278], R19 ;  /* 0x0002781301007387 */ /* 0x000fe80000100800 */
[----:B------:R1:W-:Y:S01]  /*b480*/  STL [R1+0x27c], R17 ;  /* 0x00027c1101007387 */ /* 0x0003e20000100800 */
[----:B------:R-:W-:-:S03]  /*b490*/  IMAD.X R61, R177, 0x1, R7, P1 ;  /* 0x00000001b13d7824 */ /* 0x000fc600008e0607 */
[----:B------:R-:W-:Y:S04]  /*b4a0*/  STL [R1+0x280], R218 ;  /* 0x000280da01007387 */ /* 0x000fe80000100800 */
[----:B------:R-:W-:Y:S04]  /*b4b0*/  STL [R1+0x1f0], R211 ;  /* 0x0001f0d301007387 */ /* 0x000fe80000100800 */
[----:B------:R-:W-:Y:S04]  /*b4c0*/  STL [R1+0x1f4], R205 ;  /* 0x0001f4cd01007387 */ /* 0x000fe80000100800 */
[----:B------:R-:W-:Y:S04]  /*b4d0*/  STL [R1+0x1f8], R177 ;  /* 0x0001f8b101007387 */ /* 0x000fe80000100800 */
[----:B------:R-:W-:Y:S04]  /*b4e0*/  STL [R1+0x1fc], R213 ;  /* 0x0001fcd501007387 */ /* 0x000fe80000100800 */
[----:B------:R-:W-:Y:S04]  /*b4f0*/  STL [R1+0x200], R200 ;  /* 0x000200c801007387 */ /* 0x000fe80000100800 */
[----:B------:R0:W2:Y:S04]  /*b500*/  @!P0 LDG.E.U16 R73, [R60.64] ;  /* 0x000000063c498981 */ /* 0x0000a8000c1e1500 */
[----:B------:R1:W-:Y:S04]  /*b510*/  STL [R1+0x208], R41 ;  /* 0x0002082901007387 */ /* 0x0003e80000100800 */
[----:B------:R-:W-:Y:S01]  /*b520*/  STL [R1+0x20c], R193 ;  /* 0x00020cc101007387 */ /* 0x000fe20000100800 */
[----:B0-----:R-:W-:-:S03]  /*b530*/  IADD3 R60, P1, R213, R8, RZ ;  /* 0x00000008d53c7210 */ /* 0x001fc60007f3e0ff */
[----:B------:R-:W-:Y:S04]  /*b540*/  STL [R1+0x210], R173 ;  /* 0x000210ad01007387 */ /* 0x000fe80000100800 */
[----:B------:R-:W-:Y:S01]  /*b550*/  STL [R1+0x284], R185 ;  /* 0x000284b901007387 */ /* 0x000fe20000100800 */
[----:B------:R-:W-:-:S03]  /*b560*/  IMAD.X R61, R200, 0x1, R7, P1 ;  /* 0x00000001c83d7824 */ /* 0x000fc600008e0607 */
[----:B------:R-:W2:Y:S04]  /*b570*/  LDL R6, [R1+0xc4] ;  /* 0x0000c40001067983 */ /* 0x000ea80000100800 */
[----:B-1----:R-:W2:Y:S04]  /*b580*/  LDL.LU R17, [R1+0xac] ;  /* 0x0000ac0001117983 */ /* 0x002ea80000300800 */
[----:B------:R-:W2:Y:S04]  /*b590*/  LDL.LU R19, [R1+0xb0] ;  /* 0x0000b00001137983 */ /* 0x000ea80000300800 */
[----:B------:R-:W2:Y:S04]  /*b5a0*/  LDL.LU R234, [R1+0x78] ;  /* 0x0000780001ea7983 */ /* 0x000ea80000300800 */
[----:B------:R-:W2:Y:S04]  /*b5b0*/  LDL.LU R239, [R1+0x15c] ;  /* 0x00015c0001ef7983 */ /* 0x000ea80000300800 */
[----:B------:R-:W2:Y:S04]  /*b5c0*/  LDL.LU R224, [R1+0xe4] ;  /* 0x0000e40001e07983 */ /* 0x000ea80000300800 */
[----:B------:R-:W2:Y:S04]  /*b5d0*/  LDL.LU R229, [R1+0xf0] ;  /* 0x0000f00001e57983 */ /* 0x000ea80000300800 */
[----:B------:R0:W2:Y:S04]  /*b5e0*/  @!P0 LDG.E.U16 R74, [R60.64] ;  /* 0x000000063c4a8981 */ /* 0x0000a8000c1e1500 */
[----:B------:R-:W2:Y:S04]  /*b5f0*/  LDL.LU R240, [R1+0x104] ;  /* 0x0001040001f07983 */ /* 0x000ea80000300800 */
[----:B------:R-:W2:Y:S01]  /*b600*/  LDL.LU R245, [R1+0x110] ;  /* 0x0001100001f57983 */ /* 0x000ea20000300800 */
[----:B0-----:R-:W-:-:S03]  /*b610*/  IADD3 R60, P1, R41, R8, RZ ;  /* 0x00000008293c7210 */ /* 0x001fc60007f3e0ff */
[----:B------:R-:W2:Y:S04]  /*b620*/  LDL.LU R41, [R1+0x4] ;  /* 0x0000040001297983 */ /* 0x000ea80000300800 */
[----:B------:R-:W2:Y:S04]  /*b630*/  LDL.LU R148, [R1+0x124] ;  /* 0x0001240001947983 */ /* 0x000ea80000300800 */
[----:B------:R-:W2:Y:S04]  /*b640*/  LDL.LU R211, [R1+0x18] ;  /* 0x0000180001d37983 */ /* 0x000ea80000300800 */
[----:B------:R-:W2:Y:S04]  /*b650*/  LDL.LU R155, [R1+0x1c] ;  /* 0x00001c00019b7983 */ /* 0x000ea80000300800 */
[----:B------:R-:W2:Y:S04]  /*b660*/  LDL.LU R156, [R1+0x130] ;  /* 0x00013000019c7983 */ /* 0x000ea80000300800 */
[----:B------:R-:W3:Y:S04]  /*b670*/  LDL.LU R195, [R1+0x2c] ;  /* 0x00002c0001c37983 */ /* 0x000ee80000300800 */
[----:B------:R-:W3:Y:S04]  /*b680*/  LDL.LU R170, [R1+0x138] ;  /* 0x0001380001aa7983 */ /* 0x000ee80000300800 */
[----:B------:R-:W3:Y:S04]  /*b690*/  LDL.LU R2, [R1+0x40] ;  /* 0x0000400001027983 */ /* 0x000ee80000300800 */
[----:B------:R-:W3:Y:S04]  /*b6a0*/  LDL.LU R0, [R1+0x44] ;  /* 0x0000440001007983 */ /* 0x000ee80000300800 */
[----:B------:R-:W3:Y:S04]  /*b6b0*/  LDL.LU R44, [R1+0x144] ;  /* 0x00014400012c7983 */ /* 0x000ee80000300800 */
[----:B------:R-:W3:Y:S04]  /*b6c0*/  LDL.LU R187, [R1+0x5c] ;  /* 0x00005c0001bb7983 */ /* 0x000ee80000300800 */
[----:B------:R-:W3:Y:S01]  /*b6d0*/  LDL.LU R201, [R1+0x7c] ;  /* 0x00007c0001c97983 */ /* 0x000ee20000300800 */
[----:B------:R-:W-:Y:S01]  /*b6e0*/  PRMT R75, RZ, 0x7610, R75 ;  /* 0x00007610ff4b7816 */ /* 0x000fe2000000004b */
[----:B------:R-:W-:Y:S01]  /*b6f0*/  IMAD.X R61, R193, 0x1, R7, P1 ;  /* 0x00000001c13d7824 */ /* 0x000fe200008e0607 */
[----:B------:R-:W-:-:S02]  /*b700*/  PRMT R92, RZ, 0x7610, R92 ;  /* 0x00007610ff5c7816 */ /* 0x000fc4000000005c */
[----:B------:R-:W-:Y:S01]  /*b710*/  PRMT R93, RZ, 0x7610, R93 ;  /* 0x00007610ff5d7816 */ /* 0x000fe2000000005d */
[----:B------:R0:W-:Y:S04]  /*b720*/  STS.U16 [R42], R95 ;  /* 0x0000005f2a007388 */ /* 0x0001e80000000400 */
[----:B------:R1:W3:Y:S04]  /*b730*/  @!P0 LDG.E.U16 R75, [R60.64] ;  /* 0x000000063c4b8981 */ /* 0x0002e8000c1e1500 */
[----:B------:R0:W-:Y:S04]  /*b740*/  STS.U16 [R42+0x800], R96 ;  /* 0x000800602a007388 */ /* 0x0001e80000000400 */
[----:B------:R0:W-:Y:S01]  /*b750*/  STS.U16 [R42+0x1000], R97 ;  /* 0x001000612a007388 */ /* 0x0001e20000000400 */
[----:B-1----:R-:W-:-:S03]  /*b760*/  IADD3 R60, P1, R173, R8, RZ ;  /* 0x00000008ad3c7210 */ /* 0x002fc60007f3e0ff */
[----:B------:R1:W-:Y:S02]  /*b770*/  STS.U16 [R42+0x1800], R98 ;  /* 0x001800622a007388 */ /* 0x0003e40000000400 */
[----:B------:R-:W-:Y:S02]  /*b780*/  IMAD.X R61, R185, 0x1, R7, P1 ;  /* 0x00000001b93d7824 */ /* 0x000fe400008e0607 */
[----:B------:R0:W-:Y:S04]  /*b790*/  STS.U16 [R42+0x2000], R99 ;  /* 0x002000632a007388 */ /* 0x0001e80000000400 */
[----:B------:R0:W3:Y:S04]  /*b7a0*/  @!P0 LDG.E.U16 R92, [R60.64] ;  /* 0x000000063c5c8981 */ /* 0x0000e8000c1e1500 */
[----:B------:R1:W-:Y:S04]  /*b7b0*/  STS.U16 [R42+0x2800], R100 ;  /* 0x002800642a007388 */ /* 0x0003e80000000400 */
[----:B------:R1:W-:Y:S01]  /*b7c0*/  STS.U16 [R42+0x3000], R101 ;  /* 0x003000652a007388 */ /* 0x0003e20000000400 */
[----:B0-----:R-:W-:-:S03]  /*b7d0*/  IADD3 R60, P1, R176, R8, RZ ;  /* 0x00000008b03c7210 */ /* 0x001fc60007f3e0ff */
[----:B------:R-:W3:Y:S02]  /*b7e0*/  LDL.LU R56, [R1+0x98] ;  /* 0x0000980001387983 */ /* 0x000ee40000300800 */
[----:B------:R-:W-:Y:S01]  /*b7f0*/  IMAD.X R61, R169, 0x1, R7, P1 ;  /* 0x00000001a93d7824 */ /* 0x000fe200008e0607 */
[----:B------:R-:W-:Y:S01]  /*b800*/  PRMT R95, RZ, 0x7610, R95 ;  /* 0x00007610ff5f7816 */ /* 0x000fe2000000005f */
[----:B------:R-:W3:Y:S04]  /*b810*/  LDL.LU R57, [R1+0x150] ;  /* 0x0001500001397983 */ /* 0x000ee80000300800 */
[----:B------:R0:W3:Y:S02]  /*b820*/  @!P0 LDG.E.U16 R93, [R60.64] ;  /* 0x000000063c5d8981 */ /* 0x0000e4000c1e1500 */
[----:B0-----:R-:W-:-:S05]  /*b830*/  IADD3 R60, P1, R3, R8, RZ ;  /* 0x00000008033c7210 */ /* 0x001fca0007f3e0ff */
[----:B------:R-:W-:-:S05]  /*b840*/  IMAD.X R61, R163, 0x1, R7, P1 ;  /* 0x00000001a33d7824 */ /* 0x000fca00008e0607 */
[----:B------:R2:W3:Y:S01]  /*b850*/  @!P0 LDG.E.U16 R95, [R60.64] ;  /* 0x000000063c5f8981 */ /* 0x0004e2000c1e1500 */
[----:B------:R-:W-:Y:S02]  /*b860*/  PRMT R96, RZ, 0x7610, R96 ;  /* 0x00007610ff607816 */ /* 0x000fe40000000060 */
[----:B------:R-:W-:Y:S02]  /*b870*/  PRMT R97, RZ, 0x7610, R97 ;  /* 0x00007610ff617816 */ /* 0x000fe40000000061 */
[----:B-1----:R-:W-:Y:S02]  /*b880*/  PRMT R98, RZ, 0x7610, R98 ;  /* 0x00007610ff627816 */ /* 0x002fe40000000062 */
[----:B------:R-:W-:Y:S02]  /*b890*/  PRMT R99, RZ, 0x7610, R99 ;  /* 0x00007610ff637816 */ /* 0x000fe40000000063 */
[----:B------:R-:W-:Y:S02]  /*b8a0*/  PRMT R100, RZ, 0x7610, R100 ;  /* 0x00007610ff647816 */ /* 0x000fe40000000064 */
[----:B------:R-:W-:Y:S01]  /*b8b0*/  PRMT R101, RZ, 0x7610, R101 ;  /* 0x00007610ff657816 */ /* 0x000fe20000000065 */
[----:B------:R0:W-:Y:S04]  /*b8c0*/  STS.U16 [R42+0x3800], R102 ;  /* 0x003800662a007388 */ /* 0x0001e80000000400 */
[----:B------:R-:W1:Y:S01]  /*b8d0*/  S2R R109, SR_TID.X ;  /* 0x00000000006d7919 */ /* 0x000e620000002100 */
[----:B0-----:R-:W-:-:S03]  /*b8e0*/  PRMT R102, RZ, 0x7610, R102 ;  /* 0x00007610ff667816 */ /* 0x001fc60000000066 */
[----:B------:R0:W-:Y:S04]  /*b8f0*/  STS.U16 [R42+0x4000], R103 ;  /* 0x004000672a007388 */ /* 0x0001e80000000400 */
[----:B------:R1:W-:Y:S01]  /*b900*/  STS.U16 [R42+0x4800], R104 ;  /* 0x004800682a007388 */ /* 0x0003e20000000400 */
[----:B0-----:R-:W-:-:S03]  /*b910*/  PRMT R103, RZ, 0x7610, R103 ;  /* 0x00007610ff677816 */ /* 0x001fc60000000067 */
[----:B------:R-:W-:Y:S04]  /*b920*/  STS.U16 [R42+0x5000], R105 ;  /* 0x005000692a007388 */ /* 0x000fe80000000400 */
[----:B------:R-:W-:Y:S04]  /*b930*/  STS.U16 [R42+0x5800], R106 ;  /* 0x0058006a2a007388 */ /* 0x000fe80000000400 */
[----:B------:R-:W-:Y:S04]  /*b940*/  STS.U16 [R42+0x6000], R107 ;  /* 0x0060006b2a007388 */ /* 0x000fe80000000400 */
[----:B------:R-:W-:Y:S04]  /*b950*/  STS.U16 [R42+0x6800], R112 ;  /* 0x006800702a007388 */ /* 0x000fe80000000400 */
[----:B------:R-:W-:Y:S04]  /*b960*/  STS.U16 [R42+0x7000], R113 ;  /* 0x007000712a007388 */ /* 0x000fe80000000400 */
[----:B------:R0:W-:Y:S01]  /*b970*/  STS.U16 [R42+0x7800], R114 ;  /* 0x007800722a007388 */ /* 0x0001e20000000400 */
[----:B-1----:R-:W-:-:S03]  /*b980*/  PRMT R104, RZ, 0x7610, R104 ;  /* 0x00007610ff687816 */ /* 0x002fc60000000068 */
[----:B0-----:R-:W3:Y:S01]  /*b990*/  LDL.LU R42, [R1+0x58] ;  /* 0x00005800012a7983 */ /* 0x001ee20000300800 */
[----:B------:R-:W-:-:S03]  /*b9a0*/  LOP3.LUT R109, R109, 0x7f, RZ, 0xc0, !PT ;  /* 0x0000007f6d6d7812 */ /* 0x000fc600078ec0ff */
[----:B------:R-:W3:Y:S04]  /*b9b0*/  LDL.LU R110, [R1+0x94] ;  /* 0x00009400016e7983 */ /* 0x000ee80000300800 */
[----:B------:R-:W3:Y:S01]  /*b9c0*/  LDL.LU R223, [R1+0x74] ;  /* 0x0000740001df7983 */ /* 0x000ee20000300800 */
[----:B--2---:R-:W-:-:S05]  /*b9d0*/  IADD3 R60, P1, R156, R8, RZ ;  /* 0x000000089c3c7210 */ /* 0x004fca0007f3e0ff */
[----:B------:R-:W-:-:S05]  /*b9e0*/  IMAD.X R61, R155, 0x1, R7, P1 ;  /* 0x000000019b3d7824 */ /* 0x000fca00008e0607 */
[----:B------:R0:W2:Y:S02]  /*b9f0*/  @!P0 LDG.E.U16 R96, [R60.64] ;  /* 0x000000063c608981 */ /* 0x0000a4000c1e1500 */
[----:B0-----:R-:W-:-:S05]  /*ba00*/  IADD3 R60, P1, R147, R8, RZ ;  /* 0x00000008933c7210 */ /* 0x001fca0007f3e0ff */
        /* <DEDUP_REMOVED lines=23> */
[----:B0-----:R-:W-:Y:S01]  /*bb80*/  IADD3 R60, P1, R6, R8, RZ ;  /* 0x00000008063c7210 */ /* 0x001fe20007f3e0ff */
[----:B------:R-:W-:-:S05]  /*bb90*/  IMAD.SHL.U32 R6, R109, 0x2, RZ ;  /* 0x000000026d067824 */ /* 0x000fca00078e00ff */
[----:B------:R-:W-:-:S05]  /*bba0*/  LOP3.LUT R6, R6, 0x10, RZ, 0x3c, !PT ;  /* 0x0000001006067812 */ /* 0x000fca00078e3cff */
[----:B------:R-:W-:Y:S04]  /*bbb0*/  STS.U16 [R6+0x100], R115 ;  /* 0x0001007306007388 */ /* 0x000fe80000000400 */
        /* <DEDUP_REMOVED lines=8> */
[----:B----4-:R-:W-:Y:S04]  /*bc40*/  STS.U16 [R6+0x4900], R66 ;  /* 0x0049004206007388 */ /* 0x010fe80000000400 */
[----:B------:R-:W-:Y:S04]  /*bc50*/  STS.U16 [R6+0x5100], R64 ;  /* 0x0051004006007388 */ /* 0x000fe80000000400 */
[----:B------:R-:W-:Y:S04]  /*bc60*/  STS.U16 [R6+0x5900], R65 ;  /* 0x0059004106007388 */ /* 0x000fe80000000400 */
[----:B------:R-:W-:Y:S04]  /*bc70*/  STS.U16 [R6+0x6100], R62 ;  /* 0x0061003e06007388 */ /* 0x000fe80000000400 */
[----:B------:R-:W-:Y:S04]  /*bc80*/  STS.U16 [R6+0x6900], R63 ;  /* 0x0069003f06007388 */ /* 0x000fe80000000400 */
[----:B------:R-:W-:Y:S04]  /*bc90*/  STS.U16 [R6+0x7100], R70 ;  /* 0x0071004606007388 */ /* 0x000fe80000000400 */
[----:B---3--:R0:W-:Y:S04]  /*bca0*/  STS.U16 [R6+0x7900], R71 ;  /* 0x0079004706007388 */ /* 0x0081e80000000400 */
[----:B0-----:R-:W3:Y:S04]  /*bcb0*/  LDL.LU R6, [R1+0xc0] ;  /* 0x0000c00001067983 */ /* 0x001ee80000300800 */
[----:B------:R-:W4:Y:S04]  /*bcc0*/  LDL.LU R124, [R1+0x164] ;  /* 0x00016400017c7983 */ /* 0x000f280000300800 */
[----:B------:R-:W2:Y:S04]  /*bcd0*/  LDL.LU R18, [R1+0xd8] ;  /* 0x0000d80001127983 */ /* 0x000ea80000300800 */
[----:B------:R-:W2:Y:S04]  /*bce0*/  LDL.LU R39, [R1+0xf8] ;  /* 0x0000f80001277983 */ /* 0x000ea80000300800 */
[----:B------:R-:W2:Y:S04]  /*bcf0*/  LDL.LU R140, [R1+0x118] ;  /* 0x00011800018c7983 */ /* 0x000ea80000300800 */
[----:B------:R-:W2:Y:S01]  /*bd00*/  LDL.LU R193, [R1] ;  /* 0x0000000001c17983 */ /* 0x000ea20000300800 */
[----:B------:R-:W-:Y:S01]  /*bd10*/  PRMT R105, RZ, 0x7610, R105 ;  /* 0x00007610ff697816 */ /* 0x000fe20000000069 */
[----:B------:R-:W-:Y:S01]  /*bd20*/  IMAD.X R61, R210, 0x1, R7, P1 ;  /* 0x00000001d23d7824 */ /* 0x000fe200008e0607 */
[----:B------:R-:W-:-:S02]  /*bd30*/  PRMT R106, RZ, 0x7610, R106 ;  /* 0x00007610ff6a7816 */ /* 0x000fc4000000006a */
[----:B------:R-:W-:Y:S02]  /*bd40*/  PRMT R107, RZ, 0x7610, R107 ;  /* 0x00007610ff6b7816 */ /* 0x000fe4000000006b */
[----:B------:R-:W-:Y:S01]  /*bd50*/  PRMT R112, RZ, 0x7610, R112 ;  /* 0x00007610ff707816 */ /* 0x000fe20000000070 */
[----:B------:R0:W2:Y:S01]  /*bd60*/  @!P0 LDG.E.U16 R105, [R60.64] ;  /* 0x000000063c698981 */ /* 0x0000a2000c1e1500 */
[----:B------:R-:W-:Y:S02]  /*bd70*/  PRMT R113, RZ, 0x7610, R113 ;  /* 0x00007610ff717816 */ /* 0x000fe40000000071 */
[----:B------:R-:W-:Y:S01]  /*bd80*/  PRMT R114, RZ, 0x7610, R114 ;  /* 0x00007610ff727816 */ /* 0x000fe20000000072 */
[----:B------:R-:W1:Y:S01]  /*bd90*/  S2R R109, SR_TID.X ;  /* 0x00000000006d7919 */ /* 0x000e620000002100 */
[----:B------:R-:W-:Y:S02]  /*bda0*/  PRMT R115, RZ, 0x7610, R115 ;  /* 0x00007610ff737816 */ /* 0x000fe40000000073 */
[----:B------:R-:W-:Y:S01]  /*bdb0*/  PRMT R116, RZ, 0x7610, R116 ;  /* 0x00007610ff747816 */ /* 0x000fe20000000074 */
[----:B------:R-:W2:Y:S01]  /*bdc0*/  LDL.LU R213, [R1+0x14] ;  /* 0x0000140001d57983 */ /* 0x000ea20000300800 */
[----:B0-----:R-:W-:-:S02]  /*bdd0*/  IADD3 R60, P1, R239, R8, RZ ;  /* 0x00000008ef3c7210 */ /* 0x001fc40007f3e0ff */
[----:B------:R-:W-:Y:S01]  /*bde0*/  PRMT R117, RZ, 0x7610, R117 ;  /* 0x00007610ff757816 */ /* 0x000fe20000000075 */
[----:B------:R-:W2:Y:S02]  /*bdf0*/  LDL.LU R177, [R1+0x12c] ;  /* 0x00012c0001b17983 */ /* 0x000ea40000300800 */
[----:B------:R-:W-:Y:S01]  /*be00*/  IMAD.X R61, R19, 0x1, R7, P1 ;  /* 0x00000001133d7824 */ /* 0x000fe200008e0607 */
[----:B------:R-:W-:Y:S01]  /*be10*/  PRMT R118, RZ, 0x7610, R118 ;  /* 0x00007610ff767816 */ /* 0x000fe20000000076 */
[----:B------:R-:W2:Y:S04]  /*be20*/  LDL.LU R186, [R1+0x28] ;  /* 0x0000280001ba7983 */ /* 0x000ea80000300800 */
[----:B------:R0:W2:Y:S01]  /*be30*/  @!P0 LDG.E.U16 R106, [R60.64] ;  /* 0x000000063c6a8981 */ /* 0x0000a2000c1e1500 */
[----:B------:R-:W-:-:S02]  /*be40*/  PRMT R119, RZ, 0x7610, R119 ;  /* 0x00007610ff777816 */ /* 0x000fc40000000077 */
[----:B------:R-:W-:Y:S01]  /*be50*/  PRMT R180, RZ, 0x7610, R180 ;  /* 0x00007610ffb47816 */ /* 0x000fe200000000b4 */
[----:B------:R-:W2:Y:S01]  /*be60*/  LDL.LU R206, [R1+0x14c] ;  /* 0x00014c0001ce7983 */ /* 0x000ea20000300800 */
[----:B------:R-:W-:Y:S02]  /*be70*/  PRMT R69, RZ, 0x7610, R69 ;  /* 0x00007610ff457816 */ /* 0x000fe40000000045 */
[----:B------:R-:W-:Y:S01]  /*be80*/  PRMT R68, RZ, 0x7610, R68 ;  /* 0x00007610ff447816 */ /* 0x000fe20000000044 */
[----:B------:R-:W2:Y:S01]  /*be90*/  LDL.LU R45, [R1+0x54] ;  /* 0x00005400012d7983 */ /* 0x000ea20000300800 */
        /* <DEDUP_REMOVED lines=23> */
[----:B------:R0:W3:Y:S02]  /*c010*/  @!P0 LDG.E.U16 R118, [R60.64] ;  /* 0x000000063c768981 */ /* 0x0000e4000c1e1500 */
        /* <DEDUP_REMOVED lines=11> */
[----:B------:R0:W3:Y:S01]  /*c0d0*/  @!P0 LDG.E.U16 R68, [R60.64] ;  /* 0x000000063c448981 */ /* 0x0000e2000c1e1500 */
[----:B------:R-:W-:Y:S02]  /*c0e0*/  PRMT R67, RZ, 0x7610, R67 ;  /* 0x00007610ff437816 */ /* 0x000fe40000000043 */
        /* <DEDUP_REMOVED lines=25> */
[----:B------:R-:W-:Y:S01]  /*c280*/  IMAD.X R61, R183, 0x1, R7, P1 ;  /* 0x00000001b73d7824 */ /* 0x000fe200008e0607 */
[----:B-1----:R-:W-:-:S04]  /*c290*/  LOP3.LUT R109, R109, 0x7f, RZ, 0xc0, !PT ;  /* 0x0000007f6d6d7812 */ /* 0x002fc800078ec0ff */
[----:B------:R0:W4:Y:S01]  /*c2a0*/  @!P0 LDG.E.U16 R70, [R60.64] ;  /* 0x000000063c468981 */ /* 0x000122000c1e1500 */
[----:B------:R-:W-:Y:S01]  /*c2b0*/  IMAD.SHL.U32 R28, R109, 0x2, RZ ;  /* 0x000000026d1c7824 */ /* 0x000fe200078e00ff */
[----:B------:R-:W-:Y:S02]  /*c2c0*/  PRMT R71, RZ, 0x7610, R71 ;  /* 0x00007610ff477816 */ /* 0x000fe40000000047 */
[----:B------:R-:W4:Y:S01]  /*c2d0*/  LDL.LU R109, [R1+0x90] ;  /* 0x00009000016d7983 */ /* 0x000f220000300800 */
[----:B0-----:R-:W-:-:S03]  /*c2e0*/  IADD3 R60, P1, R2, R8, RZ ;  /* 0x00000008023c7210 */ /* 0x001fc60007f3e0ff */
[----:B------:R-:W4:Y:S02]  /*c2f0*/  LDL.LU R185, [R1+0xa8] ;  /* 0x0000a80001b97983 */ /* 0x000f240000300800 */
[----:B------:R-:W-:Y:S01]  /*c300*/  IMAD.X R61, R168, 0x1, R7, P1 ;  /* 0x00000001a83d7824 */ /* 0x000fe200008e0607 */
[----:B------:R-:W-:Y:S01]  /*c310*/  LOP3.LUT R28, R28, 0x20, RZ, 0x3c, !PT ;  /* 0x000000201c1c7812 */ /* 0x000fe200078e3cff */
[----:B------:R-:W4:Y:S04]  /*c320*/  LDL.LU R218, [R1+0xbc] ;  /* 0x0000bc0001da7983 */ /* 0x000f280000300800 */
[----:B------:R0:W4:Y:S04]  /*c330*/  @!P0 LDG.E.U16 R71, [R60.64] ;  /* 0x000000063c478981 */ /* 0x000128000c1e1500 */
[----:B------:R1:W-:Y:S04]  /*c340*/  STS.U16 [R28+0x200], R72 ;  /* 0x000200481c007388 */ /* 0x0003e80000000400 */
[----:B------:R-:W4:Y:S01]  /*c350*/  LDL.LU R33, [R1+0x70] ;  /* 0x0000700001217983 */ /* 0x000f220000300800 */
[----:B0-----:R-:W-:-:S02]  /*c360*/  IADD3 R60, P1, R170, R8, RZ ;  /* 0x00000008aa3c7210 */ /* 0x001fc40007f3e0ff */
[----:B-1----:R-:W-:-:S03]  /*c370*/  PRMT R72, RZ, 0x7610, R72 ;  /* 0x00007610ff487816 */ /* 0x002fc60000000048 */
[----:B------:R-:W-:Y:S01]  /*c380*/  IMAD.X R61, R195, 0x1, R7, P1 ;  /* 0x00000001c33d7824 */ /* 0x000fe200008e0607 */
[----:B------:R0:W-:Y:S04]  /*c390*/  STS.U16 [R28+0xa00], R73 ;  /* 0x000a00491c007388 */ /* 0x0001e80000000400 */
[----:B------:R1:W4:Y:S04]  /*c3a0*/  @!P0 LDG.E.U16 R72, [R60.64] ;  /* 0x000000063c488981 */ /* 0x000328000c1e1500 */
[----:B------:R-:W4:Y:S01]  /*c3b0*/  LDL.LU R214, [R1+0x158] ;  /* 0x0001580001d67983 */ /* 0x000f220000300800 */
[----:B0-----:R-:W-:-:S02]  /*c3c0*/  PRMT R73, RZ, 0x7610, R73 ;  /* 0x00007610ff497816 */ /* 0x001fc40000000049 */
[----:B-1----:R-:W-:-:S05]  /*c3d0*/  IADD3 R60, P1, R153, R8, RZ ;  /* 0x00000008993c7210 */ /* 0x002fca0007f3e0ff */
[----:B------:R-:W-:Y:S01]  /*c3e0*/  IMAD.X R61, R152, 0x1, R7, P1 ;  /* 0x00000001983d7824 */ /* 0x000fe200008e0607 */
[----:B------:R0:W-:Y:S04]  /*c3f0*/  STS.U16 [R28+0x1200], R74 ;  /* 0x0012004a1c007388 */ /* 0x0001e80000000400 */
[----:B------:R2:W4:Y:S01]  /*c400*/  @!P0 LDG.E.U16 R73, [R60.64] ;  /* 0x000000063c498981 */ /* 0x000522000c1e1500 */
[----:B0-----:R-:W-:Y:S02]  /*c410*/  PRMT R74, RZ, 0x7610, R74 ;  /* 0x00007610ff4a7816 */ /* 0x001fe4000000004a */
[----:B--2---:R-:W-:-:S05]  /*c420*/  IADD3 R60, P1, R193, R8, RZ ;  /* 0x00000008c13c7210 */ /* 0x004fca0007f3e0ff */
[----:B------:R-:W-:Y:S01]  /*c430*/  IMAD.X R61, R145, 0x1, R7, P1 ;  /* 0x00000001913d7824 */ /* 0x000fe200008e0607 */
[----:B------:R0:W-:Y:S04]  /*c440*/  STS.U16 [R28+0x1a00], R75 ;  /* 0x001a004b1c007388 */ /* 0x0001e80000000400 */
[----:B------:R1:W2:Y:S01]  /*c450*/  @!P0 LDG.E.U16 R74, [R60.64] ;  /* 0x000000063c4a8981 */ /* 0x0002a2000c1e1500 */
[----:B0-----:R-:W-:Y:S02]  /*c460*/  PRMT R75, RZ, 0x7610, R75 ;  /* 0x00007610ff4b7816 */ /* 0x001fe4000000004b */
[----:B-1----:R-:W-:-:S05]  /*c470*/  IADD3 R60, P1, R140, R8, RZ ;  /* 0x000000088c3c7210 */ /* 0x002fca0007f3e0ff */
[----:B------:R-:W-:Y:S01]  /*c480*/  IMAD.X R61, R248, 0x1, R7, P1 ;  /* 0x00000001f83d7824 */ /* 0x000fe200008e0607 */
[----:B------:R0:W-:Y:S04]  /*c490*/  STS.U16 [R28+0x2200], R92 ;  /* 0x0022005c1c007388 */ /* 0x0001e80000000400 */
[----:B------:R1:W2:Y:S01]  /*c4a0*/  @!P0 LDG.E.U16 R75, [R60.64] ;  /* 0x000000063c4b8981 */ /* 0x0002a2000c1e1500 */
[----:B0-----:R-:W-:Y:S02]  /*c4b0*/  PRMT R92, RZ, 0x7610, R92 ;  /* 0x00007610ff5c7816 */ /* 0x001fe4000000005c */
[----:B-1----:R-:W-:-:S05]  /*c4c0*/  IADD3 R60, P1, R129, R8, RZ ;  /* 0x00000008813c7210 */ /* 0x002fca0007f3e0ff */
[----:B------:R-:W-:Y:S01]  /*c4d0*/  IMAD.X R61, R128, 0x1, R7, P1 ;  /* 0x00000001803d7824 */ /* 0x000fe200008e0607 */
[----:B------:R0:W-:Y:S04]  /*c4e0*/  STS.U16 [R28+0x2a00], R93 ;  /* 0x002a005d1c007388 */ /* 0x0001e80000000400 */
[----:B------:R1:W2:Y:S04]  /*c4f0*/  @!P0 LDG.E.U16 R92, [R60.64] ;  /* 0x000000063c5c8981 */ /* 0x0002a8000c1e1500 */
[----:B------:R1:W-:Y:S01]  /*c500*/  STS.U16 [R28+0x3200], R95 ;  /* 0x0032005f1c007388 */ /* 0x0003e20000000400 */
[----:B0-----:R-:W-:-:S02]  /*c510*/  PRMT R93, RZ, 0x7610, R93 ;  /* 0x00007610ff5d7816 */ /* 0x001fc4000000005d */
[-C--:B-1----:R-:W-:Y:S01]  /*c520*/  IADD3 R60, P1, R237, R8.reuse, RZ ;  /* 0x00000008ed3c7210 */ /* 0x082fe20007f3e0ff */
[----:B------:R-:W-:Y:S04]  /*c530*/  STS.U16 [R28+0x3a00], R96 ;  /* 0x003a00601c007388 */ /* 0x000fe80000000400 */
[----:B------:R-:W-:Y:S01]  /*c540*/  IMAD.X R61, R121, 0x1, R7, P1 ;  /* 0x00000001793d7824 */ /* 0x000fe200008e0607 */
[----:B------:R-:W-:Y:S04]  /*c550*/  STS.U16 [R28+0x4200], R97 ;  /* 0x004200611c007388 */ /* 0x000fe80000000400 */
[----:B------:R-:W-:Y:S04]  /*c560*/  STS.U16 [R28+0x4a00], R98 ;  /* 0x004a00621c007388 */ /* 0x000fe80000000400 */
[----:B------:R-:W-:Y:S04]  /*c570*/  STS.U16 [R28+0x5200], R99 ;  /* 0x005200631c007388 */ /* 0x000fe80000000400 */
[----:B------:R-:W-:Y:S04]  /*c580*/  STS.U16 [R28+0x5a00], R100 ;  /* 0x005a00641c007388 */ /* 0x000fe80000000400 */
[----:B------:R0:W2:Y:S04]  /*c590*/  @!P0 LDG.E.U16 R93, [R60.64] ;  /* 0x000000063c5d8981 */ /* 0x0000a8000c1e1500 */
[----:B------:R-:W-:Y:S04]  /*c5a0*/  STS.U16 [R28+0x6200], R101 ;  /* 0x006200651c007388 */ /* 0x000fe80000000400 */
[----:B------:R-:W-:Y:S01]  /*c5b0*/  STS.U16 [R28+0x6a00], R102 ;  /* 0x006a00661c007388 */ /* 0x000fe20000000400 */
[----:B0-----:R-:W-:-:S03]  /*c5c0*/  IADD3 R60, P1, R39, R8, RZ ;  /* 0x00000008273c7210 */ /* 0x001fc60007f3e0ff */
[----:B------:R-:W-:Y:S01]  /*c5d0*/  STS.U16 [R28+0x7200], R103 ;  /* 0x007200671c007388 */ /* 0x000fe20000000400 */
[----:B------:R-:W-:-:S03]  /*c5e0*/  PRMT R95, RZ, 0x7610, R95 ;  /* 0x00007610ff5f7816 */ /* 0x000fc6000000005f */
[----:B------:R0:W-:Y:S01]  /*c5f0*/  STS.U16 [R28+0x7a00], R104 ;  /* 0x007a00681c007388 */ /* 0x0001e20000000400 */
[----:B------:R-:W-:-:S05]  /*c600*/  IMAD.X R61, R232, 0x1, R7, P1 ;  /* 0x00000001e83d7824 */ /* 0x000fca00008e0607 */
[----:B------:R1:W2:Y:S04]  /*c610*/  @!P0 LDG.E.U16 R95, [R60.64] ;  /* 0x000000063c5f8981 */ /* 0x0002a8000c1e1500 */
[----:B0-----:R-:W2:Y:S04]  /*c620*/  LDL.LU R28, [R1+0xec] ;  /* 0x0000ec00011c7983 */ /* 0x001ea80000300800 */
[----:B------:R-:W2:Y:S01]  /*c630*/  LDL.LU R133, [R1+0x10c] ;  /* 0x00010c0001857983 */ /* 0x000ea20000300800 */
[----:B-1----:R-:W-:Y:S02]  /*c640*/  IADD3 R60, P1, R29, R8, RZ ;  /* 0x000000081d3c7210 */ /* 0x002fe40007f3e0ff */
[----:B------:R-:W-:Y:S01]  /*c650*/  PRMT R96, RZ, 0x7610, R96 ;  /* 0x00007610ff607816 */ /* 0x000fe20000000060 */
[----:B------:R-:W2:Y:S02]  /*c660*/  LDL.LU R200, [R1+0x10] ;  /* 0x0000100001c87983 */ /* 0x000ea40000300800 */
[----:B------:R-:W-:Y:S01]  /*c670*/  IMAD.X R61, R30, 0x1, R7, P1 ;  /* 0x000000011e3d7824 */ /* 0x000fe200008e0607 */
[----:B------:R-:W-:Y:S01]  /*c680*/  PRMT R97, RZ, 0x7610, R97 ;  /* 0x00007610ff617816 */ /* 0x000fe20000000061 */
[----:B------:R-:W2:Y:S04]  /*c690*/  LDL.LU R164, [R1+0x3c] ;  /* 0x00003c0001a47983 */ /* 0x000ea80000300800 */
[----:B------:R0:W2:Y:S01]  /*c6a0*/  @!P0 LDG.E.U16 R96, [R60.64] ;  /* 0x000000063c608981 */ /* 0x0000a2000c1e1500 */
[----:B------:R-:W-:-:S03]  /*c6b0*/  PRMT R98, RZ, 0x7610, R98 ;  /* 0x00007610ff627816 */ /* 0x000fc60000000062 */
[----:B------:R-:W2:Y:S04]  /*c6c0*/  LDL.LU R165, [R1+0x140] ;  /* 0x0001400001a57983 */ /* 0x000ea80000300800 */
[----:B------:R-:W2:Y:S01]  /*c6d0*/  LDL.LU R212, [R1+0x50] ;  /* 0x0000500001d47983 */ /* 0x000ea20000300800 */
[----:B0-----:R-:W-:-:S05]  /*c6e0*/  IADD3 R60, P1, R221, R8, RZ ;  /* 0x00000008dd3c7210 */ /* 0x001fca0007f3e0ff */
[----:B------:R-:W-:-:S05]  /*c6f0*/  IMAD.X R61, R16, 0x1, R7, P1 ;  /* 0x00000001103d7824 */ /* 0x000fca00008e0607 */
[----:B------:R0:W2:Y:S02]  /*c700*/  @!P0 LDG.E.U16 R97, [R60.64] ;  /* 0x000000063c618981 */ /* 0x0000a4000c1e1500 */
[----:B0-----:R-:W-:-:S05]  /*c710*/  IADD3 R60, P1, R18, R8, RZ ;  /* 0x00000008123c7210 */ /* 0x001fca0007f3e0ff */
[----:B------:R-:W-:-:S05]  /*c720*/  IMAD.X R61, R216, 0x1, R7, P1 ;  /* 0x00000001d83d7824 */ /* 0x000fca00008e0607 */
[----:B------:R4:W2:Y:S01]  /*c730*/  @!P0 LDG.E.U16 R98, [R60.64] ;  /* 0x000000063c628981 */ /* 0x0008a2000c1e1500 */
[----:B------:R-:W-:-:S05]  /*c740*/  LOP3.LUT R108, R108, 0x7f, RZ, 0xc0, !PT ;  /* 0x0000007f6c6c7812 */ /* 0x000fca00078ec0ff */
[----:B------:R-:W-:Y:S02]  /*c750*/  IMAD.SHL.U32 R32, R108, 0x2, RZ ;  /* 0x000000026c207824 */ /* 0x000fe400078e00ff */
[----:B------:R-:W2:Y:S03]  /*c760*/  LDL.LU R108, [R1+0xa4] ;  /* 0x0000a400016c7983 */ /* 0x000ea60000300800 */
        /* <DEDUP_REMOVED lines=10> */
[----:B---3--:R-:W-:Y:S04]  /*c810*/  STS.U16 [R32+0x4b00], R118 ;  /* 0x004b007620007388 */ /* 0x008fe80000000400 */
[----:B------:R-:W-:Y:S04]  /*c820*/  STS.U16 [R32+0x5300], R119 ;  /* 0x0053007720007388 */ /* 0x000fe80000000400 */
[----:B------:R-:W-:Y:S04]  /*c830*/  STS.U16 [R32+0x5b00], R180 ;  /* 0x005b00b420007388 */ /* 0x000fe80000000400 */
[----:B------:R-:W-:Y:S04]  /*c840*/  STS.U16 [R32+0x6300], R69 ;  /* 0x0063004520007388 */ /* 0x000fe80000000400 */
[----:B------:R-:W-:Y:S04]  /*c850*/  STS.U16 [R32+0x6b00], R68 ;  /* 0x006b004420007388 */ /* 0x000fe80000000400 */
[----:B------:R-:W-:Y:S04]  /*c860*/  STS.U16 [R32+0x7300], R67 ;  /* 0x0073004320007388 */ /* 0x000fe80000000400 */
[----:B------:R0:W-:Y:S04]  /*c870*/  STS.U16 [R32+0x7b00], R66 ;  /* 0x007b004220007388 */ /* 0x0001e80000000400 */
[----:B0-----:R-:W3:Y:S04]  /*c880*/  LDL.LU R32, [R1+0x6c] ;  /* 0x00006c0001207983 */ /* 0x001ee80000300800 */
[----:B------:R-:W3:Y:S04]  /*c890*/  LDL.LU R43, [R1+0x8c] ;  /* 0x00008c00012b7983 */ /* 0x000ee80000300800 */
[----:B------:R-:W3:Y:S04]  /*c8a0*/  LDL.LU R131, [R1+0xe0] ;  /* 0x0000e00001837983 */ /* 0x000ee80000300800 */
[----:B------:R-:W3:Y:S04]  /*c8b0*/  LDL.LU R250, [R1+0x100] ;  /* 0x0001000001fa7983 */ /* 0x000ee80000300800 */
[----:B------:R-:W3:Y:S01]  /*c8c0*/  LDL.LU R173, [R1+0x120] ;  /* 0x0001200001ad7983 */ /* 0x000ee20000300800 */
[----:B----4-:R-:W-:-:S02]  /*c8d0*/  IADD3 R60, P1, R124, R8, RZ ;  /* 0x000000087c3c7210 */ /* 0x010fc40007f3e0ff */
[----:B------:R-:W-:Y:S01]  /*c8e0*/  PRMT R99, RZ, 0x7610, R99 ;  /* 0x00007610ff637816 */ /* 0x000fe20000000063 */
[----:B------:R-:W0:Y:S02]  /*c8f0*/  S2R R157, SR_TID.X ;  /* 0x00000000009d7919 */ /* 0x000e240000002100 */
[----:B------:R-:W-:Y:S01]  /*c900*/  IMAD.X R61, R6, 0x1, R7, P1 ;  /* 0x00000001063d7824 */ /* 0x000fe200008e0607 */
[----:B------:R-:W-:Y:S01]  /*c910*/  PRMT R100, RZ, 0x7610, R100 ;  /* 0x00007610ff647816 */ /* 0x000fe20000000064 */
[----:B------:R-:W4:Y:S04]  /*c920*/  LDL.LU R205, [R1+0x134] ;  /* 0x0001340001cd7983 */ /* 0x000f280000300800 */
[----:B------:R1:W3:Y:S02]  /*c930*/  @!P0 LDG.E.U16 R99, [R60.64] ;  /* 0x000000063c638981 */ /* 0x0002e4000c1e1500 */
[----:B-1----:R-:W-:-:S05]  /*c940*/  IADD3 R60, P1, R203, R8, RZ ;  /* 0x00000008cb3c7210 */ /* 0x002fca0007f3e0ff */
[----:B------:R-:W-:-:S05]  /*c950*/  IMAD.X R61, R174, 0x1, R7, P1 ;  /* 0x00000001ae3d7824 */ /* 0x000fca00008e0607 */
[----:B------:R1:W3:Y:S01]  /*c960*/  @!P0 LDG.E.U16 R100, [R60.64] ;  /* 0x000000063c648981 */ /* 0x0002e2000c1e1500 */
[----:B------:R-:W-:Y:S02]  /*c970*/  PRMT R101, RZ, 0x7610, R101 ;  /* 0x00007610ff657816 */ /* 0x000fe40000000065 */
        /* <DEDUP_REMOVED lines=28> */
[----:B0-----:R-:W-:Y:S02]  /*cb40*/  LOP3.LUT R141, R157, 0x7f, RZ, 0xc0, !PT ;  /* 0x0000007f9d8d7812 */ /* 0x001fe400078ec0ff */
[----:B------:R-:W3:Y:S04]  /*cb50*/  LDL.LU R157, [R1+0x24] ;  /* 0x00002400019d7983 */ /* 0x000ee80000300800 */
[----:B------:R-:W3:Y:S01]  /*cb60*/  LDL.LU R194, [R1+0x38] ;  /* 0x0000380001c27983 */ /* 0x000ee20000300800 */
[----:B-1----:R-:W-:-:S05]  /*cb70*/  IADD3 R60, P1, R247, R8, RZ ;  /* 0x00000008f73c7210 */ /* 0x002fca0007f3e0ff */
[----:B------:R-:W-:-:S05]  /*cb80*/  IMAD.X R61, R136, 0x1, R7, P1 ;  /* 0x00000001883d7824 */ /* 0x000fca00008e0607 */
[----:B------:R2:W3:Y:S01]  /*cb90*/  @!P0 LDG.E.U16 R112, [R60.64] ;  /* 0x000000063c708981 */ /* 0x0004e2000c1e1500 */
[----:B------:R-:W-:Y:S02]  /*cba0*/  PRMT R113, RZ, 0x7610, R113 ;  /* 0x00007610ff717816 */ /* 0x000fe40000000071 */
[----:B--2---:R-:W-:-:S05]  /*cbb0*/  IADD3 R60, P1, R133, R8, RZ ;  /* 0x00000008853c7210 */ /* 0x004fca0007f3e0ff */
[----:B------:R-:W-:-:S05]  /*cbc0*/  IMAD.X R61, R242, 0x1, R7, P1 ;  /* 0x00000001f23d7824 */ /* 0x000fca00008e0607 */
[----:B------:R0:W2:Y:S01]  /*cbd0*/  @!P0 LDG.E.U16 R113, [R60.64] ;  /* 0x000000063c718981 */ /* 0x0000a2000c1e1500 */
[----:B------:R-:W-:Y:S01]  /*cbe0*/  IMAD.SHL.U32 R132, R141, 0x2, RZ ;  /* 0x000000028d847824 */ /* 0x000fe200078e00ff */
[----:B------:R-:W-:Y:S02]  /*cbf0*/  PRMT R114, RZ, 0x7610, R114 ;  /* 0x00007610ff727816 */ /* 0x000fe40000000072 */
[----:B0-----:R-:W-:Y:S02]  /*cc00*/  IADD3 R60, P1, R120, R8, RZ ;  /* 0x00000008783c7210 */ /* 0x001fe40007f3e0ff */
[----:B------:R-:W-:-:S03]  /*cc10*/  LOP3.LUT R132, R132, 0x40, RZ, 0x3c, !PT ;  /* 0x0000004084847812 */ /* 0x000fc600078e3cff */
[----:B------:R-:W-:Y:S02]  /*cc20*/  IMAD.X R61, R47, 0x1, R7, P1 ;  /* 0x000000012f3d7824 */ /* 0x000fe400008e0607 */
[----:B------:R-:W-:Y:S04]  /*cc30*/  STS.U16 [R132+0x400], R64 ;  /* 0x0004004084007388 */ /* 0x000fe80000000400 */
[----:B------:R0:W2:Y:S01]  /*cc40*/  @!P0 LDG.E.U16 R114, [R60.64] ;  /* 0x000000063c728981 */ /* 0x0000a2000c1e1500 */
[----:B------:R-:W-:-:S03]  /*cc50*/  PRMT R115, RZ, 0x7610, R115 ;  /* 0x00007610ff737816 */ /* 0x000fc60000000073 */
[----:B------:R-:W-:Y:S01]  /*cc60*/  STS.U16 [R132+0xc00], R65 ;  /* 0x000c004184007388 */ /* 0x000fe20000000400 */
[----:B0-----:R-:W-:-:S03]  /*cc70*/  IADD3 R60, P1, R231, R8, RZ ;  /* 0x00000008e73c7210 */ /* 0x001fc60007f3e0ff */
[----:B------:R-:W-:Y:S02]  /*cc80*/  STS.U16 [R132+0x1400], R62 ;  /* 0x0014003e84007388 */ /* 0x000fe40000000400 */
[----:B------:R-:W-:Y:S02]  /*cc90*/  IMAD.X R61, R31, 0x1, R7, P1 ;  /* 0x000000011f3d7824 */ /* 0x000fe400008e0607 */
[----:B------:R-:W-:Y:S04]  /*cca0*/  STS.U16 [R132+0x1c00], R63 ;  /* 0x001c003f84007388 */ /* 0x000fe80000000400 */
        /* <DEDUP_REMOVED lines=10> */
[----:B------:R-:W-:Y:S01]  /*cd50*/  STS.U16 [R132+0x5c00], R93 ;  /* 0x005c005d84007388 */ /* 0x000fe20000000400 */
[----:B------:R-:W-:-:S03]  /*cd60*/  IMAD.X R61, R226, 0x1, R7, P1 ;  /* 0x00000001e23d7824 */ /* 0x000fc600008e0607 */
[----:B------:R-:W-:Y:S04]  /*cd70*/  STS.U16 [R132+0x6400], R95 ;  /* 0x0064005f84007388 */ /* 0x000fe80000000400 */
[----:B------:R-:W-:Y:S04]  /*cd80*/  STS.U16 [R132+0x6c00], R96 ;  /* 0x006c006084007388 */ /* 0x000fe80000000400 */
[----:B------:R-:W-:Y:S04]  /*cd90*/  STS.U16 [R132+0x7400], R97 ;  /* 0x0074006184007388 */ /* 0x000fe80000000400 */
[----:B------:R0:W-:Y:S04]  /*cda0*/  STS.U16 [R132+0x7c00], R98 ;  /* 0x007c006284007388 */ /* 0x0001e80000000400 */
[----:B------:R1:W2:Y:S04]  /*cdb0*/  @!P0 LDG.E.U16 R116, [R60.64] ;  /* 0x000000063c748981 */ /* 0x0002a8000c1e1500 */
[----:B0-----:R-:W2:Y:S04]  /*cdc0*/  LDL.LU R132, [R1+0xf4] ;  /* 0x0000f40001847983 */ /* 0x001ea80000300800 */
[----:B------:R-:W2:Y:S01]  /*cdd0*/  LDL.LU R141, [R1+0x114] ;  /* 0x00011400018d7983 */ /* 0x000ea20000300800 */
[----:B-1----:R-:W-:-:S02]  /*cde0*/  IADD3 R60, P1, R20, R8, RZ ;  /* 0x00000008143c7210 */ /* 0x002fc40007f3e0ff */
[----:B------:R-:W-:-:S03]  /*cdf0*/  PRMT R117, RZ, 0x7610, R117 ;  /* 0x00007610ff757816 */ /* 0x000fc60000000075 */
[----:B------:R-:W-:-:S05]  /*ce00*/  IMAD.X R61, R21, 0x1, R7, P1 ;  /* 0x00000001153d7824 */ /* 0x000fca00008e0607 */
[----:B------:R0:W2:Y:S01]  /*ce10*/  @!P0 LDG.E.U16 R117, [R60.64] ;  /* 0x000000063c758981 */ /* 0x0000a2000c1e1500 */
[----:B------:R-:W-:Y:S02]  /*ce20*/  PRMT R118, RZ, 0x7610, R118 ;  /* 0x00007610ff767816 */ /* 0x000fe40000000076 */
[----:B0-----:R-:W-:-:S05]  /*ce30*/  IADD3 R60, P1, R215, R8, RZ ;  /* 0x00000008d73c7210 */ /* 0x001fca0007f3e0ff */
        /* <DEDUP_REMOVED lines=35> */
[----:B---3--:R-:W-:-:S05]  /*d070*/  IADD3 R60, P1, R173, R8, RZ ;  /* 0x00000008ad3c7210 */ /* 0x008fca0007f3e0ff */
[----:B------:R-:W-:-:S05]  /*d080*/  IMAD.X R61, R252, 0x1, R7, P1 ;  /* 0x00000001fc3d7824 */ /* 0x000fca00008e0607 */
[----:B------:R0:W3:Y:S01]  /*d090*/  @!P0 LDG.E.U16 R62, [R60.64] ;  /* 0x000000063c3e8981 */ /* 0x0000e2000c1e1500 */
[----:B------:R-:W-:Y:S02]  /*d0a0*/  PRMT R63, RZ, 0x7610, R63 ;  /* 0x00007610ff3f7816 */ /* 0x000fe4000000003f */
[----:B0-----:R-:W-:-:S05]  /*d0b0*/  IADD3 R60, P1, R135, R8, RZ ;  /* 0x00000008873c7210 */ /* 0x001fca0007f3e0ff */
[----:B------:R-:W-:-:S05]  /*d0c0*/  IMAD.X R61, R134, 0x1, R7, P1 ;  /* 0x00000001863d7824 */ /* 0x000fca00008e0607 */
[----:B------:R0:W2:Y:S01]  /*d0d0*/  @!P0 LDG.E.U16 R63, [R60.64] ;  /* 0x000000063c3f8981 */ /* 0x0000a2000c1e1500 */
        /* <DEDUP_REMOVED lines=44> */
[----:B------:R-:W-:Y:S01]  /*d3a0*/  IMAD.SHL.U32 R111, R111, 0x2, RZ ;  /* 0x000000026f6f7824 */ /* 0x000fe200078e00ff */
[----:B------:R-:W-:Y:S02]  /*d3b0*/  PRMT R98, RZ, 0x7610, R98 ;  /* 0x00007610ff627816 */ /* 0x000fe40000000062 */
[----:B0-----:R-:W-:-:S05]  /*d3c0*/  IADD3 R60, P1, R194, R8, RZ ;  /* 0x00000008c23c7210 */ /* 0x001fca0007f3e0ff */
[----:B------:R-:W-:Y:S01]  /*d3d0*/  IMAD.X R61, R166, 0x1, R7, P1 ;  /* 0x00000001a63d7824 */ /* 0x000fe200008e0607 */
[----:B------:R-:W-:-:S04]  /*d3e0*/  LOP3.LUT R111, R111, 0x50, RZ, 0x3c, !PT ;  /* 0x000000506f6f7812 */ /* 0x000fc800078e3cff */
[----:B------:R4:W3:Y:S04]  /*d3f0*/  @!P0 LDG.E.U16 R98, [R60.64] ;  /* 0x000000063c628981 */ /* 0x0008e8000c1e1500 */
[----:B------:R0:W-:Y:S01]  /*d400*/  STS.U16 [R111+0x500], R99 ;  /* 0x000500636f007388 */ /* 0x0001e20000000400 */
[----:B----4-:R-:W-:Y:S02]  /*d410*/  IADD3 R60, P1, R205, R8, RZ ;  /* 0x00000008cd3c7210 */ /* 0x010fe40007f3e0ff */
[----:B0-----:R-:W-:-:S03]  /*d420*/  PRMT R99, RZ, 0x7610, R99 ;  /* 0x00007610ff637816 */ /* 0x001fc60000000063 */
        /* <DEDUP_REMOVED lines=40> */
[----:B------:R-:W-:-:S05]  /*d6b0*/  IMAD.X R61, R13, 0x1, R7, P1 ;  /* 0x000000010d3d7824 */ /* 0x000fca00008e0607 */
[----:B------:R0:W2:Y:S04]  /*d6c0*/  @!P0 LDG.E.U16 R107, [R60.64] ;  /* 0x000000063c6b8981 */ /* 0x0000a8000c1e1500 */
[----:B------:R1:W-:Y:S04]  /*d6d0*/  STS.U16 [R111+0x4d00], R112 ;  /* 0x004d00706f007388 */ /* 0x0003e80000000400 */
[----:B------:R1:W-:Y:S01]  /*d6e0*/  STS.U16 [R111+0x5500], R113 ;  /* 0x005500716f007388 */ /* 0x0003e20000000400 */
[----:B0-----:R-:W-:-:S03]  /*d6f0*/  IMAD.MOV.U32 R61, RZ, RZ, R56 ;  /* 0x000000ffff3d7224 */ /* 0x001fc600078e0038 */
[----:B------:R-:W2:Y:S01]  /*d700*/  LDL.LU R56, [R1+0x2a4] ;  /* 0x0002a40001387983 */ /* 0x000ea20000300800 */
[----:B------:R-:W-:Y:S02]  /*d710*/  IMAD.MOV.U32 R60, RZ, RZ, R57 ;  /* 0x000000ffff3c7224 */ /* 0x000fe400078e0039 */
[----:B-1----:R-:W-:Y:S01]  /*d720*/  IMAD.MOV.U32 R112, RZ, RZ, R58 ;  /* 0x000000ffff707224 */ /* 0x002fe200078e003a */
[----:B------:R-:W2:Y:S01]  /*d730*/  LDL.LU R57, [R1+0x2a0] ;  /* 0x0002a00001397983 */ /* 0x000ea20000300800 */
[----:B------:R-:W-:-:S03]  /*d740*/  IMAD.MOV.U32 R113, RZ, RZ, R59 ;  /* 0x000000ffff717224 */ /* 0x000fc600078e003b */
[----:B------:R-:W2:Y:S04]  /*d750*/  LDL.LU R58, [R1+0x29c] ;  /* 0x00029c00013a7983 */ /* 0x000ea80000300800 */
[----:B------:R-:W2:Y:S04]  /*d760*/  LDL.LU R59, [R1+0x298] ;  /* 0x00029800013b7983 */ /* 0x000ea80000300800 */
[----:B------:R0:W-:Y:S04]  /*d770*/  STS.U16 [R111+0x5d00], R114 ;  /* 0x005d00726f007388 */ /* 0x0001e80000000400 */
[----:B------:R1:W-:Y:S04]  /*d780*/  STS.U16 [R111+0x6500], R115 ;  /* 0x006500736f007388 */ /* 0x0003e80000000400 */
[----:B------:R-:W-:Y:S01]  /*d790*/  STS.U16 [R111+0x6d00], R116 ;  /* 0x006d00746f007388 */ /* 0x000fe20000000400 */
[----:B0-----:R-:W-:-:S03]  /*d7a0*/  IMAD.MOV.U32 R114, RZ, RZ, R108 ;  /* 0x000000ffff727224 */ /* 0x001fc600078e006c */
[----:B------:R-:W2:Y:S01]  /*d7b0*/  LDL.LU R108, [R1+0x294] ;  /* 0x00029400016c7983 */ /* 0x000ea20000300800 */
[----:B-1----:R-:W-:-:S03]  /*d7c0*/  IMAD.MOV.U32 R115, RZ, RZ, R109 ;  /* 0x000000ffff737224 */ /* 0x002fc600078e006d */
[----:B------:R0:W-:Y:S04]  /*d7d0*/  STS.U16 [R111+0x7500], R117 ;  /* 0x007500756f007388 */ /* 0x0001e80000000400 */
[----:B------:R-:W2:Y:S04]  /*d7e0*/  LDL.LU R109, [R1+0x290] ;  /* 0x00029000016d7983 */ /* 0x000ea80000300800 */
[----:B------:R1:W-:Y:S01]  /*d7f0*/  STS.U16 [R111+0x7d00], R118 ;  /* 0x007d00766f007388 */ /* 0x0003e20000000400 */
[----:B0-----:R-:W-:-:S03]  /*d800*/  IMAD.MOV.U32 R117, RZ, RZ, R110 ;  /* 0x000000ffff757224 */ /* 0x001fc600078e006e */
[----:B------:R-:W2:Y:S04]  /*d810*/  LDL.LU R110, [R1+0x28c] ;  /* 0x00028c00016e7983 */ /* 0x000ea80000300800 */
[----:B-1----:R-:W2:Y:S01]  /*d820*/  LDL.LU R111, [R1+0x288] ;  /* 0x00028800016f7983 */ /* 0x002ea20000300800 */
[----:B------:R-:W-:-:S03]  /*d830*/  IMAD.MOV.U32 R116, RZ, RZ, R115 ;  /* 0x000000ffff747224 */ /* 0x000fc600078e0073 */
[----:B------:R-:W0:Y:S02]  /*d840*/  S2R R115, SR_TID.X ;  /* 0x0000000000737919 */ /* 0x000e240000002100 */
[----:B0-----:R-:W-:-:S05]  /*d850*/  LOP3.LUT R115, R115, 0x7f, RZ, 0xc0, !PT ;  /* 0x0000007f73737812 */ /* 0x001fca00078ec0ff */
[----:B------:R-:W-:-:S05]  /*d860*/  IMAD.SHL.U32 R118, R115, 0x2, RZ ;  /* 0x0000000273767824 */ /* 0x000fca00078e00ff */
[----:B------:R-:W-:-:S05]  /*d870*/  LOP3.LUT R118, R118, 0x60, RZ, 0x3c, !PT ;  /* 0x0000006076767812 */ /* 0x000fca00078e3cff */
[----:B------:R-:W-:Y:S04]  /*d880*/  STS.U16 [R118+0x600], R119 ;  /* 0x0006007776007388 */ /* 0x000fe80000000400 */
[----:B------:R-:W-:Y:S04]  /*d890*/  STS.U16 [R118+0xe00], R180 ;  /* 0x000e00b476007388 */ /* 0x000fe80000000400 */
[----:B------:R-:W-:Y:S01]  /*d8a0*/  STS.U16 [R118+0x1600], R69 ;  /* 0x0016004576007388 */ /* 0x000fe20000000400 */
[----:B------:R-:W-:-:S03]  /*d8b0*/  IMAD.SHL.U32 R115, R115, 0x2, RZ ;  /* 0x0000000273737824 */ /* 0x000fc600078e00ff */
[----:B------:R-:W-:Y:S04]  /*d8c0*/  STS.U16 [R118+0x1e00], R68 ;  /* 0x001e004476007388 */ /* 0x000fe80000000400 */
[----:B------:R-:W-:Y:S04]  /*d8d0*/  STS.U16 [R118+0x2600], R67 ;  /* 0x0026004376007388 */ /* 0x000fe80000000400 */
[----:B------:R-:W-:Y:S04]  /*d8e0*/  STS.U16 [R118+0x2e00], R66 ;  /* 0x002e004276007388 */ /* 0x000fe80000000400 */
[----:B------:R-:W-:Y:S04]  /*d8f0*/  STS.U16 [R118+0x3600], R64 ;  /* 0x0036004076007388 */ /* 0x000fe80000000400 */
[----:B------:R-:W-:Y:S01]  /*d900*/  STS.U16 [R118+0x3e00], R65 ;  /* 0x003e004176007388 */ /* 0x000fe20000000400 */
[----:B------:R-:W-:-:S03]  /*d910*/  LOP3.LUT R115, R115, 0x70, RZ, 0x3c, !PT ;  /* 0x0000007073737812 */ /* 0x000fc600078e3cff */
[----:B---3--:R-:W-:Y:S04]  /*d920*/  STS.U16 [R118+0x4600], R62 ;  /* 0x0046003e76007388 */ /* 0x008fe80000000400 */
[----:B------:R-:W-:Y:S04]  /*d930*/  STS.U16 [R118+0x4e00], R63 ;  /* 0x004e003f76007388 */ /* 0x000fe80000000400 */
[----:B------:R-:W-:Y:S04]  /*d940*/  STS.U16 [R118+0x5600], R70 ;  /* 0x0056004676007388 */ /* 0x000fe80000000400 */
[----:B------:R-:W-:Y:S04]  /*d950*/  STS.U16 [R118+0x5e00], R71 ;  /* 0x005e004776007388 */ /* 0x000fe80000000400 */
[----:B------:R0:W-:Y:S04]  /*d960*/  STS.U16 [R118+0x6600], R72 ;  /* 0x0066004876007388 */ /* 0x0001e80000000400 */
[----:B------:R1:W-:Y:S04]  /*d970*/  STS.U16 [R118+0x6e00], R73 ;  /* 0x006e004976007388 */ /* 0x0003e80000000400 */
[----:B------:R-:W-:Y:S04]  /*d980*/  STS.U16 [R118+0x7600], R74 ;  /* 0x0076004a76007388 */ /* 0x000fe80000000400 */
[----:B------:R3:W-:Y:S04]  /*d990*/  STS.U16 [R118+0x7e00], R75 ;  /* 0x007e004b76007388 */ /* 0x0007e80000000400 */
        /* <DEDUP_REMOVED lines=10> */
[----:B--2---:R-:W-:Y:S04]  /*da40*/  STS.U16 [R115+0x4f00], R102 ;  /* 0x004f006673007388 */ /* 0x004fe80000000400 */
[----:B------:R-:W-:Y:S04]  /*da50*/  STS.U16 [R115+0x5700], R103 ;  /* 0x0057006773007388 */ /* 0x000fe80000000400 */
[----:B------:R-:W-:Y:S04]  /*da60*/  STS.U16 [R115+0x5f00], R104 ;  /* 0x005f006873007388 */ /* 0x000fe80000000400 */
[----:B------:R-:W-:Y:S04]  /*da70*/  STS.U16 [R115+0x6700], R105 ;  /* 0x0067006973007388 */ /* 0x000fe80000000400 */
[----:B------:R-:W-:Y:S04]  /*da80*/  STS.U16 [R115+0x6f00], R106 ;  /* 0x006f006a73007388 */ /* 0x000fe80000000400 */
[----:B------:R-:W-:Y:S04]  /*da90*/  STS.U16 [R115+0x7700], R107 ;  /* 0x0077006b73007388 */ /* 0x000fe80000000400 */
[----:B------:R-:W-:Y:S01]  /*daa0*/  BAR.SYNC.DEFER_BLOCKING 0x0 ;  /* 0x0000000000007b1d */ /* 0x000fe20000010000 */
[----:B0-----:R-:W-:-:S02]  /*dab0*/  IMAD.MOV.U32 R72, RZ, RZ, R117 ;  /* 0x000000ffff487224 */ /* 0x001fc400078e0075 */
[----:B-1----:R-:W-:Y:S02]  /*dac0*/  IMAD.MOV.U32 R73, RZ, RZ, R116 ;  /* 0x000000ffff497224 */ /* 0x002fe400078e0074 */
[----:B------:R-:W-:Y:S02]  /*dad0*/  IMAD.MOV.U32 R117, RZ, RZ, R114 ;  /* 0x000000ffff757224 */ /* 0x000fe400078e0072 */
[----:B------:R-:W-:Y:S02]  /*dae0*/  IMAD.MOV.U32 R116, RZ, RZ, R113 ;  /* 0x000000ffff747224 */ /* 0x000fe400078e0071 */
[----:B---3--:R-:W-:Y:S02]  /*daf0*/  IMAD.MOV.U32 R118, RZ, RZ, R112 ;  /* 0x000000ffff767224 */ /* 0x008fe400078e0070 */
[----:B------:R-:W-:Y:S02]  /*db00*/  IMAD.MOV.U32 R119, RZ, RZ, R60 ;  /* 0x000000ffff777224 */ /* 0x000fe400078e003c */
[----:B------:R-:W-:Y:S01]  /*db10*/  IMAD.MOV.U32 R180, RZ, RZ, R61 ;  /* 0x000000ffffb47224 */ /* 0x000fe200078e003d */
[----:B------:R-:W-:Y:S04]  /*db20*/  LDSM.16.MT88.4 R64, [R5+0x8000] ;  /* 0x008000000540783b */ /* 0x000fe80000004200 */
[----:B------:R-:W0:Y:S04]  /*db30*/  LDSM.16.M88.4 R96, [R4] ;  /* 0x000000000460783b */ /* 0x000e280000000200 */
[----:B------:R-:W1:Y:S04]  /*db40*/  LDSM.16.M88.4 R60, [R4+0x2000] ;  /* 0x00200000043c783b */ /* 0x000e680000000200 */
[----:B------:R-:W2:Y:S04]  /*db50*/  LDSM.16.M88.4 R112, [R4+0x4000] ;  /* 0x004000000470783b */ /* 0x000ea80000000200 */
[----:B------:R-:W3:Y:S04]  /*db60*/  LDSM.16.M88.4 R104, [R4+0x6000] ;  /* 0x006000000468783b */ /* 0x000ee80000000200 */
[----:B------:R-:W4:Y:S04]  /*db70*/  LDSM.16.MT88.4 R68, [R11+0x8000] ;  /* 0x008000000b44783b */ /* 0x000f280000004200 */
[----:B------:R-:W-:Y:S01]  /*db80*/  LDSM.16.MT88.4 R100, [R11+0x8400] ;  /* 0x008400000b64783b */ /* 0x000fe20000004200 */
[C---:B0-----:R-:W-:Y:S08]  /*db90*/  HMMA.16816.F32 R76, R64.reuse, R96, R76 ;  /* 0x00000060404c723c */ /* 0x041ff0000000184c */
[C---:B-1----:R-:W-:Y:S08]  /*dba0*/  HMMA.16816.F32 R80, R64.reuse, R60, R80 ;  /* 0x0000003c4050723c */ /* 0x042ff00000001850 */
[C---:B--2---:R-:W-:Y:S08]  /*dbb0*/  HMMA.16816.F32 R84, R64.reuse, R112, R84 ;  /* 0x000000704054723c */ /* 0x044ff00000001854 */
[----:B---3--:R-:W-:Y:S01]  /*dbc0*/  HMMA.16816.F32 R88, R64, R104, R88 ;  /* 0x000000684058723c */ /* 0x008fe20000001858 */
[----:B------:R-:W0:Y:S07]  /*dbd0*/  LDSM.16.MT88.4 R64, [R5+0x8400] ;  /* 0x008400000540783b */ /* 0x000e2e0000004200 */
[C---:B----4-:R-:W-:Y:S08]  /*dbe0*/  HMMA.16816.F32 R48, R68.reuse, R60, R48 ;  /* 0x0000003c4430723c */ /* 0x050ff00000001830 */
[C---:B------:R-:W-:Y:S08]  /*dbf0*/  HMMA.16816.F32 R52, R68.reuse, R96, R52 ;  /* 0x000000604434723c */ /* 0x040ff00000001834 */
[C---:B------:R-:W-:Y:S07]  /*dc00*/  HMMA.16816.F32 R56, R68.reuse, R112, R56 ;  /* 0x000000704438723c */ /* 0x040fee0000001838 */
[----:B------:R-:W-:Y:S01]  /*dc10*/  IMAD.MOV.U32 R112, RZ, RZ, R72 ;  /* 0x000000ffff707224 */ /* 0x000fe200078e0048 */
[----:B------:R-:W-:Y:S01]  /*dc20*/  LOP3.LUT R72, R4, 0x40, RZ, 0x3c, !PT ;  /* 0x0000004004487812 */ /* 0x000fe200078e3cff */
[----:B------:R-:W-:Y:S01]  /*dc30*/  HMMA.16816.F32 R108, R68, R104, R108 ;  /* 0x00000068446c723c */ /* 0x000fe2000000186c */
[----:B------:R-:W-:-:S03]  /*dc40*/  IMAD.MOV.U32 R113, RZ, RZ, R73 ;  /* 0x000000ffff717224 */ /* 0x000fc600078e0049 */
[----:B------:R-:W-:Y:S04]  /*dc50*/  LDSM.16.M88.4 R92, [R72] ;  /* 0x00000000485c783b */ /* 0x000fe80000000200 */
[C---:B0-----:R-:W-:Y:S01]  /*dc60*/  HMMA.16816.F32 R76, R64.reuse, R98, R76 ;  /* 0x00000062404c723c */ /* 0x041fe2000000184c */
[----:B------:R-:W-:Y:S07]  /*dc70*/  LDSM.16.M88.4 R68, [R72+0x4000] ;  /* 0x004000004844783b */ /* 0x000fee0000000200 */
[C---:B------:R-:W-:Y:S08]  /*dc80*/  HMMA.16816.F32 R80, R64.reuse, R62, R80 ;  /* 0x0000003e4050723c */ /* 0x040ff00000001850 */
[C---:B------:R-:W-:Y:S08]  /*dc90*/  HMMA.16816.F32 R84, R64.reuse, R114, R84 ;  /* 0x000000724054723c */ /* 0x040ff00000001854 */
[----:B------:R-:W-:Y:S01]  /*dca0*/  HMMA.16816.F32 R88, R64, R106, R88 ;  /* 0x0000006a4058723c */ /* 0x000fe20000001858 */
[----:B------:R-:W-:Y:S04]  /*dcb0*/  LDSM.16.M88.4 R64, [R72+0x2000] ;  /* 0x002000004840783b */ /* 0x000fe80000000200 */
[----:B------:R-:W-:Y:S03]  /*dcc0*/  LDSM.16.M88.4 R72, [R72+0x6000] ;  /* 0x006000004848783b */ /* 0x000fe60000000200 */
[C---:B------:R-:W-:Y:S01]  /*dcd0*/  HMMA.16816.F32 R60, R100.reuse, R62, R48 ;  /* 0x0000003e643c723c */ /* 0x040fe20000001830 */
[----:B------:R-:W0:Y:S07]  /*dce0*/  LDSM.16.MT88.4 R48, [R5+0x8800] ;  /* 0x008800000530783b */ /* 0x000e2e0000004200 */
[C---:B------:R-:W-:Y:S01]  /*dcf0*/  HMMA.16816.F32 R96, R100.reuse, R98, R52 ;  /* 0x000000626460723c */ /* 0x040fe20000001834 */
[----:B------:R-:W1:Y:S07]  /*dd00*/  LDSM.16.MT88.4 R52, [R11+0x8800] ;  /* 0x008800000b34783b */ /* 0x000e6e0000004200 */
[C---:B------:R-:W-:Y:S08]  /*dd10*/  HMMA.16816.F32 R56, R100.reuse, R114, R56 ;  /* 0x000000726438723c */ /* 0x040ff00000001838 */
[----:B------:R-:W-:Y:S01]  /*dd20*/  HMMA.16816.F32 R100, R100, R106, R108 ;  /* 0x0000006a6464723c */ /* 0x000fe2000000186c */
[----:B------:R-:W2:Y:S04]  /*dd30*/  LDSM.16.MT88.4 R104, [R5+0x8c00] ;  /* 0x008c00000568783b */ /* 0x000ea80000004200 */
[----:B------:R-:W-:Y:S03]  /*dd40*/  LDSM.16.M88.4 R108, [R4+0x80] ;  /* 0x00008000046c783b */ /* 0x000fe60000000200 */
[C---:B0-----:R-:W-:Y:S08]  /*dd50*/  HMMA.16816.F32 R76, R48.reuse, R92, R76 ;  /* 0x0000005c304c723c */ /* 0x041ff0000000184c */
[C---:B------:R-:W-:Y:S08]  /*dd60*/  HMMA.16816.F32 R80, R48.reuse, R64, R80 ;  /* 0x000000403050723c */ /* 0x040ff00000001850 */
[C---:B------:R-:W-:Y:S08]  /*dd70*/  HMMA.16816.F32 R84, R48.reuse, R68, R84 ;  /* 0x000000443054723c */ /* 0x040ff00000001854 */
[----:B------:R-:W-:Y:S01]  /*dd80*/  HMMA.16816.F32 R88, R48, R72, R88 ;  /* 0x000000483058723c */ /* 0x000fe20000001858 */
[----:B------:R-:W0:Y:S07]  /*dd90*/  LDSM.16.MT88.4 R48, [R11+0x8c00] ;  /* 0x008c00000b30783b */ /* 0x000e2e0000004200 */
[C---:B-1----:R-:W-:Y:S08]  /*dda0*/  HMMA.16816.F32 R96, R52.reuse, R92, R96 ;  /* 0x0000005c3460723c */ /* 0x042ff00000001860 */
[C---:B------:R-:W-:Y:S08]  /*ddb0*/  HMMA.16816.F32 R60, R52.reuse, R64, R60 ;  /* 0x00000040343c723c */ /* 0x040ff0000000183c */
[C---:B------:R-:W-:Y:S08]  /*ddc0*/  HMMA.16816.F32 R56, R52.reuse, R68, R56 ;  /* 0x000000443438723c */ /* 0x040ff00000001838 */
[----:B------:R-:W-:Y:S01]  /*ddd0*/  HMMA.16816.F32 R52, R52, R72, R100 ;  /* 0x000000483434723c */ /* 0x000fe20000001864 */
[----:B------:R-:W1:Y:S07]  /*dde0*/  LDSM.16.MT88.4 R100, [R11+0x9000] ;  /* 0x009000000b64783b */ /* 0x000e6e0000004200 */
[C---:B--2---:R-:W-:Y:S08]  /*ddf0*/  HMMA.16816.F32 R76, R104.reuse, R94, R76 ;  /* 0x0000005e684c723c */ /* 0x044ff0000000184c */
[C---:B------:R-:W-:Y:S08]  /*de00*/  HMMA.16816.F32 R80, R104.reuse, R66, R80 ;  /* 0x000000426850723c */ /* 0x040ff00000001850 */
[C---:B------:R-:W-:Y:S08]  /*de10*/  HMMA.16816.F32 R84, R104.reuse, R70, R84 ;  /* 0x000000466854723c */ /* 0x040ff00000001854 */
[----:B------:R-:W-:Y:S08]  /*de20*/  HMMA.16816.F32 R88, R104, R74, R88 ;  /* 0x0000004a6858723c */ /* 0x000ff00000001858 */
[C---:B0-----:R-:W-:Y:S01]  /*de30*/  HMMA.16816.F32 R92, R48.reuse, R94, R96 ;  /* 0x0000005e305c723c */ /* 0x041fe20000001860 */
[----:B------:R-:W-:Y:S07]  /*de40*/  LDSM.16.MT88.4 R96, [R5+0x9400] ;  /* 0x009400000560783b */ /* 0x000fee0000004200 */
[C---:B------:R-:W-:Y:S01]  /*de50*/  HMMA.16816.F32 R64, R48.reuse, R66, R60 ;  /* 0x000000423040723c */ /* 0x040fe2000000183c */
[----:B------:R-:W-:Y:S07]  /*de60*/  LDSM.16.M88.4 R60, [R4+0x2080] ;  /* 0x00208000043c783b */ /* 0x000fee0000000200 */
[C---:B------:R-:W-:Y:S01]  /*de70*/  HMMA.16816.F32 R68, R48.reuse, R70, R56 ;  /* 0x000000463044723c */ /* 0x040fe20000001838 */
[----:B------:R-:W-:Y:S07]  /*de80*/  LDSM.16.M88.4 R56, [R4+0x4080] ;  /* 0x004080000438783b */ /* 0x000fee0000000200 */
[----:B------:R-:W-:Y:S01]  /*de90*/  HMMA.16816.F32 R72, R48, R74, R52 ;  /* 0x0000004a3048723c */ /* 0x000fe20000001834 */
[----:B------:R-:W0:Y:S04]  /*dea0*/  LDSM.16.MT88.4 R48, [R5+0x9000] ;  /* 0x009000000530783b */ /* 0x000e280000004200 */
[----:B------:R-:W2:Y:S03]  /*deb0*/  LDSM.16.M88.4 R52, [R4+0x6080] ;  /* 0x006080000434783b */ /* 0x000ea60000000200 */
[-C--:B-1----:R-:W-:Y:S08]  /*dec0*/  HMMA.16816.F32 R92, R100, R108.reuse, R92 ;  /* 0x0000006c645c723c */ /* 0x082ff0000000185c */
[C---:B0-----:R-:W-:Y:S08]  /*ded0*/  HMMA.16816.F32 R76, R48.reuse, R108, R76 ;  /* 0x0000006c304c723c */ /* 0x041ff0000000184c */
[C---:B------:R-:W-:Y:S08]  /*dee0*/  HMMA.16816.F32 R80, R48.reuse, R60, R80 ;  /* 0x0000003c3050723c */ /* 0x040ff00000001850 */
[C---:B------:R-:W-:Y:S08]  /*def0*/  HMMA.16816.F32 R84, R48.reuse, R56, R84 ;  /* 0x000000383054723c */ /* 0x040ff00000001854 */
[----:B--2---:R-:W-:Y:S01]  /*df00*/  HMMA.16816.F32 R88, R48, R52, R88 ;  /* 0x000000343058723c */ /* 0x004fe20000001858 */
[----:B------:R-:W0:Y:S01]  /*df10*/  LDSM.16.MT88.4 R48, [R11+0x9400] ;  /* 0x009400000b30783b */ /* 0x000e220000004200 */
[----:B------:R-:W-:-:S06]  /*df20*/  IMAD.MOV.U32 R115, RZ, RZ, R180 ;  /* 0x000000ffff737224 */ /* 0x000fcc00078e00b4 */
[----:B------:R-:W-:Y:S01]  /*df30*/  HMMA.16816.F32 R68, R100, R56, R68 ;  /* 0x000000386444723c */ /* 0x000fe20000001844 */
[----:B------:R-:W-:Y:S02]  /*df40*/  IMAD.MOV.U32 R114, RZ, RZ, R119 ;  /* 0x000000ffff727224 */ /* 0x000fe400078e0077 */
[----:B------:R-:W-:-:S04]  /*df50*/  IMAD.MOV.U32 R180, RZ, RZ, R118 ;  /* 0x000000ffffb47224 */ /* 0x000fc800078e0076 */
[----:B------:R-:W-:Y:S01]  /*df60*/  LOP3.LUT R57, R4, 0x40, RZ, 0x3c, !PT ;  /* 0x0000004004397812 */ /* 0x000fe200078e3cff */
[----:B------:R-:W-:Y:S04]  /*df70*/  HMMA.16816.F32 R64, R100, R60, R64 ;  /* 0x0000003c6440723c */ /* 0x000fe80000001840 */
[----:B------:R-:W-:Y:S03]  /*df80*/  LDSM.16.M88.4 R104, [R57+0x80] ;  /* 0x000080003968783b */ /* 0x000fe60000000200 */
[----:B------:R-:W-:Y:S01]  /*df90*/  IMAD.MOV.U32 R60, RZ, RZ, R117 ;  /* 0x000000ffff3c7224 */ /* 0x000fe200078e0075 */
[----:B------:R-:W-:Y:S01]  /*dfa0*/  HMMA.16816.F32 R76, R96, R110, R76 ;  /* 0x0000006e604c723c */ /* 0x000fe2000000184c */
[----:B------:R-:W-:-:S02]  /*dfb0*/  IMAD.MOV.U32 R61, RZ, RZ, R116 ;  /* 0x000000ffff3d7224 */ /* 0x000fc400078e0074 */
[----:B------:R-:W1:Y:S05]  /*dfc0*/  LDSM.16.MT88.4 R116, [R5+0x9800] ;  /* 0x009800000574783b */ /* 0x000e6a0000004200 */
[----:B------:R-:W-:Y:S01]  /*dfd0*/  HMMA.16816.F32 R72, R100, R52, R72 ;  /* 0x000000346448723c */ /* 0x000fe20000001848 */
[----:B------:R-:W2:Y:S07]  /*dfe0*/  LDSM.16.M88.4 R100, [R57+0x2080] ;  /* 0x002080003964783b */ /* 0x000eae0000000200 */
[C---:B------:R-:W-:Y:S08]  /*dff0*/  HMMA.16816.F32 R80, R96.reuse, R62, R80 ;  /* 0x0000003e6050723c */ /* 0x040ff00000001850 */
[C---:B------:R-:W-:Y:S08]  /*e000*/  HMMA.16816.F32 R84, R96.reuse, R58, R84 ;  /* 0x0000003a6054723c */ /* 0x040ff00000001854 */
[----:B------:R-:W-:Y:S01]  /*e010*/  HMMA.16816.F32 R88, R96, R54, R88 ;  /* 0x000000366058723c */ /* 0x000fe20000001858 */
[----:B------:R-:W3:Y:S07]  /*e020*/  LDSM.16.M88.4 R96, [R57+0x4080] ;  /* 0x004080003960783b */ /* 0x000eee0000000200 */
[C---:B0-----:R-:W-:Y:S01]  /*e030*/  HMMA.16816.F32 R108, R48.reuse, R110, R92 ;  /* 0x0000006e306c723c */ /* 0x041fe2000000185c */
[----:B------:R-:W0:Y:S07]  /*e040*/  LDSM.16.M88.4 R92, [R57+0x6080] ;  /* 0x00608000395c783b */ /* 0x000e2e0000000200 */
[C---:B------:R-:W-:Y:S07]  /*e050*/  HMMA.16816.F32 R64, R48.reuse, R62, R64 ;  /* 0x0000003e3040723c */ /* 0x040fee0000001840 */
[----:B------:R-:W-:Y:S01]  /*e060*/  IMAD.MOV.U32 R62, RZ, RZ, R185 ;  /* 0x000000ffff3e7224 */ /* 0x000fe200078e00b9 */
[C---:B------:R-:W-:Y:S01]  /*e070*/  HMMA.16816.F32 R68, R48.reuse, R58, R68 ;  /* 0x0000003a3044723c */ /* 0x040fe20000001844 */
[----:B------:R-:W4:Y:S04]  /*e080*/  LDL.LU R185, [R1+0x284] ;  /* 0x0002840001b97983 */ /* 0x000f280000300800 */
[----:B------:R-:W4:Y:S02]  /*e090*/  LDL.LU R63, [R1+0xc4] ;  /* 0x0000c400013f7983 */ /* 0x000f240000300800 */
[----:B------:R-:W-:Y:S01]  /*e0a0*/  IMAD.MOV.U32 R59, RZ, RZ, R218 ;  /* 0x000000ffff3b7224 */ /* 0x000fe200078e00da */
[----:B------:R-:W-:Y:S01]  /*e0b0*/  HMMA.16816.F32 R72, R48, R54, R72 ;  /* 0x000000363048723c */ /* 0x000fe20000001848 */
[----:B------:R-:W4:Y:S01]  /*e0c0*/  LDL.LU R218, [R1+0x280] ;  /* 0x0002800001da7983 */ /* 0x000f220000300800 */
[----:B------:R-:W-:-:S03]  /*e0d0*/  IMAD.MOV.U32 R58, RZ, RZ, R17 ;  /* 0x000000ffff3a7224 */ /* 0x000fc600078e0011 */
[----:B------:R-:W4:Y:S02]  /*e0e0*/  LDL.LU R17, [R1+0x27c] ;  /* 0x00027c0001117983 */ /* 0x000f240000300800 */
[----:B------:R-:W-:Y:S02]  /*e0f0*/  IMAD.MOV.U32 R48, RZ, RZ, R19 ;  /* 0x000000ffff307224 */ /* 0x000fe400078e0013 */
[----:B------:R-:W4:Y:S01]  /*e100*/  LDL.LU R19, [R1+0x278] ;  /* 0x0002780001137983 */ /* 0x000f220000300800 */
[----:B------:R-:W-:Y:S02]  /*e110*/  IMAD.MOV.U32 R49, RZ, RZ, R223 ;  /* 0x000000ffff317224 */ /* 0x000fe400078e00df */
[----:B------:R-:W-:Y:S01]  /*e120*/  IMAD.MOV.U32 R55, RZ, RZ, R33 ;  /* 0x000000ffff377224 */ /* 0x000fe200078e0021 */
[----:B------:R-:W4:Y:S01]  /*e130*/  LDL.LU R223, [R1+0x274] ;  /* 0x0002740001df7983 */ /* 0x000f220000300800 */
[----:B------:R-:W-:Y:S01]  /*e140*/  IMAD.MOV.U32 R54, RZ, RZ, R32 ;  /* 0x000000ffff367224 */ /* 0x000fe200078e0020 */
[----:B-1----:R-:W-:Y:S01]  /*e150*/  HMMA.16816.F32 R76, R116, R104, R76 ;  /* 0x00000068744c723c */ /* 0x002fe2000000184c */
[----:B------:R-:W-:Y:S01]  /*e160*/  IMAD.MOV.U32 R50, RZ, RZ, R234 ;  /* 0x000000ffff327224 */ /* 0x000fe200078e00ea */
[----:B------:R-:W4:Y:S01]  /*e170*/  LDL.LU R33, [R1+0x270] ;  /* 0x0002700001217983 */ /* 0x000f220000300800 */
[----:B------:R-:W-:-:S03]  /*e180*/  IMAD.MOV.U32 R51, RZ, RZ, R214 ;  /* 0x000000ffff337224 */ /* 0x000fc600078e00d6 */
[----:B------:R-:W4:Y:S02]  /*e190*/  LDL.LU R32, [R1+0x26c] ;  /* 0x00026c0001207983 */ /* 0x000f240000300800 */
[C---:B--2---:R-:W-:Y:S02]  /*e1a0*/  HMMA.16816.F32 R80, R116.reuse, R100, R80 ;  /* 0x000000647450723c */ /* 0x044fe40000001850 */
[----:B------:R-:W2:Y:S04]  /*e1b0*/  LDL.LU R234, [R1+0x268] ;  /* 0x0002680001ea7983 */ /* 0x000ea80000300800 */
[----:B------:R-:W2:Y:S02]  /*e1c0*/  LDL.LU R214, [R1+0x264] ;  /* 0x0002640001d67983 */ /* 0x000ea40000300800 */
[C---:B---3--:R-:W-:Y:S08]  /*e1d0*/  HMMA.16816.F32 R84, R116.reuse, R96, R84 ;  /* 0x000000607454723c */ /* 0x048ff00000001854 */
[----:B0-----:R-:W-:Y:S07]  /*e1e0*/  HMMA.16816.F32 R88, R116, R92, R88 ;  /* 0x0000005c7458723c */ /* 0x001fee0000001858 */
[----:B------:R-:W-:-:S02]  /*e1f0*/  IMAD.MOV.U32 R116, RZ, RZ, R6 ;  /* 0x000000ffff747224 */ /* 0x000fc400078e0006 */
[----:B------:R-:W3:Y:S01]  /*e200*/  LDL.LU R6, [R1+0x260] ;  /* 0x0002600001067983 */ /* 0x000ee20000300800 */
[----:B------:R-:W-:Y:S02]  /*e210*/  IMAD.MOV.U32 R53, RZ, RZ, R60 ;  /* 0x000000ffff357224 */ /* 0x000fe400078e003c */
[----:B------:R-:W-:Y:S02]  /*e220*/  IMAD.MOV.U32 R52, RZ, RZ, R61 ;  /* 0x000000ffff347224 */ /* 0x000fe400078e003d */
[----:B------:R-:W-:Y:S02]  /*e230*/  IMAD.MOV.U32 R61, RZ, RZ, R114 ;  /* 0x000000ffff3d7224 */ /* 0x000fe400078e0072 */
[----:B------:R-:W-:Y:S02]  /*e240*/  IMAD.MOV.U32 R60, RZ, RZ, R115 ;  /* 0x000000ffff3c7224 */ /* 0x000fe400078e0073 */
[----:B------:R-:W-:Y:S02]  /*e250*/  IMAD.MOV.U32 R57, RZ, RZ, R112 ;  /* 0x000000ffff397224 */ /* 0x000fe400078e0070 */
[----:B------:R-:W-:-:S02]  /*e260*/  IMAD.MOV.U32 R56, RZ, RZ, R113 ;  /* 0x000000ffff387224 */ /* 0x000fc400078e0071 */
[----:B------:R-:W0:Y:S01]  /*e270*/  LDSM.16.MT88.4 R112, [R11+0x9800] ;  /* 0x009800000b70783b */ /* 0x000e220000004200 */
[----:B------:R-:W-:Y:S02]  /*e280*/  IMAD.MOV.U32 R117, RZ, RZ, R43 ;  /* 0x000000ffff757224 */ /* 0x000fe400078e002b */
[----:B------:R-:W-:Y:S01]  /*e290*/  IMAD.MOV.U32 R118, RZ, RZ, R124 ;  /* 0x000000ffff767224 */ /* 0x000fe200078e007c */
[----:B------:R-:W4:Y:S01]  /*e2a0*/  LDL.LU R43, [R1+0x25c] ;  /* 0x00025c00012b7983 */ /* 0x000f220000300800 */
[----:B------:R-:W-:-:S03]  /*e2b0*/  IMAD.MOV.U32 R119, RZ, RZ, R239 ;  /* 0x000000ffff777224 */ /* 0x000fc600078e00ef */
[----:B------:R-:W4:Y:S04]  /*e2c0*/  LDL.LU R124, [R1+0x258] ;  /* 0x00025800017c7983 */ /* 0x000f280000300800 */
[----:B------:R-:W4:Y:S01]  /*e2d0*/  LDL.LU R239, [R1+0x254] ;  /* 0x0002540001ef7983 */ /* 0x000f220000300800 */
[----:B0-----:R-:W-:Y:S07]  /*e2e0*/  HMMA.16816.F32 R108, R112, R104, R108 ;  /* 0x00000068706c723c */ /* 0x001fee000000186c */
[----:B------:R-:W-:-:S02]  /*e2f0*/  IMAD.MOV.U32 R105, RZ, RZ, R48 ;  /* 0x000000ffff697224 */ /* 0x000fc400078e0030 */
[----:B------:R-:W-:Y:S02]  /*e300*/  IMAD.MOV.U32 R104, RZ, RZ, R49 ;  /* 0x000000ffff687224 */ /* 0x000fe400078e0031 */
[----:B--2---:R-:W-:Y:S02]  /*e310*/  IMAD.MOV.U32 R49, RZ, RZ, R214 ;  /* 0x000000ffff317224 */ /* 0x004fe400078e00d6 */
[----:B---3--:R-:W-:Y:S02]  /*e320*/  IMAD.MOV.U32 R48, RZ, RZ, R6 ;  /* 0x000000ffff307224 */ /* 0x008fe400078e0006 */
[----:B------:R-:W-:-:S04]  /*e330*/  IMAD.MOV.U32 R6, RZ, RZ, c[0x0][0x18c] ;  /* 0x00006300ff067624 */ /* 0x000fc800078e00ff */
[----:B------:R-:W-:-:S04]  /*e340*/  IMAD.SHL.U32 R6, R6, 0x80, RZ ;  /* 0x0000008006067824 */ /* 0x000fc800078e00ff */
[----:B------:R-:W-:-:S04]  /*e350*/  IMAD.WIDE R48, R6, 0x2, R48 ;  /* 0x0000000206307825 */ /* 0x000fc800078e0230 */
[----:B------:R-:W-:Y:S01]  /*e360*/  IMAD.MOV.U32 R214, RZ, RZ, R49 ;  /* 0x000000ffffd67224 */ /* 0x000fe200078e0031 */
[----:B------:R0:W-:Y:S02]  /*e370*/  STL [R1+0xd4], R48 ;  /* 0x0000d43001007387 */ /* 0x0001e40000100800 */
[----:B0-----:R-:W-:Y:S02]  /*e380*/  IMAD.MOV.U32 R48, RZ, RZ, R18 ;  /* 0x000000ffff307224 */ /* 0x001fe400078e0012 */
[----:B------:R-:W-:Y:S01]  /*e390*/  IMAD.MOV.U32 R49, RZ, RZ, R216 ;  /* 0x000000ffff317224 */ /* 0x000fe200078e00d8 */
[----:B------:R-:W2:Y:S03]  /*e3a0*/  LDL.LU R18, [R1+0x250] ;  /* 0x0002500001127983 */ /* 0x000ea60000300800 */
[----:B------:R-:W-:-:S04]  /*e3b0*/  IMAD.WIDE R48, R6, 0x2, R48 ;  /* 0x0000000206307825 */ /* 0x000fc800078e0230 */
[----:B------:R-:W-:Y:S01]  /*e3c0*/  IMAD.MOV.U32 R216, RZ, RZ, R49 ;  /* 0x000000ffffd87224 */ /* 0x000fe200078e0031 */
[----:B------:R4:W-:Y:S02]  /*e3d0*/  STL [R1+0xd8], R48 ;  /* 0x0000d83001007387 */ /* 0x0009e40000100800 */
[----:B----4-:R-:W-:Y:S02]  /*e3e0*/  IMAD.MOV.U32 R48, RZ, RZ, R17 ;  /* 0x000000ffff307224 */ /* 0x010fe400078e0011 */
[----:B------:R-:W-:Y:S01]  /*e3f0*/  IMAD.MOV.U32 R49, RZ, RZ, R218 ;  /* 0x000000ffff317224 */ /* 0x000fe200078e00da */
[----:B------:R-:W3:Y:S03]  /*e400*/  LDL.LU R17, [R1+0x24c] ;  /* 0x00024c0001117983 */ /* 0x000ee60000300800 */
[----:B------:R-:W-:-:S04]  /*e410*/  IMAD.WIDE R48, R6, 0x2, R48 ;  /* 0x0000000206307825 */ /* 0x000fc800078e0230 */
[----:B------:R-:W-:Y:S01]  /*e420*/  IMAD.MOV.U32 R218, RZ, RZ, R49 ;  /* 0x000000ffffda7224 */ /* 0x000fe200078e0031 */
[----:B------:R0:W-:Y:S02]  /*e430*/  STL [R1+0xdc], R48 ;  /* 0x0000dc3001007387 */ /* 0x0001e40000100800 */
[----:B0-----:R-:W-:Y:S02]  /*e440*/  IMAD.MOV.U32 R48, RZ, RZ, R131 ;  /* 0x000000ffff307224 */ /* 0x001fe400078e0083 */
[----:B------:R-:W-:Y:S01]  /*e450*/  IMAD.MOV.U32 R49, RZ, RZ, R220 ;  /* 0x000000ffff317224 */ /* 0x000fe200078e00dc */
[----:B------:R-:W3:Y:S03]  /*e460*/  LDL.LU R131, [R1+0x248] ;  /* 0x0002480001837983 */ /* 0x000ee60000300800 */
        /* <DEDUP_REMOVED lines=8> */
[----:B------:R0:W-:Y:S04]  /*e4f0*/  STL [R1+0xe4], R48 ;  /* 0x0000e43001007387 */ /* 0x0001e80000100800 */
[----:B0-----:R-:W2:Y:S02]  /*e500*/  LDL.LU R49, [R1+0xe8] ;  /* 0x0000e80001317983 */ /* 0x001ea40000300800 */
[----:B--2---:R-:W-:Y:S02]  /*e510*/  IMAD.MOV.U32 R48, RZ, RZ, R49 ;  /* 0x000000ffff307224 */ /* 0x004fe400078e0031 */
[----:B------:R-:W-:-:S04]  /*e520*/  IMAD.MOV.U32 R49, RZ, RZ, R224 ;  /* 0x000000ffff317224 */ /* 0x000fc800078e00e0 */
        /* <DEDUP_REMOVED lines=45> */
[----:B0-----:R-:W2:Y:S01]  /*e800*/  LDL.LU R49, [R1+0x108] ;  /* 0x0001080001317983 */ /* 0x001ea20000300800 */
[C---:B------:R-:W-:Y:S07]  /*e810*/  HMMA.16816.F32 R64, R112.reuse, R100, R64 ;  /* 0x000000647040723c */ /* 0x040fee0000001840 */
[----:B------:R-:W-:Y:S01]  /*e820*/  IMAD.MOV.U32 R100, RZ, RZ, R117 ;  /* 0x000000ffff647224 */ /* 0x000fe200078e0075 */
[----:B------:R-:W-:Y:S01]  /*e830*/  HMMA.16816.F32 R68, R112, R96, R68 ;  /* 0x000000607044723c */ /* 0x000fe20000001844 */
[----:B------:R-:W-:-:S02]  /*e840*/  IMAD.MOV.U32 R117, RZ, RZ, R118 ;  /* 0x000000ffff757224 */ /* 0x000fc400078e0076 */
[----:B------:R-:W-:-:S04]  /*e850*/  IMAD.MOV.U32 R118, RZ, RZ, R119 ;  /* 0x000000ffff767224 */ /* 0x000fc800078e0077 */
[----:B------:R-:W-:Y:S02]  /*e860*/  IMAD.MOV.U32 R96, RZ, RZ, R104 ;  /* 0x000000ffff607224 */ /* 0x000fe400078e0068 */
[----:B------:R-:W-:Y:S02]  /*e870*/  IMAD.MOV.U32 R104, RZ, RZ, R58 ;  /* 0x000000ffff687224 */ /* 0x000fe400078e003a */
[----:B------:R-:W-:Y:S02]  /*e880*/  IMAD.MOV.U32 R58, RZ, RZ, R63 ;  /* 0x000000ffff3a7224 */ /* 0x000fe400078e003f */
[----:B------:R-:W-:Y:S02]  /*e890*/  IMAD.MOV.U32 R119, RZ, RZ, R52 ;  /* 0x000000ffff777224 */ /* 0x000fe400078e0034 */
[----:B------:R-:W-:Y:S02]  /*e8a0*/  IMAD.MOV.U32 R63, RZ, RZ, R53 ;  /* 0x000000ffff3f7224 */ /* 0x000fe400078e0035 */
[----:B------:R-:W-:-:S02]  /*e8b0*/  IMAD.MOV.U32 R52, RZ, RZ, R215 ;  /* 0x000000ffff347224 */ /* 0x000fc400078e00d7 */
[----:B------:R-:W-:-:S04]  /*e8c0*/  IMAD.MOV.U32 R53, RZ, RZ, R9 ;  /* 0x000000ffff357224 */ /* 0x000fc800078e0009 */
[----:B------:R-:W-:-:S04]  /*e8d0*/  IMAD.WIDE R52, R6, 0x2, R52 ;  /* 0x0000000206347825 */ /* 0x000fc800078e0234 */
[----:B------:R-:W-:Y:S02]  /*e8e0*/  IMAD.MOV.U32 R215, RZ, RZ, R52 ;  /* 0x000000ffffd77224 */ /* 0x000fe400078e0034 */
[----:B------:R-:W-:Y:S02]  /*e8f0*/  IMAD.MOV.U32 R9, RZ, RZ, R53 ;  /* 0x000000ffff097224 */ /* 0x000fe400078e0035 */
[----:B------:R-:W-:Y:S02]  /*e900*/  IMAD.MOV.U32 R52, RZ, RZ, R219 ;  /* 0x000000ffff347224 */ /* 0x000fe400078e00db */
[----:B------:R-:W-:-:S04]  /*e910*/  IMAD.MOV.U32 R53, RZ, RZ, R13 ;  /* 0x000000ffff357224 */ /* 0x000fc800078e000d */
[----:B------:R-:W-:-:S04]  /*e920*/  IMAD.WIDE R52, R6, 0x2, R52 ;  /* 0x0000000206347825 */ /* 0x000fc800078e0234 */
[----:B------:R-:W-:Y:S02]  /*e930*/  IMAD.MOV.U32 R219, RZ, RZ, R52 ;  /* 0x000000ffffdb7224 */ /* 0x000fe400078e0034 */
[----:B------:R-:W-:Y:S02]  /*e940*/  IMAD.MOV.U32 R13, RZ, RZ, R53 ;  /* 0x000000ffff0d7224 */ /* 0x000fe400078e0035 */
[----:B------:R-:W-:Y:S02]  /*e950*/  IMAD.MOV.U32 R52, RZ, RZ, R223 ;  /* 0x000000ffff347224 */ /* 0x000fe400078e00df */
[----:B------:R-:W-:Y:S02]  /*e960*/  IMAD.MOV.U32 R53, RZ, RZ, R19 ;  /* 0x000000ffff357224 */ /* 0x000fe400078e0013 */
        /* <DEDUP_REMOVED lines=8> */
[----:B------:R-:W-:-:S05]  /*e9f0*/  IMAD.WIDE R48, R6, 0x2, R48 ;  /* 0x0000000206307825 */ /* 0x000fca00078e0230 */
[----:B------:R0:W-:Y:S01]  /*ea00*/  STL [R1+0x10c], R48 ;  /* 0x00010c3001007387 */ /* 0x0001e20000100800 */
[----:B------:R-:W-:Y:S02]  /*ea10*/  IMAD.MOV.U32 R242, RZ, RZ, R49 ;  /* 0x000000fffff27224 */ /* 0x000fe400078e0031 */
[----:B0-----:R-:W-:Y:S02]  /*ea20*/  IMAD.MOV.U32 R48, RZ, RZ, R245 ;  /* 0x000000ffff307224 */ /* 0x001fe400078e00f5 */
[----:B------:R-:W3:Y:S01]  /*ea30*/  LDL.LU R245, [R1+0x220] ;  /* 0x0002200001f57983 */ /* 0x000ee20000300800 */
[----:B------:R-:W-:-:S04]  /*ea40*/  IMAD.MOV.U32 R49, RZ, RZ, R244 ;  /* 0x000000ffff317224 */ /* 0x000fc800078e00f4 */
[----:B------:R-:W-:-:S04]  /*ea50*/  IMAD.WIDE R48, R6, 0x2, R48 ;  /* 0x0000000206307825 */ /* 0x000fc800078e0230 */
[----:B------:R-:W-:Y:S01]  /*ea60*/  IMAD.MOV.U32 R244, RZ, RZ, R49 ;  /* 0x000000fffff47224 */ /* 0x000fe200078e0031 */
[----:B------:R0:W-:Y:S02]  /*ea70*/  STL [R1+0x110], R48 ;  /* 0x0001103001007387 */ /* 0x0001e40000100800 */
[----:B0-----:R-:W-:Y:S02]  /*ea80*/  IMAD.MOV.U32 R49, RZ, RZ, R141 ;  /* 0x000000ffff317224 */ /* 0x001fe400078e008d */
[----:B------:R-:W3:Y:S01]  /*ea90*/  LDL.LU R141, [R1+0x21c] ;  /* 0x00021c00018d7983 */ /* 0x000ee20000300800 */
        /* <DEDUP_REMOVED lines=40> */
[----:B------:R-:W-:Y:S02]  /*ed20*/  IMAD.MOV.U32 R48, RZ, RZ, R49 ;  /* 0x000000ffff307224 */ /* 0x000fe400078e0031 */
[----:B------:R-:W-:-:S02]  /*ed30*/  IMAD.MOV.U32 R49, RZ, RZ, R246 ;  /* 0x000000ffff317224 */ /* 0x000fc400078e00f6 */
[----:B------:R-:W-:-:S04]  /*ed40*/  IMAD.WIDE R52, R6, 0x2, R52 ;  /* 0x0000000206347825 */ /* 0x000fc800078e0234 */
[----:B------:R-:W-:-:S04]  /*ed50*/  IMAD.WIDE R48, R6, 0x2, R48 ;  /* 0x0000000206307825 */ /* 0x000fc800078e0230 */
[----:B------:R-:W-:Y:S02]  /*ed60*/  IMAD.MOV.U32 R243, RZ, RZ, R52 ;  /* 0x000000fffff37224 */ /* 0x000fe400078e0034 */
[----:B------:R-:W-:Y:S01]  /*ed70*/  IMAD.MOV.U32 R130, RZ, RZ, R53 ;  /* 0x000000ffff827224 */ /* 0x000fe200078e0035 */
[----:B------:R0:W-:Y:S01]  /*ed80*/  STL [R1+0x114], R48 ;  /* 0x0001143001007387 */ /* 0x0001e20000100800 */
[----:B------:R-:W-:Y:S02]  /*ed90*/  IMAD.MOV.U32 R246, RZ, RZ, R49 ;  /* 0x000000fffff67224 */ /* 0x000fe400078e0031 */
[----:B0-----:R-:W-:Y:S02]  /*eda0*/  IMAD.MOV.U32 R48, RZ, RZ, R140 ;  /* 0x000000ffff307224 */ /* 0x001fe400078e008c */
[----:B------:R-:W-:Y:S01]  /*edb0*/  IMAD.MOV.U32 R49, RZ, RZ, R248 ;  /* 0x000000ffff317224 */ /* 0x000fe200078e00f8 */
[----:B------:R-:W4:Y:S03]  /*edc0*/  LDL.LU R140, [R1+0x218] ;  /* 0x00021800018c7983 */ /* 0x000f260000300800 */
[----:B------:R-:W-:-:S04]  /*edd0*/  IMAD.WIDE R48, R6, 0x2, R48 ;  /* 0x0000000206307825 */ /* 0x000fc800078e0230 */
[----:B------:R-:W-:Y:S01]  /*ede0*/  IMAD.MOV.U32 R248, RZ, RZ, R49 ;  /* 0x000000fffff87224 */ /* 0x000fe200078e0031 */
[----:B------:R0:W-:Y:S02]  /*edf0*/  STL [R1+0x118], R48 ;  /* 0x0001183001007387 */ /* 0x0001e40000100800 */
[----:B0-----:R-:W-:Y:S02]  /*ee00*/  IMAD.MOV.U32 R49, RZ, RZ, R250 ;  /* 0x000000ffff317224 */ /* 0x001fe400078e00fa */
[----:B--2---:R-:W-:Y:S02]  /*ee10*/  IMAD.MOV.U32 R53, RZ, RZ, R133 ;  /* 0x000000ffff357224 */ /* 0x004fe400078e0085 */
[----:B---3--:R-:W-:-:S04]  /*ee20*/  IMAD.MOV.U32 R52, RZ, RZ, R245 ;  /* 0x000000ffff347224 */ /* 0x008fc800078e00f5 */
[----:B------:R-:W-:-:S04]  /*ee30*/  IMAD.WIDE R52, R6, 0x2, R52 ;  /* 0x0000000206347825 */ /* 0x000fc800078e0234 */
[----:B------:R-:W-:Y:S02]  /*ee40*/  IMAD.MOV.U32 R245, RZ, RZ, R52 ;  /* 0x000000fffff57224 */ /* 0x000fe400078e0034 */
[----:B------:R-:W-:Y:S02]  /*ee50*/  IMAD.MOV.U32 R133, RZ, RZ, R53 ;  /* 0x000000ffff857224 */ /* 0x000fe400078e0035 */
[----:B------:R-:W-:Y:S02]  /*ee60*/  IMAD.MOV.U32 R52, RZ, RZ, R247 ;  /* 0x000000ffff347224 */ /* 0x000fe400078e00f7 */
[----:B------:R-:W-:-:S04]  /*ee70*/  IMAD.MOV.U32 R53, RZ, RZ, R136 ;  /* 0x000000ffff357224 */ /* 0x000fc800078e0088 */
[----:B------:R-:W-:-:S04]  /*ee80*/  IMAD.WIDE R52, R6, 0x2, R52 ;  /* 0x0000000206347825 */ /* 0x000fc800078e0234 */
[----:B------:R-:W-:Y:S02]  /*ee90*/  IMAD.MOV.U32 R48, RZ, RZ, R141 ;  /* 0x000000ffff307224 */ /* 0x000fe400078e008d */
[----:B------:R-:W-:Y:S01]  /*eea0*/  IMAD.MOV.U32 R247, RZ, RZ, R52 ;  /* 0x000000fffff77224 */ /* 0x000fe200078e0034 */
[----:B------:R-:W2:Y:S01]  /*eeb0*/  LDL.LU R141, [R1+0x214] ;  /* 0x00021400018d7983 */ /* 0x000ea20000300800 */
[----:B------:R-:W-:Y:S02]  /*eec0*/  IMAD.MOV.U32 R136, RZ, RZ, R53 ;  /* 0x000000ffff887224 */ /* 0x000fe400078e0035 */
[----:B------:R-:W-:-:S04]  /*eed0*/  IMAD.WIDE R48, R6, 0x2, R48 ;  /* 0x0000000206307825 */ /* 0x000fc800078e0230 */
[----:B------:R-:W-:Y:S02]  /*eee0*/  IMAD.MOV.U32 R52, RZ, RZ, R249 ;  /* 0x000000ffff347224 */ /* 0x000fe400078e00f9 */
[----:B------:R-:W-:Y:S01]  /*eef0*/  IMAD.MOV.U32 R53, RZ, RZ, R139 ;  /* 0x000000ffff357224 */ /* 0x000fe200078e008b */
[----:B------:R0:W-:Y:S01]  /*ef00*/  STL [R1+0x11c], R48 ;  /* 0x00011c3001007387 */ /* 0x0001e20000100800 */
[----:B------:R-:W-:Y:S02]  /*ef10*/  IMAD.MOV.U32 R250, RZ, RZ, R49 ;  /* 0x000000fffffa7224 */ /* 0x000fe400078e0031 */
[----:B------:R-:W-:-:S04]  /*ef20*/  IMAD.WIDE R52, R6, 0x2, R52 ;  /* 0x0000000206347825 */ /* 0x000fc800078e0234 */
[----:B------:R-:W-:Y:S02]  /*ef30*/  IMAD.MOV.U32 R249, RZ, RZ, R52 ;  /* 0x000000fffff97224 */ /* 0x000fe400078e0034 */
[----:B------:R-:W-:Y:S02]  /*ef40*/  IMAD.MOV.U32 R139, RZ, RZ, R53 ;  /* 0x000000ffff8b7224 */ /* 0x000fe400078e0035 */
[----:B0-----:R-:W-:Y:S02]  /*ef50*/  IMAD.MOV.U32 R49, RZ, RZ, R173 ;  /* 0x000000ffff317224 */ /* 0x001fe400078e00ad */
[----:B------:R-:W-:Y:S01]  /*ef60*/  IMAD.MOV.U32 R52, RZ, RZ, R251 ;  /* 0x000000ffff347224 */ /* 0x000fe200078e00fb */
[----:B------:R-:W3:Y:S01]  /*ef70*/  LDL.LU R173, [R1+0x210] ;  /* 0x0002100001ad7983 */ /* 0x000ee20000300800 */
[----:B------:R-:W-:Y:S02]  /*ef80*/  IMAD.MOV.U32 R53, RZ, RZ, R142 ;  /* 0x000000ffff357224 */ /* 0x000fe400078e008e */
[----:B------:R-:W-:-:S02]  /*ef90*/  IMAD.MOV.U32 R48, RZ, RZ, R49 ;  /* 0x000000ffff307224 */ /* 0x000fc400078e0031 */
[----:B------:R-:W-:Y:S02]  /*efa0*/  IMAD.MOV.U32 R49, RZ, RZ, R252 ;  /* 0x000000ffff317224 */ /* 0x000fe400078e00fc */
[----:B------:R-:W-:-:S04]  /*efb0*/  IMAD.WIDE R52, R6, 0x2, R52 ;  /* 0x0000000206347825 */ /* 0x000fc800078e0234 */
[----:B------:R-:W-:-:S04]  /*efc0*/  IMAD.WIDE R48, R6, 0x2, R48 ;  /* 0x0000000206307825 */ /* 0x000fc800078e0230 */
[----:B------:R-:W-:Y:S02]  /*efd0*/  IMAD.MOV.U32 R251, RZ, RZ, R52 ;  /* 0x000000fffffb7224 */ /* 0x000fe400078e0034 */
[----:B------:R-:W-:Y:S01]  /*efe0*/  IMAD.MOV.U32 R142, RZ, RZ, R53 ;  /* 0x000000ffff8e7224 */ /* 0x000fe200078e0035 */
[----:B------:R0:W-:Y:S01]  /*eff0*/  STL [R1+0x120], R48 ;  /* 0x0001203001007387 */ /* 0x0001e20000100800 */
[----:B------:R-:W-:Y:S02]  /*f000*/  IMAD.MOV.U32 R52, RZ, RZ, R193 ;  /* 0x000000ffff347224 */ /* 0x000fe400078e00c1 */
[----:B------:R-:W-:Y:S01]  /*f010*/  IMAD.MOV.U32 R53, RZ, RZ, R145 ;  /* 0x000000ffff357224 */ /* 0x000fe200078e0091 */
[----:B------:R-:W2:Y:S01]  /*f020*/  LDL.LU R193, [R1+0x20c] ;  /* 0x00020c0001c17983 */ /* 0x000ea20000300800 */
[----:B------:R-:W-:Y:S02]  /*f030*/  IMAD.MOV.U32 R252, RZ, RZ, R49 ;  /* 0x000000fffffc7224 */ /* 0x000fe400078e0031 */
[----:B------:R-:W-:-:S04]  /*f040*/  IMAD.WIDE R52, R6, 0x2, R52 ;  /* 0x0000000206347825 */ /* 0x000fc800078e0234 */
[----:B0-----:R-:W-:Y:S02]  /*f050*/  IMAD.MOV.U32 R48, RZ, RZ, R148 ;  /* 0x000000ffff307224 */ /* 0x001fe400078e0094 */
[----:B------:R-:W-:Y:S02]  /*f060*/  IMAD.MOV.U32 R49, RZ, RZ, R41 ;  /* 0x000000ffff317224 */ /* 0x000fe400078e0029 */
[----:B------:R-:W3:Y:S02]  /*f070*/  LDL.LU R41, [R1+0x208] ;  /* 0x0002080001297983 */ /* 0x000ee40000300800 */
[----:B------:R-:W-:Y:S02]  /*f080*/  IMAD.WIDE R48, R6, 0x2, R48 ;  /* 0x0000000206307825 */ /* 0x000fe400078e0230 */
[----:B------:R-:W3:Y:S02]  /*f090*/  LDL.LU R148, [R1+0x204] ;  /* 0x0002040001947983 */ /* 0x000ee40000300800 */
[----:B------:R-:W-:-:S02]  /*f0a0*/  IMAD.MOV.U32 R145, RZ, RZ, R53 ;  /* 0x000000ffff917224 */ /* 0x000fc400078e0035 */
[----:B------:R0:W-:Y:S04]  /*f0b0*/  STL [R1], R52 ;  /* 0x0000003401007387 */ /* 0x0001e80000100800 */
[----:B0-----:R-:W3:Y:S04]  /*f0c0*/  LDL.LU R53, [R1+0x8] ;  /* 0x0000080001357983 */ /* 0x001ee80000300800 */
[----:B------:R0:W-:Y:S04]  /*f0d0*/  STL [R1+0x124], R48 ;  /* 0x0001243001007387 */ /* 0x0001e80000100800 */
[----:B------:R1:W-:Y:S04]  /*f0e0*/  STL [R1+0x4], R49 ;  /* 0x0000043101007387 */ /* 0x0003e80000100800 */
[----:B0-----:R-:W3:Y:S04]  /*f0f0*/  LDL.LU R48, [R1+0xc] ;  /* 0x00000c0001307983 */ /* 0x001ee80000300800 */
[----:B-1----:R-:W3:Y:S01]  /*f100*/  LDL.LU R49, [R1+0x128] ;  /* 0x0001280001317983 */ /* 0x002ee20000300800 */
[----:B------:R-:W-:-:S02]  /*f110*/  IMAD.MOV.U32 R97, RZ, RZ, R50 ;  /* 0x000000ffff617224 */ /* 0x000fc400078e0032 */
        /* <DEDUP_REMOVED lines=91> */
[----:B--2---:R-:W-:Y:S02]  /*f6d0*/  IMAD.MOV.U32 R50, RZ, RZ, R141 ;  /* 0x000000ffff327224 */ /* 0x004fe400078e008d */
[----:B----4-:R-:W-:-:S04]  /*f6e0*/  IMAD.MOV.U32 R51, RZ, RZ, R140 ;  /* 0x000000ffff337224 */ /* 0x010fc800078e008c */
[----:B------:R-:W-:-:S04]  /*f6f0*/  IMAD.WIDE R50, R6, 0x2, R50 ;  /* 0x0000000206327825 */ /* 0x000fc800078e0232 */
[----:B------:R-:W-:Y:S02]  /*f700*/  IMAD.MOV.U32 R141, RZ, RZ, R50 ;  /* 0x000000ffff8d7224 */ /* 0x000fe400078e0032 */
[----:B------:R-:W-:Y:S02]  /*f710*/  IMAD.MOV.U32 R140, RZ, RZ, R51 ;  /* 0x000000ffff8c7224 */ /* 0x000fe400078e0033 */
[----:B------:R-:W-:Y:S02]  /*f720*/  IMAD.MOV.U32 R50, RZ, RZ, R144 ;  /* 0x000000ffff327224 */ /* 0x000fe400078e0090 */
[----:B------:R-:W-:-:S04]  /*f730*/  IMAD.MOV.U32 R51, RZ, RZ, R143 ;  /* 0x000000ffff337224 */ /* 0x000fc800078e008f */
[----:B------:R-:W-:-:S04]  /*f740*/  IMAD.WIDE R50, R6, 0x2, R50 ;  /* 0x0000000206327825 */ /* 0x000fc800078e0232 */
[----:B---3--:R-:W-:Y:S02]  /*f750*/  IMAD.MOV.U32 R52, RZ, RZ, R53 ;  /* 0x000000ffff347224 */ /* 0x008fe400078e0035 */
[----:B------:R-:W-:Y:S02]  /*f760*/  IMAD.MOV.U32 R53, RZ, RZ, R148 ;  /* 0x000000ffff357224 */ /* 0x000fe400078e0094 */
[----:B------:R-:W-:Y:S02]  /*f770*/  IMAD.MOV.U32 R144, RZ, RZ, R50 ;  /* 0x000000ffff907224 */ /* 0x000fe400078e0032 */
[----:B------:R-:W-:Y:S01]  /*f780*/  IMAD.WIDE R52, R6, 0x2, R52 ;  /* 0x0000000206347825 */ /* 0x000fe200078e0234 */
[----:B------:R-:W-:-:S04]  /*f790*/  LOP3.LUT R49, R49, R48, RZ, 0x3c, !PT ;  /* 0x0000003031317212 */ /* 0x000fc800078e3cff */
[----:B------:R-:W-:Y:S01]  /*f7a0*/  LOP3.LUT R48, R49, R48, RZ, 0x3c, !PT ;  /* 0x0000003031307212 */ /* 0x000fe200078e3cff */
[----:B------:R-:W-:-:S03]  /*f7b0*/  IMAD.MOV.U32 R143, RZ, RZ, R51 ;  /* 0x000000ffff8f7224 */ /* 0x000fc600078e0033 */
[----:B------:R-:W-:Y:S01]  /*f7c0*/  LOP3.LUT R49, R49, R48, RZ, 0x3c, !PT ;  /* 0x0000003031317212 */ /* 0x000fe200078e3cff */
[----:B------:R-:W-:Y:S02]  /*f7d0*/  IMAD.MOV.U32 R50, RZ, RZ, R147 ;  /* 0x000000ffff327224 */ /* 0x000fe400078e0093 */
[----:B------:R-:W-:Y:S01]  /*f7e0*/  IMAD.MOV.U32 R51, RZ, RZ, R146 ;  /* 0x000000ffff337224 */ /* 0x000fe200078e0092 */
[----:B------:R0:W-:Y:S01]  /*f7f0*/  STL [R1+0x8], R52 ;  /* 0x0000083401007387 */ /* 0x0001e20000100800 */
[----:B------:R-:W-:-:S04]  /*f800*/  IMAD.WIDE R48, R6, 0x2, R48 ;  /* 0x0000000206307825 */ /* 0x000fc800078e0230 */
[----:B------:R-:W-:Y:S02]  /*f810*/  IMAD.MOV.U32 R148, RZ, RZ, R53 ;  /* 0x000000ffff947224 */ /* 0x000fe400078e0035 */
[----:B------:R-:W-:-:S04]  /*f820*/  IMAD.WIDE R50, R6, 0x2, R50 ;  /* 0x0000000206327825 */ /* 0x000fc800078e0232 */
[----:B0-----:R-:W-:Y:S02]  /*f830*/  IMAD.MOV.U32 R53, RZ, RZ, R200 ;  /* 0x000000ffff357224 */ /* 0x001fe400078e00c8 */
[----:B------:R-:W2:Y:S01]  /*f840*/  LDL.LU R200, [R1+0x200] ;  /* 0x0002000001c87983 */ /* 0x000ea20000300800 */
[----:B------:R-:W-:Y:S02]  /*f850*/  IMAD.MOV.U32 R147, RZ, RZ, R50 ;  /* 0x000000ffff937224 */ /* 0x000fe400078e0032 */
[----:B------:R-:W-:Y:S01]  /*f860*/  IMAD.MOV.U32 R52, RZ, RZ, R53 ;  /* 0x000000ffff347224 */ /* 0x000fe200078e0035 */
[----:B------:R0:W-:Y:S01]  /*f870*/  STL [R1+0x128], R48 ;  /* 0x0001283001007387 */ /* 0x0001e20000100800 */
[----:B------:R-:W-:Y:S02]  /*f880*/  IMAD.MOV.U32 R146, RZ, RZ, R51 ;  /* 0x000000ffff927224 */ /* 0x000fe400078e0033 */
[----:B------:R-:W-:Y:S01]  /*f890*/  IMAD.MOV.U32 R53, RZ, RZ, R151 ;  /* 0x000000ffff357224 */ /* 0x000fe200078e0097 */
[----:B------:R1:W-:Y:S01]  /*f8a0*/  STL [R1+0xc], R49 ;  /* 0x00000c3101007387 */ /* 0x0003e20000100800 */
[----:B------:R-:W-:-:S02]  /*f8b0*/  IMAD.MOV.U32 R50, RZ, RZ, R150 ;  /* 0x000000ffff327224 */ /* 0x000fc400078e0096 */
[----:B------:R-:W-:Y:S02]  /*f8c0*/  IMAD.MOV.U32 R51, RZ, RZ, R149 ;  /* 0x000000ffff337224 */ /* 0x000fe400078e0095 */
[----:B------:R-:W-:-:S04]  /*f8d0*/  IMAD.WIDE R52, R6, 0x2, R52 ;  /* 0x0000000206347825 */ /* 0x000fc800078e0234 */
[----:B0-----:R-:W-:Y:S02]  /*f8e0*/  IMAD.MOV.U32 R48, RZ, RZ, R177 ;  /* 0x000000ffff307224 */ /* 0x001fe400078e00b1 */
[----:B-1----:R-:W-:Y:S02]  /*f8f0*/  IMAD.MOV.U32 R49, RZ, RZ, R213 ;  /* 0x000000ffff317224 */ /* 0x002fe400078e00d5 */
[C---:B------:R-:W-:Y:S01]  /*f900*/  IMAD.WIDE R50, R6.reuse, 0x2, R50 ;  /* 0x0000000206327825 */ /* 0x040fe200078e0232 */
[----:B------:R-:W3:Y:S03]  /*f910*/  LDL.LU R213, [R1+0x1fc] ;  /* 0x0001fc0001d57983 */ /* 0x000ee60000300800 */
[----:B------:R-:W-:Y:S01]  /*f920*/  IMAD.WIDE R48, R6, 0x2, R48 ;  /* 0x0000000206307825 */ /* 0x000fe200078e0230 */
[----:B------:R-:W4:Y:S03]  /*f930*/  LDL.LU R177, [R1+0x1f8] ;  /* 0x0001f80001b17983 */ /* 0x000f260000300800 */
[----:B------:R-:W-:Y:S01]  /*f940*/  IMAD.MOV.U32 R150, RZ, RZ, R50 ;  /* 0x000000ffff967224 */ /* 0x000fe200078e0032 */
[----:B------:R0:W-:Y:S01]  /*f950*/  STL [R1+0x10], R52 ;  /* 0x0000103401007387 */ /* 0x0001e20000100800 */
[----:B------:R-:W-:-:S02]  /*f960*/  IMAD.MOV.U32 R149, RZ, RZ, R51 ;  /* 0x000000ffff957224 */ /* 0x000fc400078e0033 */
[----:B------:R-:W-:Y:S01]  /*f970*/  IMAD.MOV.U32 R50, RZ, RZ, R153 ;  /* 0x000000ffff327224 */ /* 0x000fe200078e0099 */
[----:B------:R-:W-:Y:S01]  /*f980*/  STL [R1+0x12c], R48 ;  /* 0x00012c3001007387 */ /* 0x000fe20000100800 */
[----:B------:R-:W-:Y:S02]  /*f990*/  IMAD.MOV.U32 R51, RZ, RZ, R152 ;  /* 0x000000ffff337224 */ /* 0x000fe400078e0098 */
[----:B------:R-:W-:Y:S01]  /*f9a0*/  IMAD.MOV.U32 R151, RZ, RZ, R53 ;  /* 0x000000ffff977224 */ /* 0x000fe200078e0035 */
[----:B------:R1:W-:Y:S01]  /*f9b0*/  STL [R1+0x14], R49 ;  /* 0x0000143101007387 */ /* 0x0003e20000100800 */
[----:B------:R-:W-:-:S04]  /*f9c0*/  IMAD.WIDE R50, R6, 0x2, R50 ;  /* 0x0000000206327825 */ /* 0x000fc800078e0232 */
[----:B0-----:R-:W-:Y:S02]  /*f9d0*/  IMAD.MOV.U32 R52, RZ, RZ, R211 ;  /* 0x000000ffff347224 */ /* 0x001fe400078e00d3 */
[----:B------:R-:W-:Y:S02]  /*f9e0*/  IMAD.MOV.U32 R53, RZ, RZ, R154 ;  /* 0x000000ffff357224 */ /* 0x000fe400078e009a */
[----:B-1----:R-:W-:Y:S02]  /*f9f0*/  IMAD.MOV.U32 R49, RZ, RZ, R205 ;  /* 0x000000ffff317224 */ /* 0x002fe400078e00cd */
[----:B------:R-:W2:Y:S01]  /*fa00*/  LDL.LU R205, [R1+0x1f4] ;  /* 0x0001f40001cd7983 */ /* 0x000ea20000300800 */
[----:B------:R-:W-:-:S03]  /*fa10*/  IMAD.WIDE R52, R6, 0x2, R52 ;  /* 0x0000000206347825 */ /* 0x000fc600078e0234 */
[----:B------:R-:W2:Y:S01]  /*fa20*/  LDL.LU R211, [R1+0x1f0] ;  /* 0x0001f00001d37983 */ /* 0x000ea20000300800 */
[----:B------:R-:W-:Y:S02]  /*fa30*/  IMAD.MOV.U32 R154, RZ, RZ, R49 ;  /* 0x000000ffff9a7224 */ /* 0x000fe400078e0031 */
[----:B------:R-:W-:Y:S02]  /*fa40*/  IMAD.MOV.U32 R49, RZ, RZ, R155 ;  /* 0x000000ffff317224 */ /* 0x000fe400078e009b */
[----:B------:R-:W-:Y:S01]  /*fa50*/  IMAD.MOV.U32 R48, RZ, RZ, R156 ;  /* 0x000000ffff307224 */ /* 0x000fe200078e009c */
[----:B------:R-:W2:Y:S01]  /*fa60*/  LDL.LU R155, [R1+0x1ec] ;  /* 0x0001ec00019b7983 */ /* 0x000ea20000300800 */
[----:B------:R-:W-:Y:S02]  /*fa70*/  IMAD.MOV.U32 R153, RZ, RZ, R50 ;  /* 0x000000ffff997224 */ /* 0x000fe400078e0032 */
[----:B------:R-:W-:Y:S01]  /*fa80*/  IMAD.MOV.U32 R152, RZ, RZ, R51 ;  /* 0x000000ffff987224 */ /* 0x000fe200078e0033 */
[----:B------:R-:W2:Y:S01]  /*fa90*/  LDL.LU R156, [R1+0x1e8] ;  /* 0x0001e800019c7983 */ /* 0x000ea20000300800 */
[----:B------:R-:W-:-:S02]  /*faa0*/  IMAD.MOV.U32 R50, RZ, RZ, R157 ;  /* 0x000000ffff327224 */ /* 0x000fc400078e009d */
[----:B------:R-:W-:Y:S01]  /*fab0*/  IMAD.MOV.U32 R51, RZ, RZ, R154 ;  /* 0x000000ffff337224 */ /* 0x000fe200078e009a */
[----:B------:R-:W2:Y:S01]  /*fac0*/  LDL.LU R157, [R1+0x1e4] ;  /* 0x0001e400019d7983 */ /* 0x000ea20000300800 */
[----:B------:R-:W-:-:S03]  /*fad0*/  IMAD.MOV.U32 R154, RZ, RZ, R53 ;  /* 0x000000ffff9a7224 */ /* 0x000fc600078e0035 */
[----:B------:R0:W-:Y:S04]  /*fae0*/  STL [R1+0x18], R52 ;  /* 0x0000183401007387 */ /* 0x0001e80000100800 */
[----:B0-----:R-:W2:Y:S01]  /*faf0*/  LDL.LU R53, [R1+0x20] ;  /* 0x0000200001357983 */ /* 0x001ea20000300800 */
[----:B------:R-:W-:-:S05]  /*fb00*/  IMAD.WIDE R48, R6, 0x2, R48 ;  /* 0x0000000206307825 */ /* 0x000fca00078e0230 */
[----:B------:R0:W-:Y:S04]  /*fb10*/  STL [R1+0x130], R48 ;  /* 0x0001303001007387 */ /* 0x0001e80000100800 */
[----:B------:R1:W-:Y:S01]  /*fb20*/  STL [R1+0x1c], R49 ;  /* 0x00001c3101007387 */ /* 0x0003e20000100800 */
[----:B0-----:R-:W-:Y:S02]  /*fb30*/  IMAD.MOV.U32 R48, RZ, RZ, R50 ;  /* 0x000000ffff307224 */ /* 0x001fe400078e0032 */
[----:B-1----:R-:W-:-:S05]  /*fb40*/  IMAD.MOV.U32 R49, RZ, RZ, R51 ;  /* 0x000000ffff317224 */ /* 0x002fca00078e0033 */
[----:B------:R-:W-:-:S04]  /*fb50*/  LOP3.LUT R49, R49, R48, RZ, 0x3c, !PT ;  /* 0x0000003031317212 */ /* 0x000fc800078e3cff */
[----:B------:R-:W-:-:S04]  /*fb60*/  LOP3.LUT R48, R49, R48, RZ, 0x3c, !PT ;  /* 0x0000003031307212 */ /* 0x000fc800078e3cff */
[----:B------:R-:W-:-:S05]  /*fb70*/  LOP3.LUT R49, R49, R48, RZ, 0x3c, !PT ;  /* 0x0000003031317212 */ /* 0x000fca00078e3cff */
[----:B------:R-:W-:-:S04]  /*fb80*/  IMAD.WIDE R48, R6, 0x2, R48 ;  /* 0x0000000206307825 */ /* 0x000fc800078e0230 */
[----:B--2---:R-:W-:Y:S02]  /*fb90*/  IMAD.MOV.U32 R52, RZ, RZ, R53 ;  /* 0x000000ffff347224 */ /* 0x004fe400078e0035 */
[----:B------:R-:W-:-:S04]  /*fba0*/  IMAD.MOV.U32 R53, RZ, RZ, R157 ;  /* 0x000000ffff357224 */ /* 0x000fc800078e009d */
[----:B------:R-:W-:-:S04]  /*fbb0*/  IMAD.WIDE R52, R6, 0x2, R52 ;  /* 0x0000000206347825 */ /* 0x000fc800078e0234 */
[----:B------:R-:W-:Y:S01]  /*fbc0*/  IMAD.MOV.U32 R157, RZ, RZ, R53 ;  /* 0x000000ffff9d7224 */ /* 0x000fe200078e0035 */
[----:B------:R0:W-:Y:S02]  /*fbd0*/  STL [R1+0x20], R52 ;  /* 0x0000203401007387 */ /* 0x0001e40000100800 */
[----:B0-----:R-:W-:Y:S02]  /*fbe0*/  IMAD.MOV.U32 R53, RZ, RZ, R186 ;  /* 0x000000ffff357224 */ /* 0x001fe400078e00ba */
[----:B------:R-:W2:Y:S04]  /*fbf0*/  LDL.LU R186, [R1+0x1e0] ;  /* 0x0001e00001ba7983 */ /* 0x000ea80000300800 */
[----:B------:R-:W-:Y:S04]  /*fc00*/  STL [R1+0x134], R48 ;  /* 0x0001343001007387 */ /* 0x000fe80000100800 */
[----:B------:R0:W-:Y:S02]  /*fc10*/  STL [R1+0x24], R49 ;  /* 0x0000243101007387 */ /* 0x0001e40000100800 */
[----:B0-----:R-:W-:-:S02]  /*fc20*/  IMAD.MOV.U32 R49, RZ, RZ, R195 ;  /* 0x000000ffff317224 */ /* 0x001fc400078e00c3 */
[----:B------:R-:W3:Y:S01]  /*fc30*/  LDL.LU R195, [R1+0x1dc] ;  /* 0x0001dc0001c37983 */ /* 0x000ee20000300800 */
[----:B------:R-:W-:Y:S02]  /*fc40*/  IMAD.MOV.U32 R52, RZ, RZ, R53 ;  /* 0x000000ffff347224 */ /* 0x000fe400078e0035 */
[----:B------:R-:W-:Y:S02]  /*fc50*/  IMAD.MOV.U32 R53, RZ, RZ, R160 ;  /* 0x000000ffff357224 */ /* 0x000fe400078e00a0 */
[----:B------:R-:W-:Y:S02]  /*fc60*/  IMAD.MOV.U32 R48, RZ, RZ, R170 ;  /* 0x000000ffff307224 */ /* 0x000fe400078e00aa */
[C---:B------:R-:W-:Y:S01]  /*fc70*/  IMAD.WIDE R52, R6.reuse, 0x2, R52 ;  /* 0x0000000206347825 */ /* 0x040fe200078e0234 */
[----:B------:R-:W4:Y:S03]  /*fc80*/  LDL.LU R170, [R1+0x1d8] ;  /* 0x0001d80001aa7983 */ /* 0x000f260000300800 */
[----:B------:R-:W-:Y:S01]  /*fc90*/  IMAD.WIDE R48, R6, 0x2, R48 ;  /* 0x0000000206307825 */ /* 0x000fe200078e0230 */
[----:B------:R0:W-:Y:S03]  /*fca0*/  STL [R1+0x28], R52 ;  /* 0x0000283401007387 */ /* 0x0001e60000100800 */
[----:B------:R-:W-:Y:S01]  /*fcb0*/  IMAD.MOV.U32 R160, RZ, RZ, R53 ;  /* 0x000000ffffa07224 */ /* 0x000fe200078e0035 */
[----:B------:R-:W-:Y:S04]  /*fcc0*/  STL [R1+0x138], R48 ;  /* 0x0001383001007387 */ /* 0x000fe80000100800 */
[----:B------:R2:W-:Y:S01]  /*fcd0*/  STL [R1+0x2c], R49 ;  /* 0x00002c3101007387 */ /* 0x0005e20000100800 */
[----:B0-----:R-:W-:-:S02]  /*fce0*/  IMAD.MOV.U32 R52, RZ, RZ, R3 ;  /* 0x000000ffff347224 */ /* 0x001fc400078e0003 */
[----:B------:R-:W-:Y:S01]  /*fcf0*/  IMAD.MOV.U32 R53, RZ, RZ, R163 ;  /* 0x000000ffff357224 */ /* 0x000fe200078e00a3 */
[----:B------:R0:W5:Y:S03]  /*fd00*/  LDL.LU R3, [R1+0x1d4] ;  /* 0x0001d40001037983 */ /* 0x0001660000300800 */
[----:B------:R-:W-:-:S04]  /*fd10*/  IMAD.WIDE R52, R6, 0x2, R52 ;  /* 0x0000000206347825 */ /* 0x000fc800078e0234 */
[----:B------:R-:W-:Y:S02]  /*fd20*/  IMAD.MOV.U32 R163, RZ, RZ, R53 ;  /* 0x000000ffffa37224 */ /* 0x000fe400078e0035 */
[----:B--2---:R-:W-:Y:S02]  /*fd30*/  IMAD.MOV.U32 R49, RZ, RZ, R186 ;  /* 0x000000ffff317224 */ /* 0x004fe400078e00ba */
[----:B------:R-:W2:Y:S01]  /*fd40*/  LDL.LU R186, [R1+0x1d0] ;  /* 0x0001d00001ba7983 */ /* 0x000ea20000300800 */
[----:B---3--:R-:W-:-:S03]  /*fd50*/  IMAD.MOV.U32 R48, RZ, RZ, R195 ;  /* 0x000000ffff307224 */ /* 0x008fc600078e00c3 */
[----:B------:R-:W3:Y:S01]  /*fd60*/  LDL.LU R195, [R1+0x1cc] ;  /* 0x0001cc0001c37983 */ /* 0x000ee20000300800 */
[----:B------:R-:W-:-:S03]  /*fd70*/  IMAD.WIDE R48, R6, 0x2, R48 ;  /* 0x0000000206307825 */ /* 0x000fc600078e0230 */
[----:B------:R1:W-:Y:S02]  /*fd80*/  STL [R1+0x30], R52 ;  /* 0x0000303401007387 */ /* 0x0003e40000100800 */
[----:B-1----:R-:W-:Y:S02]  /*fd90*/  IMAD.MOV.U32 R53, RZ, RZ, R194 ;  /* 0x000000ffff357224 */ /* 0x002fe400078e00c2 */
[----:B------:R-:W2:Y:S04]  /*fda0*/  LDL.LU R194, [R1+0x1c8] ;  /* 0x0001c80001c27983 */ /* 0x000ea80000300800 */
[----:B------:R1:W-:Y:S04]  /*fdb0*/  STL [R1+0x13c], R48 ;  /* 0x00013c3001007387 */ /* 0x0003e80000100800 */
[----:B------:R0:W-:Y:S01]  /*fdc0*/  STL [R1+0x34], R49 ;  /* 0x0000343101007387 */ /* 0x0001e20000100800 */
[----:B-1----:R-:W-:-:S02]  /*fdd0*/  IMAD.MOV.U32 R48, RZ, RZ, R164 ;  /* 0x000000ffff307224 */ /* 0x002fc400078e00a4 */
[----:B0-----:R-:W-:Y:S01]  /*fde0*/  IMAD.MOV.U32 R49, RZ, RZ, R165 ;  /* 0x000000ffff317224 */ /* 0x001fe200078e00a5 */
[----:B------:R-:W2:Y:S04]  /*fdf0*/  LDL.LU R164, [R1+0x1c4] ;  /* 0x0001c40001a47983 */ /* 0x000ea80000300800 */
[-C--:B------:R-:W-:Y:S01]  /*fe00*/  LOP3.LUT R49, R49, R48.reuse, RZ, 0x3c, !PT ;  /* 0x0000003031317212 */ /* 0x080fe200078e3cff */
[----:B------:R-:W-:Y:S01]  /*fe10*/  IMAD.MOV.U32 R52, RZ, RZ, R53 ;  /* 0x000000ffff347224 */ /* 0x000fe200078e0035 */
[----:B------:R-:W3:Y:S02]  /*fe20*/  LDL.LU R165, [R1+0x1c0] ;  /* 0x0001c00001a57983 */ /* 0x000ee40000300800 */
[----:B------:R-:W-:Y:S01]  /*fe30*/  LOP3.LUT R48, R49, R48, RZ, 0x3c, !PT ;  /* 0x0000003031307212 */ /* 0x000fe200078e3cff */
[----:B------:R-:W-:-:S03]  /*fe40*/  IMAD.MOV.U32 R53, RZ, RZ, R166 ;  /* 0x000000ffff357224 */ /* 0x000fc600078e00a6 */
[----:B------:R-:W-:Y:S01]  /*fe50*/  LOP3.LUT R49, R49, R48, RZ, 0x3c, !PT ;  /* 0x0000003031317212 */ /* 0x000fe200078e3cff */
[----:B------:R-:W-:-:S04]  /*fe60*/  IMAD.WIDE R52, R6, 0x2, R52 ;  /* 0x0000000206347825 */ /* 0x000fc800078e0234 */
[----:B------:R-:W-:Y:S01]  /*fe70*/  IMAD.WIDE R48, R6, 0x2, R48 ;  /* 0x0000000206307825 */ /* 0x000fe200078e0230 */
[----:B------:R0:W-:Y:S03]  /*fe80*/  STL [R1+0x38], R52 ;  /* 0x0000383401007387 */ /* 0x0001e60000100800 */
[----:B------:R-:W-:Y:S01]  /*fe90*/  IMAD.MOV.U32 R166, RZ, RZ, R53 ;  /* 0x000000ffffa67224 */ /* 0x000fe200078e0035 */
[----:B------:R1:W-:Y:S04]  /*fea0*/  STL [R1+0x140], R48 ;  /* 0x0001403001007387 */ /* 0x0003e80000100800 */
[----:B------:R4:W-:Y:S01]  /*feb0*/  STL [R1+0x3c], R49 ;  /* 0x00003c3101007387 */ /* 0x0009e20000100800 */
[----:B0-----:R-:W-:-:S02]  /*fec0*/  IMAD.MOV.U32 R52, RZ, RZ, R2 ;  /* 0x000000ffff347224 */ /* 0x001fc400078e0002 */
[----:B------:R-:W-:Y:S01]  /*fed0*/  IMAD.MOV.U32 R53, RZ, RZ, R168 ;  /* 0x000000ffff357224 */ /* 0x000fe200078e00a8 */
[----:B------:R-:W3:Y:S01]  /*fee0*/  LDL.LU R2, [R1+0x1bc] ;  /* 0x0001bc0001027983 */ /* 0x000ee20000300800 */
[----:B-1----:R-:W-:Y:S02]  /*fef0*/  IMAD.MOV.U32 R48, RZ, RZ, R44 ;  /* 0x000000ffff307224 */ /* 0x002fe400078e002c */
[----:B------:R-:W-:-:S04]  /*ff00*/  IMAD.WIDE R52, R6, 0x2, R52 ;  /* 0x0000000206347825 */ /* 0x000fc800078e0234 */
[----:B----4-:R-:W-:Y:S02]  /*ff10*/  IMAD.MOV.U32 R49, RZ, RZ, R0 ;  /* 0x000000ffff317224 */ /* 0x010fe400078e0000 */
[----:B------:R-:W4:Y:S02]  /*ff20*/  LDL.LU R0, [R1+0x1b8] ;  /* 0x0001b80001007983 */ /* 0x000f240000300800 */
[----:B------:R-:W-:Y:S02]  /*ff30*/  IMAD.WIDE R48, R6, 0x2, R48 ;  /* 0x0000000206307825 */ /* 0x000fe400078e0230 */
[----:B------:R-:W4:Y:S02]  /*ff40*/  LDL.LU R44, [R1+0x1b4] ;  /* 0x0001b400012c7983 */ /* 0x000f240000300800 */
[----:B------:R-:W-:Y:S02]  /*ff50*/  IMAD.MOV.U32 R168, RZ, RZ, R53 ;  /* 0x000000ffffa87224 */ /* 0x000fe400078e0035 */
[----:B------:R0:W-:Y:S02]  /*ff60*/  STL [R1+0x40], R52 ;  /* 0x0000403401007387 */ /* 0x0001e40000100800 */
[----:B0-----:R-:W-:-:S02]  /*ff70*/  IMAD.MOV.U32 R52, RZ, RZ, R206 ;  /* 0x000000ffff347224 */ /* 0x001fc400078e00ce */
[----:B------:R-:W4:Y:S04]  /*ff80*/  LDL.LU R206, [R1+0x1b0] ;  /* 0x0001b00001ce7983 */ /* 0x000f280000300800 */
[----:B------:R-:W4:Y:S04]  /*ff90*/  LDL.LU R53, [R1+0x48] ;  /* 0x0000480001357983 */ /* 0x000f280000300800 */
[----:B------:R0:W-:Y:S04]  /*ffa0*/  STL [R1+0x144], R48 ;  /* 0x0001443001007387 */ /* 0x0001e80000100800 */
[----:B------:R1:W-:Y:S04]  /*ffb0*/  STL [R1+0x44], R49 ;  /* 0x0000443101007387 */ /* 0x0003e80000100800 */
[----:B0-----:R-:W4:Y:S04]  /*ffc0*/  LDL.LU R48, [R1+0x4c] ;  /* 0x00004c0001307983 */ /* 0x001f280000300800 */
[----:B-1----:R-:W4:Y:S01]  /*ffd0*/  LDL.LU R49, [R1+0x148] ;  /* 0x0001480001317983 */ /* 0x002f220000300800 */
        /* <DEDUP_REMOVED lines=28> */
[----:B------:R-:W-:-:S04]  /*101a0*/  IMAD.WIDE R50, R6, 0x2, R50 ;  /* 0x0000000206327825 */ /* 0x000fc800078e0232 */
[----:B------:R-:W-:Y:S02]  /*101b0*/  IMAD.MOV.U32 R176, RZ, RZ, R50 ;  /* 0x000000ffffb07224 */ /* 0x000fe400078e0032 */
[----:B------:R-:W-:Y:S02]  /*101c0*/  IMAD.MOV.U32 R50, RZ, RZ, R45 ;  /* 0x000000ffff327224 */ /* 0x000fe400078e002d */
[----:B------:R-:W2:Y:S01]  /*101d0*/  LDL.LU R45, [R1+0x1ac] ;  /* 0x0001ac00012d7983 */ /* 0x000ea20000300800 */
[----:B----4-:R-:W-:Y:S02]  /*101e0*/  IMAD.MOV.U32 R52, RZ, RZ, R53 ;  /* 0x000000ffff347224 */ /* 0x010fe400078e0035 */
[----:B------:R-:W-:Y:S02]  /*101f0*/  IMAD.MOV.U32 R53, RZ, RZ, R170 ;  /* 0x000000ffff357224 */ /* 0x000fe400078e00aa */
[----:B------:R-:W-:Y:S02]  /*10200*/  IMAD.MOV.U32 R170, RZ, RZ, R169 ;  /* 0x000000ffffaa7224 */ /* 0x000fe400078e00a9 */
[----:B------:R-:W-:-:S02]  /*10210*/  IMAD.MOV.U32 R169, RZ, RZ, R51 ;  /* 0x000000ffffa97224 */ /* 0x000fc400078e0033 */
[----:B------:R-:W-:Y:S01]  /*10220*/  IMAD.WIDE R52, R6, 0x2, R52 ;  /* 0x0000000206347825 */ /* 0x000fe200078e0234 */
[----:B------:R-:W-:-:S04]  /*10230*/  LOP3.LUT R49, R49, R48, RZ, 0x3c, !PT ;  /* 0x0000003031317212 */ /* 0x000fc800078e3cff */
[----:B------:R-:W-:-:S04]  /*10240*/  LOP3.LUT R48, R49, R48, RZ, 0x3c, !PT ;  /* 0x0000003031307212 */ /* 0x000fc800078e3cff */
[----:B------:R-:W-:Y:S01]  /*10250*/  LOP3.LUT R49, R49, R48, RZ, 0x3c, !PT ;  /* 0x0000003031317212 */ /* 0x000fe200078e3cff */
[----:B------:R-:W-:-:S04]  /*10260*/  IMAD.MOV.U32 R51, RZ, RZ, R170 ;  /* 0x000000ffff337224 */ /* 0x000fc800078e00aa */
[----:B------:R-:W-:Y:S01]  /*10270*/  IMAD.WIDE R48, R6, 0x2, R48 ;  /* 0x0000000206307825 */ /* 0x000fe200078e0230 */
[----:B------:R0:W-:Y:S01]  /*10280*/  STL [R1+0x48], R52 ;  /* 0x0000483401007387 */ /* 0x0001e20000100800 */
[-C--:B------:R-:W-:Y:S02]  /*10290*/  LOP3.LUT R51, R51, R50.reuse, RZ, 0x3c, !PT ;  /* 0x0000003233337212 */ /* 0x080fe400078e3cff */
[----:B------:R-:W-:Y:S01]  /*102a0*/  IMAD.MOV.U32 R170, RZ, RZ, R53 ;  /* 0x000000ffffaa7224 */ /* 0x000fe200078e0035 */
[----:B------:R-:W-:Y:S01]  /*102b0*/  STL [R1+0x148], R48 ;  /* 0x0001483001007387 */ /* 0x000fe20000100800 */
[----:B------:R-:W-:-:S03]  /*102c0*/  LOP3.LUT R50, R51, R50, RZ, 0x3c, !PT ;  /* 0x0000003233327212 */ /* 0x000fc600078e3cff */
[----:B------:R1:W-:Y:S01]  /*102d0*/  STL [R1+0x4c], R49 ;  /* 0x00004c3101007387 */ /* 0x0003e20000100800 */
[----:B0-----:R-:W-:Y:S02]  /*102e0*/  IMAD.MOV.U32 R52, RZ, RZ, R181 ;  /* 0x000000ffff347224 */ /* 0x001fe400078e00b5 */
[----:B------:R-:W-:Y:S02]  /*102f0*/  IMAD.MOV.U32 R53, RZ, RZ, R171 ;  /* 0x000000ffff357224 */ /* 0x000fe400078e00ab */
[----:B-1----:R-:W-:Y:S01]  /*10300*/  IMAD.MOV.U32 R49, RZ, RZ, R212 ;  /* 0x000000ffff317224 */ /* 0x002fe200078e00d4 */
[----:B------:R-:W-:Y:S01]  /*10310*/  LOP3.LUT R51, R51, R50, RZ, 0x3c, !PT ;  /* 0x0000003233337212 */ /* 0x000fe200078e3cff */
[----:B------:R-:W-:Y:S01]  /*10320*/  IMAD.WIDE R52, R6, 0x2, R52 ;  /* 0x0000000206347825 */ /* 0x000fe200078e0234 */
[----:B------:R-:W3:Y:S03]  /*10330*/  LDL.LU R212, [R1+0x1a8] ;  /* 0x0001a80001d47983 */ /* 0x000ee60000300800 */
[----:B------:R-:W-:-:S02]  /*10340*/  IMAD.MOV.U32 R48, RZ, RZ, R49 ;  /* 0x000000ffff307224 */ /* 0x000fc400078e0031 */
[----:B------:R-:W-:Y:S02]  /*10350*/  IMAD.MOV.U32 R49, RZ, RZ, R182 ;  /* 0x000000ffff317224 */ /* 0x000fe400078e00b6 */
[----:B------:R-:W-:Y:S02]  /*10360*/  IMAD.MOV.U32 R181, RZ, RZ, R52 ;  /* 0x000000ffffb57224 */ /* 0x000fe400078e0034 */
[----:B------:R-:W-:Y:S02]  /*10370*/  IMAD.MOV.U32 R171, RZ, RZ, R53 ;  /* 0x000000ffffab7224 */ /* 0x000fe400078e0035 */
[----:B------:R-:W-:-:S04]  /*10380*/  IMAD.WIDE R48, R6, 0x2, R48 ;  /* 0x0000000206307825 */ /* 0x000fc800078e0230 */
[----:B------:R-:W-:Y:S02]  /*10390*/  IMAD.MOV.U32 R52, RZ, RZ, R42 ;  /* 0x000000ffff347224 */ /* 0x000fe400078e002a */
[----:B------:R-:W-:Y:S02]  /*103a0*/  IMAD.MOV.U32 R53, RZ, RZ, R183 ;  /* 0x000000ffff357224 */ /* 0x000fe400078e00b7 */
[C---:B------:R-:W-:Y:S01]  /*103b0*/  IMAD.WIDE R50, R6.reuse, 0x2, R50 ;  /* 0x0000000206327825 */ /* 0x040fe200078e0232 */
[----:B------:R-:W-:Y:S03]  /*103c0*/  STL [R1+0x50], R48 ;  /* 0x0000503001007387 */ /* 0x000fe60000100800 */
[----:B------:R-:W-:Y:S01]  /*103d0*/  IMAD.WIDE R52, R6, 0x2, R52 ;  /* 0x0000000206347825 */ /* 0x000fe200078e0234 */
[----:B------:R-:W-:Y:S03]  /*103e0*/  STL [R1+0x14c], R50 ;  /* 0x00014c3201007387 */ /* 0x000fe60000100800 */
[----:B------:R-:W-:Y:S01]  /*103f0*/  IMAD.MOV.U32 R183, RZ, RZ, R54 ;  /* 0x000000ffffb77224 */ /* 0x000fe200078e0036 */
[----:B------:R-:W-:Y:S01]  /*10400*/  STL [R1+0x54], R51 ;  /* 0x0000543301007387 */ /* 0x000fe20000100800 */
[----:B------:R-:W-:-:S03]  /*10410*/  IMAD.MOV.U32 R54, RZ, RZ, R187 ;  /* 0x000000ffff367224 */ /* 0x000fc600078e00bb */
[----:B------:R-:W4:Y:S04]  /*10420*/  LDL.LU R187, [R1+0x1a4] ;  /* 0x0001a40001bb7983 */ /* 0x000f280000300800 */
[----:B------:R0:W-:Y:S02]  /*10430*/  STL [R1+0x58], R52 ;  /* 0x0000583401007387 */ /* 0x0001e40000100800 */
[----:B0-----:R-:W-:Y:S02]  /*10440*/  IMAD.MOV.U32 R52, RZ, RZ, R173 ;  /* 0x000000ffff347224 */ /* 0x001fe400078e00ad */
[----:B------:R-:W2:Y:S01]  /*10450*/  LDL.LU R173, [R1+0x1a0] ;  /* 0x0001a00001ad7983 */ /* 0x000ea20000300800 */
[----:B------:R-:W-:Y:S07]  /*10460*/  HMMA.16816.F32 R72, R112, R92, R72 ;  /* 0x0000005c7048723c */ /* 0x000fee0000001848 */
[----:B------:R-:W-:-:S02]  /*10470*/  IMAD.MOV.U32 R93, RZ, RZ, R55 ;  /* 0x000000ffff5d7224 */ /* 0x000fc400078e0037 */
[----:B------:R-:W-:Y:S02]  /*10480*/  IMAD.MOV.U32 R55, RZ, RZ, R184 ;  /* 0x000000ffff377224 */ /* 0x000fe400078e00b8 */
[----:B------:R-:W-:Y:S02]  /*10490*/  IMAD.MOV.U32 R92, RZ, RZ, R183 ;  /* 0x000000ffff5c7224 */ /* 0x000fe400078e00b7 */
[----:B------:R-:W-:-:S04]  /*104a0*/  IMAD.WIDE R54, R6, 0x2, R54 ;  /* 0x0000000206367825 */ /* 0x000fc800078e0236 */
[----:B------:R-:W-:Y:S02]  /*104b0*/  IMAD.MOV.U32 R183, RZ, RZ, R53 ;  /* 0x000000ffffb77224 */ /* 0x000fe400078e0035 */
[----:B------:R-:W-:Y:S01]  /*104c0*/  IMAD.MOV.U32 R53, RZ, RZ, R185 ;  /* 0x000000ffff357224 */ /* 0x000fe200078e00b9 */
[----:B------:R0:W-:Y:S01]  /*104d0*/  STL [R1+0x5c], R54 ;  /* 0x00005c3601007387 */ /* 0x0001e20000100800 */
[----:B------:R-:W-:Y:S02]  /*104e0*/  IMAD.MOV.U32 R184, RZ, RZ, R55 ;  /* 0x000000ffffb87224 */ /* 0x000fe400078e0037 */
[----:B------:R-:W-:-:S04]  /*104f0*/  IMAD.WIDE R52, R6, 0x2, R52 ;  /* 0x0000000206347825 */ /* 0x000fc800078e0234 */
[----:B0-----:R-:W-:Y:S02]  /*10500*/  IMAD.MOV.U32 R54, RZ, RZ, R195 ;  /* 0x000000ffff367224 */ /* 0x001fe400078e00c3 */
[----:B------:R-:W-:Y:S01]  /*10510*/  IMAD.MOV.U32 R55, RZ, RZ, R186 ;  /* 0x000000ffff377224 */ /* 0x000fe200078e00ba */
[----:B------:R-:W3:Y:S03]  /*10520*/  LDL.LU R195, [R1+0x19c] ;  /* 0x00019c0001c37983 */ /* 0x000ee60000300800 */
[----:B------:R-:W-:Y:S01]  /*10530*/  IMAD.WIDE R54, R6, 0x2, R54 ;  /* 0x0000000206367825 */ /* 0x000fe200078e0236 */
[----:B------:R4:W-:Y:S03]  /*10540*/  STL [R1+0x60], R52 ;  /* 0x0000603401007387 */ /* 0x0009e60000100800 */
[----:B------:R-:W-:-:S02]  /*10550*/  IMAD.MOV.U32 R185, RZ, RZ, R53 ;  /* 0x000000ffffb97224 */ /* 0x000fc400078e0035 */
[----:B------:R-:W-:Y:S02]  /*10560*/  IMAD.MOV.U32 R186, RZ, RZ, R55 ;  /* 0x000000ffffba7224 */ /* 0x000fe400078e0037 */
[----:B----4-:R-:W-:Y:S02]  /*10570*/  IMAD.MOV.U32 R53, RZ, RZ, R187 ;  /* 0x000000ffff357224 */ /* 0x010fe400078e00bb */
[----:B--2---:R-:W-:Y:S02]  /*10580*/  IMAD.MOV.U32 R52, RZ, RZ, R173 ;  /* 0x000000ffff347224 */ /* 0x004fe400078e00ad */
[----:B------:R-:W2:Y:S04]  /*10590*/  LDL.LU R173, [R1+0x198] ;  /* 0x0001980001ad7983 */ /* 0x000ea80000300800 */
[----:B------:R0:W-:Y:S01]  /*105a0*/  STL [R1+0x64], R54 ;  /* 0x0000643601007387 */ /* 0x0001e20000100800 */
[----:B------:R-:W-:-:S04]  /*105b0*/  IMAD.WIDE R52, R6, 0x2, R52 ;  /* 0x0000000206347825 */ /* 0x000fc800078e0234 */
[----:B0-----:R-:W-:Y:S02]  /*105c0*/  IMAD.MOV.U32 R54, RZ, RZ, R92 ;  /* 0x000000ffff367224 */ /* 0x001fe400078e005c */
[----:B------:R-:W-:-:S04]  /*105d0*/  IMAD.MOV.U32 R55, RZ, RZ, R188 ;  /* 0x000000ffff377224 */ /* 0x000fc800078e00bc */
[----:B------:R-:W-:Y:S01]  /*105e0*/  IMAD.WIDE R54, R6, 0x2, R54 ;  /* 0x0000000206367825 */ /* 0x000fe200078e0236 */
[----:B------:R0:W-:Y:S03]  /*105f0*/  STL [R1+0x68], R52 ;  /* 0x0000683401007387 */ /* 0x0001e60000100800 */
[----:B------:R-:W-:Y:S01]  /*10600*/  IMAD.MOV.U32 R187, RZ, RZ, R53 ;  /* 0x000000ffffbb7224 */ /* 0x000fe200078e0035 */
[----:B------:R1:W-:Y:S01]  /*10610*/  STL [R1+0x6c], R54 ;  /* 0x00006c3601007387 */ /* 0x0003e20000100800 */
[----:B------:R-:W-:Y:S02]  /*10620*/  IMAD.MOV.U32 R188, RZ, RZ, R55 ;  /* 0x000000ffffbc7224 */ /* 0x000fe400078e0037 */
[----:B0-----:R-:W-:Y:S02]  /*10630*/  IMAD.MOV.U32 R52, RZ, RZ, R93 ;  /* 0x000000ffff347224 */ /* 0x001fe400078e005d */
[----:B------:R-:W-:-:S02]  /*10640*/  IMAD.MOV.U32 R53, RZ, RZ, R189 ;  /* 0x000000ffff357224 */ /* 0x000fc400078e00bd */
[----:B-1----:R-:W-:Y:S02]  /*10650*/  IMAD.MOV.U32 R54, RZ, RZ, R96 ;  /* 0x000000ffff367224 */ /* 0x002fe400078e0060 */
[----:B------:R-:W-:Y:S02]  /*10660*/  IMAD.MOV.U32 R55, RZ, RZ, R190 ;  /* 0x000000ffff377224 */ /* 0x000fe400078e00be */
[----:B------:R-:W-:-:S04]  /*10670*/  IMAD.WIDE R52, R6, 0x2, R52 ;  /* 0x0000000206347825 */ /* 0x000fc800078e0234 */
[----:B------:R-:W-:Y:S01]  /*10680*/  IMAD.WIDE R54, R6, 0x2, R54 ;  /* 0x0000000206367825 */ /* 0x000fe200078e0236 */
[----:B------:R0:W-:Y:S04]  /*10690*/  STL [R1+0x70], R52 ;  /* 0x0000703401007387 */ /* 0x0001e80000100800 */
[----:B------:R1:W-:Y:S04]  /*106a0*/  STL [R1+0x74], R54 ;  /* 0x0000743601007387 */ /* 0x0003e80000100800 */
[----:B------:R-:W4:Y:S01]  /*106b0*/  LDL.LU R93, [R1+0x88] ;  /* 0x00008800015d7983 */ /* 0x000f220000300800 */
[----:B------:R-:W-:-:S02]  /*106c0*/  IMAD.MOV.U32 R189, RZ, RZ, R53 ;  /* 0x000000ffffbd7224 */ /* 0x000fc400078e0035 */
[----:B0-----:R-:W-:Y:S02]  /*106d0*/  IMAD.MOV.U32 R52, RZ, RZ, R97 ;  /* 0x000000ffff347224 */ /* 0x001fe400078e0061 */
[----:B------:R-:W-:-:S04]  /*106e0*/  IMAD.MOV.U32 R53, RZ, RZ, R191 ;  /* 0x000000ffff357224 */ /* 0x000fc800078e00bf */
[----:B------:R-:W-:-:S04]  /*106f0*/  IMAD.WIDE R52, R6, 0x2, R52 ;  /* 0x0000000206347825 */ /* 0x000fc800078e0234 */
[----:B-1----:R-:W-:Y:S02]  /*10700*/  IMAD.MOV.U32 R54, RZ, RZ, R201 ;  /* 0x000000ffff367224 */ /* 0x002fe400078e00c9 */
[----:B------:R-:W2:Y:S04]  /*10710*/  LDL.LU R201, [R1+0x194] ;  /* 0x0001940001c97983 */ /* 0x000ea80000300800 */
[----:B------:R0:W-:Y:S02]  /*10720*/  STL [R1+0x78], R52 ;  /* 0x0000783401007387 */ /* 0x0001e40000100800 */
[----:B0-----:R-:W-:Y:S02]  /*10730*/  IMAD.MOV.U32 R52, RZ, RZ, R41 ;  /* 0x000000ffff347224 */ /* 0x001fe400078e0029 */
[----:B------:R-:W2:Y:S01]  /*10740*/  LDL.LU R41, [R1+0x190] ;  /* 0x0001900001297983 */ /* 0x000ea20000300800 */
[----:B------:R-:W-:-:S02]  /*10750*/  IMAD.MOV.U32 R182, RZ, RZ, R49 ;  /* 0x000000ffffb67224 */ /* 0x000fc400078e0031 */
[----:B------:R-:W-:Y:S01]  /*10760*/  IMAD.MOV.U32 R190, RZ, RZ, R55 ;  /* 0x000000ffffbe7224 */ /* 0x000fe200078e0037 */
[----:B------:R-:W0:Y:S01]  /*10770*/  LDSM.16.MT88.4 R48, [R5+0x9c00] ;  /* 0x009c00000530783b */ /* 0x000e220000004200 */
[----:B------:R-:W-:-:S04]  /*10780*/  IMAD.MOV.U32 R55, RZ, RZ, R192 ;  /* 0x000000ffff377224 */ /* 0x000fc800078e00c0 */
[----:B------:R-:W-:-:S04]  /*10790*/  IMAD.WIDE R54, R6, 0x2, R54 ;  /* 0x0000000206367825 */ /* 0x000fc800078e0236 */
[----:B------:R-:W-:Y:S01]  /*107a0*/  IMAD.MOV.U32 R192, RZ, RZ, R55 ;  /* 0x000000ffffc07224 */ /* 0x000fe200078e0037 */
[----:B------:R1:W-:Y:S01]  /*107b0*/  STL [R1+0x7c], R54 ;  /* 0x00007c3601007387 */ /* 0x0003e20000100800 */
[----:B------:R-:W-:Y:S02]  /*107c0*/  IMAD.MOV.U32 R96, RZ, RZ, R100 ;  /* 0x000000ffff607224 */ /* 0x000fe400078e0064 */
[----:B------:R-:W-:Y:S02]  /*107d0*/  IMAD.MOV.U32 R191, RZ, RZ, R53 ;  /* 0x000000ffffbf7224 */ /* 0x000fe400078e0035 */
[----:B------:R-:W-:Y:S02]  /*107e0*/  IMAD.MOV.U32 R53, RZ, RZ, R193 ;  /* 0x000000ffff357224 */ /* 0x000fe400078e00c1 */
[----:B------:R-:W-:Y:S02]  /*107f0*/  IMAD.MOV.U32 R97, RZ, RZ, R56 ;  /* 0x000000ffff617224 */ /* 0x000fe400078e0038 */
[----:B------:R-:W-:-:S02]  /*10800*/  IMAD.MOV.U32 R100, RZ, RZ, R57 ;  /* 0x000000ffff647224 */ /* 0x000fc400078e0039 */
[----:B-1----:R-:W-:Y:S02]  /*10810*/  IMAD.MOV.U32 R54, RZ, RZ, R2 ;  /* 0x000000ffff367224 */ /* 0x002fe400078e0002 */
[----:B------:R-:W-:Y:S01]  /*10820*/  IMAD.MOV.U32 R55, RZ, RZ, R194 ;  /* 0x000000ffff377224 */ /* 0x000fe200078e00c2 */
[----:B------:R-:W2:Y:S03]  /*10830*/  LDL.LU R2, [R1+0x18c] ;  /* 0x00018c0001027983 */ /* 0x000ea60000300800 */
[----:B------:R-:W-:-:S04]  /*10840*/  IMAD.WIDE R56, R6, 0x2, R54 ;  /* 0x0000000206387825 */ /* 0x000fc800078e0236 */
[----:B---3--:R-:W-:Y:S02]  /*10850*/  IMAD.MOV.U32 R55, RZ, RZ, R195 ;  /* 0x000000ffff377224 */ /* 0x008fe400078e00c3 */
[----:B------:R-:W-:-:S04]  /*10860*/  IMAD.WIDE R52, R6, 0x2, R52 ;  /* 0x0000000206347825 */ /* 0x000fc800078e0234 */
[----:B------:R-:W-:Y:S01]  /*10870*/  IMAD.MOV.U32 R193, RZ, RZ, R53 ;  /* 0x000000ffffc17224 */ /* 0x000fe200078e0035 */
[----:B------:R1:W-:Y:S04]  /*10880*/  STL [R1+0x80], R52 ;  /* 0x0000803401007387 */ /* 0x0003e80000100800 */
[----:B------:R-:W-:Y:S01]  /*10890*/  STL [R1+0x84], R56 ;  /* 0x0000843801007387 */ /* 0x000fe20000100800 */
[----:B-1----:R-:W-:Y:S02]  /*108a0*/  IMAD.MOV.U32 R52, RZ, RZ, R96 ;  /* 0x000000ffff347224 */ /* 0x002fe400078e0060 */
[----:B------:R-:W-:-:S04]  /*108b0*/  IMAD.MOV.U32 R53, RZ, RZ, R196 ;  /* 0x000000ffff357224 */ /* 0x000fc800078e00c4 */
[----:B------:R-:W-:-:S04]  /*108c0*/  IMAD.WIDE R52, R6, 0x2, R52 ;  /* 0x0000000206347825 */ /* 0x000fc800078e0234 */
[----:B------:R-:W-:Y:S01]  /*108d0*/  IMAD.MOV.U32 R196, RZ, RZ, R53 ;  /* 0x000000ffffc47224 */ /* 0x000fe200078e0035 */
[C---:B0-----:R-:W-:Y:S08]  /*108e0*/  HMMA.16816.F32 R76, R48.reuse, R106, R76 ;  /* 0x0000006a304c723c */ /* 0x041ff0000000184c */
[C---:B------:R-:W-:Y:S08]  /*108f0*/  HMMA.16816.F32 R80, R48.reuse, R102, R80 ;  /* 0x000000663050723c */ /* 0x040ff00000001850 */
[C---:B------:R-:W-:Y:S08]  /*10900*/  HMMA.16816.F32 R84, R48.reuse, R98, R84 ;  /* 0x000000623054723c */ /* 0x040ff00000001854 */
[----:B------:R-:W-:Y:S07]  /*10910*/  HMMA.16816.F32 R88, R48, R94, R88 ;  /* 0x0000005e3058723c */ /* 0x000fee0000001858 */
[----:B------:R-:W-:-:S02]  /*10920*/  IMAD.MOV.U32 R48, RZ, RZ, R213 ;  /* 0x000000ffff307224 */ /* 0x000fc400078e00d5 */
[----:B------:R-:W-:Y:S02]  /*10930*/  IMAD.MOV.U32 R49, RZ, RZ, R200 ;  /* 0x000000ffff317224 */ /* 0x000fe400078e00c8 */
[----:B------:R-:W-:Y:S02]  /*10940*/  IMAD.MOV.U32 R50, RZ, RZ, R44 ;  /* 0x000000ffff327224 */ /* 0x000fe400078e002c */
[----:B------:R-:W-:Y:S02]  /*10950*/  IMAD.MOV.U32 R51, RZ, RZ, R0 ;  /* 0x000000ffff337224 */ /* 0x000fe400078e0000 */
[----:B------:R-:W-:-:S04]  /*10960*/  IMAD.WIDE R48, R6, 0x2, R48 ;  /* 0x0000000206307825 */ /* 0x000fc800078e0230 */
[----:B------:R-:W-:-:S04]  /*10970*/  IMAD.WIDE R50, R6, 0x2, R50 ;  /* 0x0000000206327825 */ /* 0x000fc800078e0232 */
[----:B------:R-:W-:Y:S02]  /*10980*/  IMAD.MOV.U32 R200, RZ, RZ, R49 ;  /* 0x000000ffffc87224 */ /* 0x000fe400078e0031 */
[----:B------:R-:W-:Y:S02]  /*10990*/  IMAD.MOV.U32 R194, RZ, RZ, R57 ;  /* 0x000000ffffc27224 */ /* 0x000fe400078e0039 */
[----:B----4-:R-:W-:-:S04]  /*109a0*/  IMAD.MOV.U32 R54, RZ, RZ, R93 ;  /* 0x000000ffff367224 */ /* 0x010fc800078e005d */
[----:B------:R-:W-:-:S04]  /*109b0*/  IMAD.WIDE R54, R6, 0x2, R54 ;  /* 0x0000000206367825 */ /* 0x000fc800078e0236 */
[----:B------:R-:W-:Y:S01]  /*109c0*/  IMAD.MOV.U32 R195, RZ, RZ, R55 ;  /* 0x000000ffffc37224 */ /* 0x000fe200078e0037 */
[----:B------:R0:W-:Y:S04]  /*109d0*/  STL [R1+0x88], R54 ;  /* 0x0000883601007387 */ /* 0x0001e80000100800 */
[----:B------:R1:W-:Y:S01]  /*109e0*/  STL [R1+0x8c], R52 ;  /* 0x00008c3401007387 */ /* 0x0003e20000100800 */
[----:B0-----:R-:W-:Y:S02]  /*109f0*/  IMAD.MOV.U32 R54, RZ, RZ, R97 ;  /* 0x000000ffff367224 */ /* 0x001fe400078e0061 */
[----:B------:R-:W-:-:S04]  /*10a00*/  IMAD.MOV.U32 R55, RZ, RZ, R197 ;  /* 0x000000ffff377224 */ /* 0x000fc800078e00c5 */
[----:B------:R-:W-:-:S04]  /*10a10*/  IMAD.WIDE R54, R6, 0x2, R54 ;  /* 0x0000000206367825 */ /* 0x000fc800078e0236 */
[----:B-1----:R-:W-:Y:S01]  /*10a20*/  IMAD.MOV.U32 R52, RZ, RZ, R100 ;  /* 0x000000ffff347224 */ /* 0x002fe200078e0064 */
[----:B------:R0:W-:Y:S01]  /*10a30*/  STL [R1+0x90], R54 ;  /* 0x0000903601007387 */ /* 0x0001e20000100800 */
[----:B------:R-:W-:Y:S02]  /*10a40*/  IMAD.MOV.U32 R53, RZ, RZ, R198 ;  /* 0x000000ffff357224 */ /* 0x000fe400078e00c6 */
[----:B------:R-:W-:Y:S02]  /*10a50*/  IMAD.MOV.U32 R197, RZ, RZ, R55 ;  /* 0x000000ffffc57224 */ /* 0x000fe400078e0037 */
[----:B------:R-:W-:-:S04]  /*10a60*/  IMAD.WIDE R52, R6, 0x2, R52 ;  /* 0x0000000206347825 */ /* 0x000fc800078e0234 */
[----:B0-----:R-:W-:Y:S02]  /*10a70*/  IMAD.MOV.U32 R54, RZ, RZ, R61 ;  /* 0x000000ffff367224 */ /* 0x001fe400078e003d */
[----:B------:R-:W-:-:S04]  /*10a80*/  IMAD.MOV.U32 R55, RZ, RZ, R60 ;  /* 0x000000ffff377224 */ /* 0x000fc800078e003c */
[----:B------:R-:W-:Y:S01]  /*10a90*/  IMAD.WIDE R54, R6, 0x2, R54 ;  /* 0x0000000206367825 */ /* 0x000fe200078e0236 */
[----:B------:R-:W-:Y:S04]  /*10aa0*/  STL [R1+0x94], R52 ;  /* 0x0000943401007387 */ /* 0x000fe80000100800 */
[----:B------:R-:W-:Y:S01]  /*10ab0*/  STL [R1+0x150], R54 ;  /* 0x0001503601007387 */ /* 0x000fe20000100800 */
[----:B------:R-:W-:-:S03]  /*10ac0*/  IMAD.MOV.U32 R97, RZ, RZ, R63 ;  /* 0x000000ffff617224 */ /* 0x000fc600078e003f */
[----:B------:R-:W-:Y:S01]  /*10ad0*/  STL [R1+0x98], R55 ;  /* 0x0000983701007387 */ /* 0x000fe20000100800 */
[----:B------:R-:W-:-:S03]  /*10ae0*/  IMAD.MOV.U32 R100, RZ, RZ, R62 ;  /* 0x000000ffff647224 */ /* 0x000fc600078e003e */
[----:B------:R-:W3:Y:S04]  /*10af0*/  LDL.LU R213, [R1+0x188] ;  /* 0x0001880001d57983 */ /* 0x000ee80000300800 */
[----:B------:R-:W4:Y:S04]  /*10b00*/  LDL.LU R0, [R1+0x184] ;  /* 0x0001840001007983 */ /* 0x000f280000300800 */
[----:B------:R-:W4:Y:S04]  /*10b10*/  LDL.LU R44, [R1+0x180] ;  /* 0x00018000012c7983 */ /* 0x000f280000300800 */
[----:B------:R0:W-:Y:S04]  /*10b20*/  STL [R1+0x9c], R48 ;  /* 0x00009c3001007387 */ /* 0x0001e80000100800 */
[----:B------:R1:W-:Y:S04]  /*10b30*/  STL [R1+0x154], R50 ;  /* 0x0001543201007387 */ /* 0x0003e80000100800 */
[----:B------:R2:W-:Y:S01]  /*10b40*/  STL [R1+0xa0], R51 ;  /* 0x0000a03301007387 */ /* 0x0005e20000100800 */
[----:B0-----:R-:W-:-:S03]  /*10b50*/  IMAD.MOV.U32 R48, RZ, RZ, R97 ;  /* 0x000000ffff307224 */ /* 0x001fc600078e0061 */
[----:B------:R-:W0:Y:S01]  /*10b60*/  LDSM.16.MT88.4 R60, [R11+0x9c00] ;  /* 0x009c00000b3c783b */ /* 0x000e220000004200 */
[----:B------:R-:W-:Y:S02]  /*10b70*/  IMAD.MOV.U32 R49, RZ, RZ, R202 ;  /* 0x000000ffff317224 */ /* 0x000fe400078e00ca */
[----:B-1----:R-:W-:Y:S02]  /*10b80*/  IMAD.MOV.U32 R50, RZ, RZ, R101 ;  /* 0x000000ffff327224 */ /* 0x002fe400078e0065 */
[----:B--2---:R-:W-:Y:S02]  /*10b90*/  IMAD.MOV.U32 R51, RZ, RZ, R100 ;  /* 0x000000ffff337224 */ /* 0x004fe400078e0064 */
[----:B------:R-:W-:-:S04]  /*10ba0*/  IMAD.WIDE R48, R6, 0x2, R48 ;  /* 0x0000000206307825 */ /* 0x000fc800078e0230 */
[----:B------:R-:W-:Y:S01]  /*10bb0*/  IMAD.WIDE R50, R6, 0x2, R50 ;  /* 0x0000000206327825 */ /* 0x000fe200078e0232 */
[----:B------:R1:W-:Y:S03]  /*10bc0*/  STL [R1+0xa4], R48 ;  /* 0x0000a43001007387 */ /* 0x0003e60000100800 */
[----:B------:R-:W-:Y:S01]  /*10bd0*/  IMAD.MOV.U32 R202, RZ, RZ, R49 ;  /* 0x000000ffffca7224 */ /* 0x000fe200078e0031 */
[----:B------:R2:W-:Y:S04]  /*10be0*/  STL [R1+0x158], R50 ;  /* 0x0001583201007387 */ /* 0x0005e80000100800 */
[----:B------:R2:W-:Y:S01]  /*10bf0*/  STL [R1+0xa8], R51 ;  /* 0x0000a83301007387 */ /* 0x0005e20000100800 */
[----:B-1----:R-:W-:-:S02]  /*10c00*/  IMAD.MOV.U32 R48, RZ, RZ, R104 ;  /* 0x000000ffff307224 */ /* 0x002fc400078e0068 */
[----:B------:R-:W-:Y:S02]  /*10c10*/  IMAD.MOV.U32 R49, RZ, RZ, R204 ;  /* 0x000000ffff317224 */ /* 0x000fe400078e00cc */
[----:B--2---:R-:W-:Y:S02]  /*10c20*/  IMAD.MOV.U32 R50, RZ, RZ, R118 ;  /* 0x000000ffff327224 */ /* 0x004fe400078e0076 */
[----:B------:R-:W-:Y:S02]  /*10c30*/  IMAD.MOV.U32 R51, RZ, RZ, R105 ;  /* 0x000000ffff337224 */ /* 0x000fe400078e0069 */
[----:B------:R-:W-:-:S04]  /*10c40*/  IMAD.WIDE R48, R6, 0x2, R48 ;  /* 0x0000000206307825 */ /* 0x000fc800078e0230 */
[----:B------:R-:W-:Y:S01]  /*10c50*/  IMAD.WIDE R50, R6, 0x2, R50 ;  /* 0x0000000206327825 */ /* 0x000fe200078e0232 */
[----:B------:R-:W-:Y:S04]  /*10c60*/  STL [R1+0xac], R48 ;  /* 0x0000ac3001007387 */ /* 0x000fe80000100800 */
[----:B------:R1:W-:Y:S01]  /*10c70*/  STL [R1+0x15c], R50 ;  /* 0x00015c3201007387 */ /* 0x0003e20000100800 */
[----:B------:R-:W-:-:S03]  /*10c80*/  IMAD.MOV.U32 R57, RZ, RZ, R41 ;  /* 0x000000ffff397224 */ /* 0x000fc600078e0029 */
[----:B------:R2:W-:Y:S01]  /*10c90*/  STL [R1+0xb0], R51 ;  /* 0x0000b03301007387 */ /* 0x0005e20000100800 */
[----:B-1----:R-:W-:-:S03]  /*10ca0*/  IMAD.MOV.U32 R50, RZ, RZ, R45 ;  /* 0x000000ffff327224 */ /* 0x002fc600078e002d */
[----:B------:R-:W4:Y:S04]  /*10cb0*/  LDL.LU R45, [R1+0x17c] ;  /* 0x00017c00012d7983 */ /* 0x000f280000300800 */
[----:B------:R-:W4:Y:S01]  /*10cc0*/  LDL.LU R41, [R1+0x178] ;  /* 0x0001780001297983 */ /* 0x000f220000300800 */
[----:B------:R-:W-:Y:S02]  /*10cd0*/  IMAD.MOV.U32 R198, RZ, RZ, R53 ;  /* 0x000000ffffc67224 */ /* 0x000fe400078e0035 */
[----:B------:R-:W-:Y:S02]  /*10ce0*/  IMAD.MOV.U32 R52, RZ, RZ, R199 ;  /* 0x000000ffff347224 */ /* 0x000fe400078e00c7 */
[----:B------:R-:W-:Y:S02]  /*10cf0*/  IMAD.MOV.U32 R53, RZ, RZ, R172 ;  /* 0x000000ffff357224 */ /* 0x000fe400078e00ac */
[----:B------:R-:W-:-:S02]  /*10d00*/  IMAD.MOV.U32 R204, RZ, RZ, R49 ;  /* 0x000000ffffcc7224 */ /* 0x000fc400078e0031 */
[----:B------:R-:W-:-:S04]  /*10d10*/  IMAD.WIDE R52, R6, 0x2, R52 ;  /* 0x0000000206347825 */ /* 0x000fc800078e0234 */
[----:B--2---:R-:W-:Y:S02]  /*10d20*/  IMAD.MOV.U32 R51, RZ, RZ, R206 ;  /* 0x000000ffff337224 */ /* 0x004fe400078e00ce */
[----:B------:R-:W-:Y:S02]  /*10d30*/  IMAD.MOV.U32 R48, RZ, RZ, R205 ;  /* 0x000000ffff307224 */ /* 0x000fe400078e00cd */
[----:B------:R-:W-:Y:S02]  /*10d40*/  IMAD.MOV.U32 R49, RZ, RZ, R177 ;  /* 0x000000ffff317224 */ /* 0x000fe400078e00b1 */
[----:B------:R-:W-:Y:S02]  /*10d50*/  IMAD.MOV.U32 R199, RZ, RZ, R52 ;  /* 0x000000ffffc77224 */ /* 0x000fe400078e0034 */
[----:B------:R-:W-:Y:S02]  /*10d60*/  IMAD.MOV.U32 R172, RZ, RZ, R53 ;  /* 0x000000ffffac7224 */ /* 0x000fe400078e0035 */
[----:B------:R-:W-:-:S02]  /*10d70*/  IMAD.MOV.U32 R56, RZ, RZ, R2 ;  /* 0x000000ffff387224 */ /* 0x000fc400078e0002 */
[----:B------:R-:W-:Y:S01]  /*10d80*/  IMAD.MOV.U32 R52, RZ, RZ, R201 ;  /* 0x000000ffff347224 */ /* 0x000fe200078e00c9 */
[----:B------:R1:W5:Y:S01]  /*10d90*/  LDL.LU R2, [R1+0x174] ;  /* 0x0001740001027983 */ /* 0x0003620000300800 */
[----:B------:R-:W-:Y:S02]  /*10da0*/  IMAD.MOV.U32 R53, RZ, RZ, R173 ;  /* 0x000000ffff357224 */ /* 0x000fe400078e00ad */
[----:B------:R-:W-:-:S04]  /*10db0*/  IMAD.WIDE R50, R6, 0x2, R50 ;  /* 0x0000000206327825 */ /* 0x000fc800078e0232 */
[C---:B------:R-:W-:Y:S01]  /*10dc0*/  IMAD.WIDE R48, R6.reuse, 0x2, R48 ;  /* 0x0000000206307825 */ /* 0x040fe200078e0230 */
[----:B------:R0:W-:Y:S03]  /*10dd0*/  STL [R1+0xb4], R50 ;  /* 0x0000b43201007387 */ /* 0x0001e60000100800 */
[----:B------:R-:W-:-:S04]  /*10de0*/  IMAD.WIDE R56, R6, 0x2, R56 ;  /* 0x0000000206387825 */ /* 0x000fc800078e0238 */
[----:B------:R-:W-:-:S04]  /*10df0*/  IMAD.WIDE R52, R6, 0x2, R52 ;  /* 0x0000000206347825 */ /* 0x000fc800078e0234 */
[----:B------:R-:W-:Y:S02]  /*10e00*/  IMAD.MOV.U32 R118, RZ, RZ, R58 ;  /* 0x000000ffff767224 */ /* 0x000fe400078e003a */
[----:B------:R-:W-:Y:S02]  /*10e10*/  IMAD.MOV.U32 R205, RZ, RZ, R48 ;  /* 0x000000ffffcd7224 */ /* 0x000fe400078e0030 */
[----:B------:R-:W-:Y:S02]  /*10e20*/  IMAD.MOV.U32 R177, RZ, RZ, R49 ;  /* 0x000000ffffb17224 */ /* 0x000fe400078e0031 */
[----:B------:R-:W-:Y:S02]  /*10e30*/  IMAD.MOV.U32 R206, RZ, RZ, R51 ;  /* 0x000000ffffce7224 */ /* 0x000fe400078e0033 */
[----:B------:R-:W-:Y:S01]  /*10e40*/  IMAD.MOV.U32 R58, RZ, RZ, R59 ;  /* 0x000000ffff3a7224 */ /* 0x000fe200078e003b */
[----:B0-----:R-:W-:Y:S01]  /*10e50*/  HMMA.16816.F32 R48, R60, R102, R64 ;  /* 0x000000663c30723c */ /* 0x001fe20000001840 */
[----:B------:R-:W-:Y:S01]  /*10e60*/  IMAD.MOV.U32 R59, RZ, RZ, R208 ;  /* 0x000000ffff3b7224 */ /* 0x000fe200078e00d0 */
[----:B------:R0:W-:Y:S01]  /*10e70*/  STL [R1+0x160], R56 ;  /* 0x0001603801007387 */ /* 0x0001e20000100800 */
[----:B------:R-:W-:-:S02]  /*10e80*/  IMAD.MOV.U32 R201, RZ, RZ, R52 ;  /* 0x000000ffffc97224 */ /* 0x000fc400078e0034 */
[----:B------:R-:W-:Y:S02]  /*10e90*/  IMAD.MOV.U32 R173, RZ, RZ, R53 ;  /* 0x000000ffffad7224 */ /* 0x000fe400078e0035 */
[----:B------:R-:W-:Y:S02]  /*10ea0*/  IMAD.MOV.U32 R64, RZ, RZ, R117 ;  /* 0x000000ffff407224 */ /* 0x000fe400078e0075 */
[----:B------:R-:W-:Y:S01]  /*10eb0*/  IMAD.MOV.U32 R65, RZ, RZ, R116 ;  /* 0x000000ffff417224 */ /* 0x000fe200078e0074 */
[----:B------:R2:W-:Y:S01]  /*10ec0*/  STL [R1+0xb8], R57 ;  /* 0x0000b83901007387 */ /* 0x0005e20000100800 */
[----:B------:R-:W-:Y:S02]  /*10ed0*/  IMAD.MOV.U32 R52, RZ, RZ, R203 ;  /* 0x000000ffff347224 */ /* 0x000fe400078e00cb */
[----:B------:R-:W-:Y:S02]  /*10ee0*/  IMAD.MOV.U32 R53, RZ, RZ, R174 ;  /* 0x000000ffff357224 */ /* 0x000fe400078e00ae */
[----:B0-----:R-:W-:-:S02]  /*10ef0*/  IMAD.MOV.U32 R56, RZ, RZ, R207 ;  /* 0x000000ffff387224 */ /* 0x001fc400078e00cf */
[----:B------:R-:W-:-:S04]  /*10f00*/  IMAD.WIDE R58, R6, 0x2, R58 ;  /* 0x00000002063a7825 */ /* 0x000fc800078e023a */
[----:B--2---:R-:W-:Y:S02]  /*10f10*/  IMAD.MOV.U32 R57, RZ, RZ, R178 ;  /* 0x000000ffff397224 */ /* 0x004fe400078e00b2 */
[C---:B------:R-:W-:Y:S01]  /*10f20*/  IMAD.WIDE R64, R6.reuse, 0x2, R64 ;  /* 0x0000000206407825 */ /* 0x040fe200078e0240 */
[----:B------:R-:W-:Y:S03]  /*10f30*/  STL [R1+0xbc], R58 ;  /* 0x0000bc3a01007387 */ /* 0x000fe60000100800 */
[C---:B------:R-:W-:Y:S01]  /*10f40*/  IMAD.WIDE R52, R6.reuse, 0x2, R52 ;  /* 0x0000000206347825 */ /* 0x040fe200078e0234 */
[----:B------:R0:W-:Y:S03]  /*10f50*/  STL [R1+0x164], R64 ;  /* 0x0001644001007387 */ /* 0x0001e60000100800 */
[----:B------:R-:W-:Y:S01]  /*10f60*/  IMAD.WIDE R56, R6, 0x2, R56 ;  /* 0x0000000206387825 */ /* 0x000fe200078e0238 */
[----:B------:R2:W-:Y:S03]  /*10f70*/  STL [R1+0xc0], R65 ;  /* 0x0000c04101007387 */ /* 0x0005e60000100800 */
[----:B------:R-:W-:-:S02]  /*10f80*/  IMAD.MOV.U32 R203, RZ, RZ, R52 ;  /* 0x000000ffffcb7224 */ /* 0x000fc400078e0034 */
[----:B------:R-:W-:Y:S02]  /*10f90*/  IMAD.MOV.U32 R174, RZ, RZ, R53 ;  /* 0x000000ffffae7224 */ /* 0x000fe400078e0035 */
[C---:B------:R-:W-:Y:S01]  /*10fa0*/  HMMA.16816.F32 R52, R60.reuse, R106, R108 ;  /* 0x0000006a3c34723c */ /* 0x040fe2000000186c */
[----:B------:R-:W-:Y:S02]  /*10fb0*/  IMAD.MOV.U32 R207, RZ, RZ, R56 ;  /* 0x000000ffffcf7224 */ /* 0x000fe400078e0038 */
[----:B------:R-:W-:Y:S02]  /*10fc0*/  IMAD.MOV.U32 R178, RZ, RZ, R57 ;  /* 0x000000ffffb27224 */ /* 0x000fe400078e0039 */
[----:B------:R-:W-:Y:S02]  /*10fd0*/  IMAD.MOV.U32 R208, RZ, RZ, R59 ;  /* 0x000000ffffd07224 */ /* 0x000fe400078e003b */
[----:B0-----:R-:W-:Y:S01]  /*10fe0*/  IMAD.MOV.U32 R64, RZ, RZ, R118 ;  /* 0x000000ffff407224 */ /* 0x001fe200078e0076 */
[----:B------:R-:W-:Y:S01]  /*10ff0*/  HMMA.16816.F32 R56, R60, R98, R68 ;  /* 0x000000623c38723c */ /* 0x000fe20000001844 */
[----:B--2---:R-:W-:-:S02]  /*11000*/  IMAD.MOV.U32 R65, RZ, RZ, R210 ;  /* 0x000000ffff417224 */ /* 0x004fc400078e00d2 */
[----:B------:R-:W-:Y:S02]  /*11010*/  IMAD.MOV.U32 R66, RZ, RZ, R119 ;  /* 0x000000ffff427224 */ /* 0x000fe400078e0077 */
[----:B------:R-:W-:Y:S01]  /*11020*/  IMAD.MOV.U32 R67, RZ, RZ, R211 ;  /* 0x000000ffff437224 */ /* 0x000fe200078e00d3 */
[----:B------:R-:W0:Y:S02]  /*11030*/  S2R R42, SR_TID.X ;  /* 0x00000000002a7919 */ /* 0x000e240000002100 */
[----:B------:R-:W-:Y:S01]  /*11040*/  HMMA.16816.F32 R108, R60, R94, R72 ;  /* 0x0000005e3c6c723c */ /* 0x000fe20000001848 */
[----:B------:R-:W-:-:S06]  /*11050*/  IMAD.WIDE R64, R6, 0x2, R64 ;  /* 0x0000000206407825 */ /* 0x000fcc00078e0240 */
[----:B------:R-:W-:Y:S02]  /*11060*/  IMAD.MOV.U32 R60, RZ, RZ, R180 ;  /* 0x000000ffff3c7224 */ /* 0x000fe400078e00b4 */
[----:B------:R-:W-:Y:S02]  /*11070*/  IMAD.MOV.U32 R61, RZ, RZ, R212 ;  /* 0x000000ffff3d7224 */ /* 0x000fe400078e00d4 */
[C---:B------:R-:W-:Y:S01]  /*11080*/  IMAD.WIDE R66, R6.reuse, 0x2, R66 ;  /* 0x0000000206427825 */ /* 0x040fe200078e0242 */
[----:B------:R1:W-:Y:S03]  /*11090*/  STL [R1+0xc4], R64 ;  /* 0x0000c44001007387 */ /* 0x0003e60000100800 */
[----:B------:R-:W-:Y:S01]  /*110a0*/  IMAD.WIDE R60, R6, 0x2, R60 ;  /* 0x00000002063c7825 */ /* 0x000fe200078e023c */
[----:B------:R1:W-:Y:S04]  /*110b0*/  STL [R1+0xc8], R66 ;  /* 0x0000c84201007387 */ /* 0x0003e80000100800 */
[----:B------:R1:W-:Y:S01]  /*110c0*/  STL [R1+0xcc], R60 ;  /* 0x0000cc3c01007387 */ /* 0x0003e20000100800 */
[----:B------:R-:W-:-:S02]  /*110d0*/  IMAD.MOV.U32 R68, RZ, RZ, R209 ;  /* 0x000000ffff447224 */ /* 0x000fc400078e00d1 */
[----:B------:R-:W-:Y:S02]  /*110e0*/  IMAD.MOV.U32 R69, RZ, RZ, R179 ;  /* 0x000000ffff457224 */ /* 0x000fe400078e00b3 */
[----:B------:R-:W-:Y:S01]  /*110f0*/  IMAD.MOV.U32 R92, RZ, RZ, c[0x0][0x188] ;  /* 0x00006200ff5c7624 */ /* 0x000fe200078e00ff */
[----:B0-----:R-:W-:Y:S01]  /*11100*/  LOP3.LUT R42, R42, 0x7f, RZ, 0xc0, !PT ;  /* 0x0000007f2a2a7812 */ /* 0x001fe200078ec0ff */
[----:B------:R-:W-:Y:S01]  /*11110*/  IMAD.WIDE R68, R6, 0x2, R68 ;  /* 0x0000000206447825 */ /* 0x000fe200078e0244 */
[----:B------:R-:W-:-:S03]  /*11120*/  UIADD3 UR4, UR4, -0x80, URZ ;  /* 0xffffff8004047890 */ /* 0x000fc6000fffe03f */
[----:B------:R-:W-:Y:S02]  /*11130*/  IMAD.SHL.U32 R92, R92, 0x80, RZ ;  /* 0x000000805c5c7824 */ /* 0x000fe400078e00ff */
[----:B------:R-:W-:-:S04]  /*11140*/  IMAD.WIDE R14, R6, 0x2, R14 ;  /* 0x00000002060e7825 */ /* 0x000fc800078e020e */
[----:B------:R-:W-:-:S04]  /*11150*/  IMAD.WIDE R20, R6, 0x2, R20 ;  /* 0x0000000206147825 */ /* 0x000fc800078e0214 */
[----:B------:R-:W-:-:S04]  /*11160*/  IMAD.WIDE R26, R6, 0x2, R26 ;  /* 0x00000002061a7825 */ /* 0x000fc800078e021a */
[----:B------:R-:W-:-:S04]  /*11170*/  IMAD.WIDE R32, R6, 0x2, R32 ;  /* 0x0000000206207825 */ /* 0x000fc800078e0220 */
[----:B------:R-:W-:Y:S02]  /*11180*/  IMAD.SHL.U32 R42, R42, 0x2, RZ ;  /* 0x000000022a2a7824 */ /* 0x000fe400078e00ff */
[----:B------:R-:W-:Y:S02]  /*11190*/  IMAD.MOV.U32 R209, RZ, RZ, R68 ;  /* 0x000000ffffd17224 */ /* 0x000fe400078e0044 */
[----:B------:R-:W-:Y:S02]  /*111a0*/  IMAD.MOV.U32 R179, RZ, RZ, R69 ;  /* 0x000000ffffb37224 */ /* 0x000fe400078e0045 */
[----:B------:R-:W-:Y:S02]  /*111b0*/  IMAD.MOV.U32 R210, RZ, RZ, R65 ;  /* 0x000000ffffd27224 */ /* 0x000fe400078e0041 */
[----:B------:R-:W-:Y:S02]  /*111c0*/  IMAD.MOV.U32 R211, RZ, RZ, R67 ;  /* 0x000000ffffd37224 */ /* 0x000fe400078e0043 */
[----:B------:R-:W-:-:S02]  /*111d0*/  IMAD.MOV.U32 R212, RZ, RZ, R61 ;  /* 0x000000ffffd47224 */ /* 0x000fc400078e003d */
[----:B---3--:R-:W-:Y:S02]  /*111e0*/  IMAD.MOV.U32 R63, RZ, RZ, R213 ;  /* 0x000000ffff3f7224 */ /* 0x008fe400078e00d5 */
[----:B----4-:R-:W-:Y:S02]  /*111f0*/  IMAD.MOV.U32 R62, RZ, RZ, R0 ;  /* 0x000000ffff3e7224 */ /* 0x010fe400078e0000 */
[----:B------:R-:W0:Y:S02]  /*11200*/  S2R R0, SR_TID.X ;  /* 0x0000000000007919 */ /* 0x000e240000002100 */
[----:B------:R-:W-:-:S05]  /*11210*/  IMAD.WIDE R62, R6, 0x2, R62 ;  /* 0x00000002063e7825 */ /* 0x000fca00078e023e */
[----:B------:R1:W-:Y:S01]  /*11220*/  STL [R1+0xd0], R62 ;  /* 0x0000d03e01007387 */ /* 0x0003e20000100800 */
[----:B------:R-:W-:Y:S01]  /*11230*/  IMAD.MOV.U32 R213, RZ, RZ, R63 ;  /* 0x000000ffffd57224 */ /* 0x000fe200078e003f */
[----:B0-----:R-:W-:-:S04]  /*11240*/  SHF.R.U32.HI R0, RZ, 0x5, R0 ;  /* 0x00000005ff007819 */ /* 0x001fc80000011600 */
[----:B------:R-:W-:Y:S02]  /*11250*/  SGXT.U32 R0, R0, 0x2 ;  /* 0x000000020000781a */ /* 0x000fe40000000000 */
[----:B------:R-:W-:-:S04]  /*11260*/  IADD3 R41, R41, -0x1, RZ ;  /* 0xffffffff29297810 */ /* 0x000fc80007ffe0ff */
[----:B------:R-:W-:Y:S01]  /*11270*/  ISETP.NE.U32.AND P0, PT, R41, RZ, PT ;  /* 0x000000ff2900720c */ /* 0x000fe20003f05070 */
[----:B------:R-:W-:-:S12]  /*11280*/  IMAD.WIDE R44, R92, 0x2, R44 ;  /* 0x000000025c2c7825 */ /* 0x000fd800078e022c */
[----:B-1----:R-:W-:Y:S01]  /*11290*/  @!P0 CALL.REL.NOINC `(.L_x_2) ;  /* 0x0000001000008944 */ /* 0x002fe20003c00000 */
[----:B------:R-:W-:Y:S05]  /*112a0*/  BRA `(.L_x_3) ;  /* 0xffff7a9000007947 */ /* 0x000fea000383ffff */
.L_x_2:
[----:B------:R-:W-:Y:S02]  /*112b0*/  F2FP.PACK_AB R4, R51, R55 ;  /* 0x000000373304723e */ /* 0x000fe400000000ff */
[----:B------:R-:W-:Y:S02]  /*112c0*/  F2FP.PACK_AB R6, R83, R79 ;  /* 0x0000004f5306723e */ /* 0x000fe400000000ff */
[----:B------:R-:W-:Y:S02]  /*112d0*/  F2FP.PACK_AB R8, R49, R53 ;  /* 0x000000353108723e */ /* 0x000fe400000000ff */
[----:B------:R-:W-:Y:S02]  /*112e0*/  F2FP.PACK_AB R10, R81, R77 ;  /* 0x0000004d510a723e */ /* 0x000fe400000000ff */
[----:B------:R-:W-:Y:S02]  /*112f0*/  F2FP.PACK_AB R5, R111, R59 ;  /* 0x0000003b6f05723e */ /* 0x000fe400000000ff */
[----:B------:R-:W-:-:S02]  /*11300*/  F2FP.PACK_AB R51, R110, R58 ;  /* 0x0000003a6e33723e */ /* 0x000fc400000000ff */
        /* <DEDUP_REMOVED lines=10> */
.L_x_1:
[----:B------:R-:W2:Y:S04]  /*113b0*/  LDL.LU R15, [R1+0x170] ;  /* 0x00017000010f7983 */ /* 0x000ea80000300800 */
[----:B------:R-:W3:Y:S04]  /*113c0*/  LDL.LU R17, [R1+0x16c] ;  /* 0x00016c0001117983 */ /* 0x000ee80000300800 */
[----:B------:R-:W1:Y:S04]  /*113d0*/  S2R R18, SR_TID.X ;  /* 0x0000000000127919 */ /* 0x000e680000002100 */
[----:B------:R-:W4:Y:S01]  /*113e0*/  S2R R12, SR_TID.X ;  /* 0x00000000000c7919 */ /* 0x000f220000002100 */
[----:B01---5:R-:W-:Y:S01]  /*113f0*/  IMAD.SHL.U32 R3, R18, 0x4, RZ ;  /* 0x0000000412037824 */ /* 0x023fe200078e00ff */
[----:B------:R-:W-:-:S02]  /*11400*/  SHF.R.S32.HI R13, RZ, 0x4, R18 ;  /* 0x00000004ff0d7819 */ /* 0x000fc40000011412 */
[----:B----4-:R-:W-:Y:S02]  /*11410*/  LOP3.LUT R14, R12, 0x60, RZ, 0xc0, !PT ;  /* 0x000000600c0e7812 */ /* 0x010fe400078ec0ff */
[----:B------:R-:W-:Y:S02]  /*11420*/  LOP3.LUT R3, R3, 0x38, RZ, 0xc0, !PT ;  /* 0x0000003803037812 */ /* 0x000fe400078ec0ff */
[----:B------:R-:W-:Y:S01]  /*11430*/  SGXT R13, R13, 0x1 ;  /* 0x000000010d0d781a */ /* 0x000fe20000000200 */
[----:B------:R-:W-:Y:S02]  /*11440*/  IMAD.SHL.U32 R12, R18, 0x40, RZ ;  /* 0x00000040120c7824 */ /* 0x000fe400078e00ff */
[----:B------:R-:W-:Y:S01]  /*11450*/  IMAD R3, R14, 0x10, R3 ;  /* 0x000000100e037824 */ /* 0x000fe200078e0203 */
[----:B------:R-:W-:Y:S01]  /*11460*/  LOP3.LUT R13, R13, 0x840, RZ, 0xc0, !PT ;  /* 0x000008400d0d7812 */ /* 0x000fe200078ec0ff */
[----:B------:R-:W-:-:S03]  /*11470*/  IMAD.SHL.U32 R14, R18, 0x200, RZ ;  /* 0x00000200120e7824 */ /* 0x000fc600078e00ff */
[----:B------:R-:W-:Y:S02]  /*11480*/  LOP3.LUT R12, R13, 0x40, R12, 0x78, !PT ;  /* 0x000000400d0c7812 */ /* 0x000fe400078e780c */
[----:B------:R-:W-:Y:S02]  /*11490*/  LOP3.LUT R14, R14, 0x1800, RZ, 0xc0, !PT ;  /* 0x000018000e0e7812 */ /* 0x000fe400078ec0ff */
[C-C-:B------:R-:W-:Y:S02]  /*114a0*/  LOP3.LUT R36, R2.reuse, 0x8, R0.reuse, 0xfe, !PT ;  /* 0x0000000802247812 */ /* 0x140fe400078efe00 */
[C-C-:B------:R-:W-:Y:S02]  /*114b0*/  LOP3.LUT R35, R2.reuse, 0xc, R0.reuse, 0xfe, !PT ;  /* 0x0000000c02237812 */ /* 0x140fe400078efe00 */
[C-C-:B------:R-:W-:Y:S02]  /*114c0*/  LOP3.LUT R34, R2.reuse, 0x20, R0.reuse, 0xfe, !PT ;  /* 0x0000002002227812 */ /* 0x140fe400078efe00 */
[----:B------:R-:W-:-:S02]  /*114d0*/  LOP3.LUT R33, R2, 0x24, R0, 0xfe, !PT ;  /* 0x0000002402217812 */ /* 0x000fc400078efe00 */
[C-C-:B------:R-:W-:Y:S02]  /*114e0*/  LOP3.LUT R32, R2.reuse, 0x28, R0.reuse, 0xfe, !PT ;  /* 0x0000002802207812 */ /* 0x140fe400078efe00 */
[C-C-:B------:R-:W-:Y:S02]  /*114f0*/  LOP3.LUT R31, R2.reuse, 0x2c, R0.reuse, 0xfe, !PT ;  /* 0x0000002c021f7812 */ /* 0x140fe400078efe00 */
        /* <DEDUP_REMOVED lines=11> */
[----:B------:R-:W-:Y:S01]  /*115b0*/  LOP3.LUT R19, R2, 0x5c, R0, 0xfe, !PT ;  /* 0x0000005c02137812 */ /* 0x000fe200078efe00 */
[----:B------:R-:W-:Y:S01]  /*115c0*/  BAR.SYNC.DEFER_BLOCKING 0x0 ;  /* 0x0000000000007b1d */ /* 0x000fe20000010000 */
[----:B--2---:R-:W-:Y:S01]  /*115d0*/  LOP3.LUT R16, R15, 0x180, RZ, 0xc0, !PT ;  /* 0x000001800f107812 */ /* 0x004fe200078ec0ff */
[----:B------:R-:W-:-:S03]  /*115e0*/  IMAD.SHL.U32 R15, R18, 0x10, RZ ;  /* 0x00000010120f7824 */ /* 0x000fc600078e00ff */
[----:B------:R-:W-:Y:S02]  /*115f0*/  LOP3.LUT R16, R16, 0x48, R18, 0xf8, !PT ;  /* 0x0000004810107812 */ /* 0x000fe400078ef812 */
[----:B------:R-:W-:Y:S01]  /*11600*/  LOP3.LUT R15, R14, 0x70, R15, 0xf8, !PT ;  /* 0x000000700e0f7812 */ /* 0x000fe200078ef80f */
[----:B------:R-:W-:-:S03]  /*11610*/  IMAD.IADD R14, R3, 0x1, R12 ;  /* 0x00000001030e7824 */ /* 0x000fc600078e020c */
[----:B------:R-:W-:Y:S02]  /*11620*/  LOP3.LUT R37, R15, R16, RZ, 0x3c, !PT ;  /* 0x000000100f257212 */ /* 0x000fe400078e3cff */
[----:B------:R-:W-:Y:S01]  /*11630*/  LOP3.LUT R15, R14, 0x8, RZ, 0x3c, !PT ;  /* 0x000000080e0f7812 */ /* 0x000fe200078e3cff */
[----:B------:R-:W-:Y:S04]  /*11640*/  STS.64 [R14], R76 ;  /* 0x0000004c0e007388 */ /* 0x000fe80000000a00 */
[----:B------:R-:W-:Y:S04]  /*11650*/  STS.64 [R14+0x100], R10 ;  /* 0x0001000a0e007388 */ /* 0x000fe80000000a00 */
[----:B------:R-:W-:Y:S04]  /*11660*/  STS.64 [R14+0x80], R48 ;  /* 0x000080300e007388 */ /* 0x000fe80000000a00 */
[----:B------:R-:W-:Y:S04]  /*11670*/  STS.64 [R14+0x180], R8 ;  /* 0x000180080e007388 */ /* 0x000fe80000000a00 */
[----:B------:R-:W-:Y:S04]  /*11680*/  STS.64 [R15+0x1000], R78 ;  /* 0x0010004e0f007388 */ /* 0x000fe80000000a00 */
[----:B------:R-:W-:Y:S04]  /*11690*/  STS.64 [R15+0x1100], R6 ;  /* 0x001100060f007388 */ /* 0x000fe80000000a00 */
[----:B------:R-:W-:Y:S04]  /*116a0*/  STS.64 [R15+0x1080], R50 ;  /* 0x001080320f007388 */ /* 0x000fe80000000a00 */
[----:B------:R0:W-:Y:S04]  /*116b0*/  STS.64 [R15+0x1180], R4 ;  /* 0x001180040f007388 */ /* 0x0001e80000000a00 */
[----:B------:R-:W-:Y:S01]  /*116c0*/  BAR.SYNC.DEFER_BLOCKING 0x0 ;  /* 0x0000000000007b1d */ /* 0x000fe20000010000 */
[----:B------:R-:W-:Y:S01]  /*116d0*/  LOP3.LUT R38, R37, 0x8, RZ, 0x3c, !PT ;  /* 0x0000000825267812 */ /* 0x000fe200078e3cff */
[C---:B---3--:R-:W-:Y:S01]  /*116e0*/  IMAD R13, R17.reuse, c[0x0][0x194], RZ ;  /* 0x00006500110d7a24 */ /* 0x048fe200078e02ff */
[----:B------:R-:W-:-:S02]  /*116f0*/  ISETP.GE.AND P0, PT, R17, c[0x0][0x178], PT ;  /* 0x00005e0011007a0c */ /* 0x000fc40003f06270 */
[----:B------:R-:W-:Y:S01]  /*11700*/  LOP3.LUT R12, R2, R0, RZ, 0xfc, !PT ;  /* 0x00000000020c7212 */ /* 0x000fe200078efcff */
[----:B------:R-:W1:Y:S04]  /*11710*/  LDS.64 R44, [R37] ;  /* 0x00000000252c7984 */ /* 0x000e680000000a00 */
[----:B------:R-:W2:Y:S04]  /*11720*/  LDS.64 R52, [R38] ;  /* 0x0000000026347984 */ /* 0x000ea80000000a00 */
[----:B------:R-:W3:Y:S04]  /*11730*/  LDS.64 R46, [R37+0x200] ;  /* 0x00020000252e7984 */ /* 0x000ee80000000a00 */
[----:B------:R-:W4:Y:S04]  /*11740*/  LDS.64 R54, [R38+0x200] ;  /* 0x0002000026367984 */ /* 0x000f280000000a00 */
[----:B------:R-:W1:Y:S01]  /*11750*/  LDS.64 R48, [R37+0x400] ;  /* 0x0004000025307984 */ /* 0x000e620000000a00 */
[C---:B------:R-:W-:Y:S01]  /*11760*/  ISETP.LT.AND P1, PT, R12.reuse, c[0x0][0x17c], !P0 ;  /* 0x00005f000c007a0c */ /* 0x040fe20004721270 */
[----:B------:R-:W-:Y:S01]  /*11770*/  IMAD R12, R12, c[0x0][0x198], RZ ;  /* 0x000066000c0c7a24 */ /* 0x000fe200078e02ff */
[----:B------:R-:W-:Y:S01]  /*11780*/  LEA R40, P2, R13, c[0x0][0x170], 0x1 ;  /* 0x00005c000d287a11 */ /* 0x000fe200078408ff */
[----:B------:R-:W2:Y:S01]  /*11790*/  LDS.64 R56, [R38+0x400] ;  /* 0x0004000026387984 */ /* 0x000ea20000000a00 */
[----:B------:R-:W-:-:S02]  /*117a0*/  LOP3.LUT R3, R2, 0x4, R0, 0xfe, !PT ;  /* 0x0000000402037812 */ /* 0x000fc400078efe00 */
[----:B------:R-:W-:Y:S01]  /*117b0*/  LEA.HI.X.SX32 R42, R13, c[0x0][0x174], 0x1, P2 ;  /* 0x00005d000d2a7a11 */ /* 0x000fe200010f0eff */
[----:B------:R-:W2:Y:S01]  /*117c0*/  LDS.64 R50, [R37+0x600] ;  /* 0x0006000025327984 */ /* 0x000ea20000000a00 */
[C---:B0-----:R-:W-:Y:S02]  /*117d0*/  LEA R4, P2, R12.reuse, R40, 0x1 ;  /* 0x000000280c047211 */ /* 0x041fe400078408ff */
[C---:B------:R-:W-:Y:S01]  /*117e0*/  ISETP.LT.AND P5, PT, R3.reuse, c[0x0][0x17c], !P0 ;  /* 0x00005f0003007a0c */ /* 0x040fe200047a1270 */
[----:B------:R-:W0:Y:S01]  /*117f0*/  LDS.64 R38, [R38+0x600] ;  /* 0x0006000026267984 */ /* 0x000e220000000a00 */
[----:B------:R-:W-:Y:S01]  /*11800*/  IMAD R3, R3, c[0x0][0x198], RZ ;  /* 0x0000660003037a24 */ /* 0x000fe200078e02ff */
[----:B------:R-:W-:Y:S02]  /*11810*/  LEA.HI.X.SX32 R5, R12, R42, 0x1, P2 ;  /* 0x0000002a0c057211 */ /* 0x000fe400010f0eff */
        /* <DEDUP_REMOVED lines=11> */
[----:B------:R-:W-:Y:S02]  /*118d0*/  LOP3.LUT R0, R2, 0x7c, R0, 0xfe, !PT ;  /* 0x0000007c02007812 */ /* 0x000fe400078efe00 */
[C---:B------:R-:W-:Y:S01]  /*118e0*/  ISETP.LT.AND P3, PT, R36.reuse, c[0x0][0x17c], !P0 ;  /* 0x00005f0024007a0c */ /* 0x040fe20004761270 */
[----:B------:R-:W-:Y:S01]  /*118f0*/  IMAD R36, R36, c[0x0][0x198], RZ ;  /* 0x0000660024247a24 */ /* 0x000fe200078e02ff */
[----:B------:R-:W-:Y:S01]  /*11900*/  LEA R2, P2, R3, R40, 0x1 ;  /* 0x0000002803027211 */ /* 0x000fe200078408ff */
[----:B-1----:R1:W-:Y:S01]  /*11910*/  @P1 STG.E.U16 [R4.64], R44 ;  /* 0x0000002c04001986 */ /* 0x0023e2000c101506 */
[C---:B------:R-:W-:Y:S01]  /*11920*/  ISETP.LT.AND P4, PT, R35.reuse, c[0x0][0x17c], !P0 ;  /* 0x00005f0023007a0c */ /* 0x040fe20004781270 */
[----:B------:R-:W-:Y:S01]  /*11930*/  IMAD R35, R35, c[0x0][0x198], RZ ;  /* 0x0000660023237a24 */ /* 0x000fe200078e02ff */
[----:B------:R-:W-:-:S02]  /*11940*/  LEA.HI.X.SX32 R3, R3, R42, 0x1, P2 ;  /* 0x0000002a03037211 */ /* 0x000fc400010f0eff */
[C---:B------:R-:W-:Y:S02]  /*11950*/  LEA R6, P1, R36.reuse, R40, 0x1 ;  /* 0x0000002824067211 */ /* 0x040fe400078208ff */
[C---:B------:R-:W-:Y:S01]  /*11960*/  ISETP.LT.AND P2, PT, R9.reuse, c[0x0][0x17c], !P0 ;  /* 0x00005f0009007a0c */ /* 0x040fe20004741270 */
[----:B------:R-:W-:Y:S01]  /*11970*/  IMAD R9, R9, c[0x0][0x198], RZ ;  /* 0x0000660009097a24 */ /* 0x000fe200078e02ff */
[----:B--2---:R2:W-:Y:S01]  /*11980*/  @P5 STG.E.U16 [R2.64], R52 ;  /* 0x0000003402005986 */ /* 0x0045e2000c101506 */
[----:B------:R-:W-:Y:S01]  /*11990*/  LEA.HI.X.SX32 R7, R36, R42, 0x1, P1 ;  /* 0x0000002a24077211 */ /* 0x000fe200008f0eff */
[C---:B------:R-:W-:Y:S01]  /*119a0*/  IMAD R36, R8.reuse, c[0x0][0x198], RZ ;  /* 0x0000660008247a24 */ /* 0x040fe200078e02ff */
[-C--:B-1----:R-:W-:Y:S02]  /*119b0*/  LEA R4, P5, R35, R40.reuse, 0x1 ;  /* 0x0000002823047211 */ /* 0x082fe400078a08ff */
[----:B------:R-:W-:Y:S02]  /*119c0*/  ISETP.LT.AND P1, PT, R8, c[0x0][0x17c], !P0 ;  /* 0x00005f0008007a0c */ /* 0x000fe40004721270 */
[----:B------:R-:W-:-:S02]  /*119d0*/  LEA R8, P6, R9, R40, 0x1 ;  /* 0x0000002809087211 */ /* 0x000fc400078c08ff */
[-C--:B------:R-:W-:Y:S02]  /*119e0*/  LEA.HI.X.SX32 R5, R35, R42.reuse, 0x1, P5 ;  /* 0x0000002a23057211 */ /* 0x080fe400028f0eff */
[----:B------:R-:W-:Y:S01]  /*119f0*/  LEA.HI.X.SX32 R9, R9, R42, 0x1, P6 ;  /* 0x0000002a09097211 */ /* 0x000fe200030f0eff */
[----:B---3--:R1:W-:Y:S01]  /*11a00*/  @P3 STG.E.U16 [R6.64], R46 ;  /* 0x0000002e06003986 */ /* 0x0083e2000c101506 */
[C---:B------:R-:W-:Y:S01]  /*11a10*/  ISETP.LT.AND P3, PT, R11.reuse, c[0x0][0x17c], !P0 ;  /* 0x00005f000b007a0c */ /* 0x040fe20004761270 */
[----:B------:R-:W-:Y:S01]  /*11a20*/  IMAD R11, R11, c[0x0][0x198], RZ ;  /* 0x000066000b0b7a24 */ /* 0x000fe200078e02ff */
[----:B--2---:R-:W-:Y:S01]  /*11a30*/  LEA R2, P5, R36, R40, 0x1 ;  /* 0x0000002824027211 */ /* 0x004fe200078a08ff */
[----:B----4-:R-:W-:Y:S01]  /*11a40*/  @P4 STG.E.U16 [R4.64], R54 ;  /* 0x0000003604004986 */ /* 0x010fe2000c101506 */
[----:B------:R-:W-:-:S03]  /*11a50*/  IMAD R35, R10, c[0x0][0x198], RZ ;  /* 0x000066000a237a24 */ /* 0x000fc600078e02ff */
[----:B------:R-:W-:Y:S01]  /*11a60*/  @P2 STG.E.U16 [R8.64], R48 ;  /* 0x0000003008002986 */ /* 0x000fe2000c101506 */
[----:B------:R-:W-:Y:S02]  /*11a70*/  ISETP.LT.AND P2, PT, R10, c[0x0][0x17c], !P0 ;  /* 0x00005f000a007a0c */ /* 0x000fe40004741270 */
[----:B------:R-:W-:Y:S02]  /*11a80*/  LEA.HI.X.SX32 R3, R36, R42, 0x1, P5 ;  /* 0x0000002a24037211 */ /* 0x000fe400028f0eff */
[-C--:B------:R-:W-:Y:S02]  /*11a90*/  LEA R10, P4, R11, R40.reuse, 0x1 ;  /* 0x000000280b0a7211 */ /* 0x080fe400078808ff */
[----:B-1----:R-:W-:Y:S02]  /*11aa0*/  LEA R6, P5, R35, R40, 0x1 ;  /* 0x0000002823067211 */ /* 0x002fe400078a08ff */
[-C--:B------:R-:W-:Y:S02]  /*11ab0*/  LEA.HI.X.SX32 R11, R11, R42.reuse, 0x1, P4 ;  /* 0x0000002a0b0b7211 */ /* 0x080fe400020f0eff */
[C---:B------:R-:W-:Y:S01]  /*11ac0*/  ISETP.LT.AND P4, PT, R33.reuse, c[0x0][0x17c], !P0 ;  /* 0x00005f0021007a0c */ /* 0x040fe20004781270 */
[----:B------:R-:W-:Y:S01]  /*11ad0*/  IMAD R33, R33, c[0x0][0x198], RZ ;  /* 0x0000660021217a24 */ /* 0x000fe200078e02ff */
[----:B------:R-:W-:Y:S01]  /*11ae0*/  LEA.HI.X.SX32 R7, R35, R42, 0x1, P5 ;  /* 0x0000002a23077211 */ /* 0x000fe200028f0eff */
[----:B------:R1:W-:Y:S01]  /*11af0*/  @P1 STG.E.U16 [R2.64], R56 ;  /* 0x0000003802001986 */ /* 0x0003e2000c101506 */
[C---:B------:R-:W-:Y:S01]  /*11b00*/  ISETP.LT.AND P1, PT, R34.reuse, c[0x0][0x17c], !P0 ;  /* 0x00005f0022007a0c */ /* 0x040fe20004721270 */
[----:B------:R-:W-:-:S02]  /*11b10*/  IMAD R34, R34, c[0x0][0x198], RZ ;  /* 0x0000660022227a24 */ /* 0x000fc400078e02ff */
[----:B------:R-:W-:Y:S04]  /*11b20*/  @P3 STG.E.U16 [R10.64], R50 ;  /* 0x000000320a003986 */ /* 0x000fe8000c101506 */
[----:B0-----:R-:W-:Y:S01]  /*11b30*/  @P2 STG.E.U16 [R6.64], R38 ;  /* 0x0000002606002986 */ /* 0x001fe2000c101506 */
[CC--:B-1----:R-:W-:Y:S02]  /*11b40*/  LEA R2, P2, R33.reuse, R40.reuse, 0x1 ;  /* 0x0000002821027211 */ /* 0x0c2fe400078408ff */
[----:B------:R-:W-:Y:S02]  /*11b50*/  LEA R4, P3, R34, R40, 0x1 ;  /* 0x0000002822047211 */ /* 0x000fe400078608ff */
[----:B------:R-:W-:Y:S02]  /*11b60*/  LEA.HI.X.SX32 R3, R33, R42, 0x1, P2 ;  /* 0x0000002a21037211 */ /* 0x000fe400010f0eff */
[C---:B------:R-:W-:Y:S01]  /*11b70*/  ISETP.LT.AND P2, PT, R32.reuse, c[0x0][0x17c], !P0 ;  /* 0x00005f0020007a0c */ /* 0x040fe20004741270 */
[----:B------:R-:W-:Y:S01]  /*11b80*/  IMAD R32, R32, c[0x0][0x198], RZ ;  /* 0x0000660020207a24 */ /* 0x000fe200078e02ff */
[----:B------:R-:W-:-:S02]  /*11b90*/  PRMT R44, R44, 0x7632, R44 ;  /* 0x000076322c2c7816 */ /* 0x000fc4000000002c */
[----:B------:R-:W-:Y:S02]  /*11ba0*/  LEA.HI.X.SX32 R5, R34, R42, 0x1, P3 ;  /* 0x0000002a22057211 */ /* 0x000fe400018f0eff */
[----:B------:R-:W-:Y:S02]  /*11bb0*/  PRMT R52, R52, 0x7632, R52 ;  /* 0x0000763234347816 */ /* 0x000fe40000000034 */
[----:B------:R-:W-:Y:S01]  /*11bc0*/  LEA R8, P3, R32, R40, 0x1 ;  /* 0x0000002820087211 */ /* 0x000fe200078608ff */
[----:B------:R0:W-:Y:S01]  /*11bd0*/  @P1 STG.E.U16 [R4.64], R44 ;  /* 0x0000002c04001986 */ /* 0x0001e2000c101506 */
[----:B------:R-:W-:Y:S02]  /*11be0*/  PRMT R46, R46, 0x7632, R46 ;  /* 0x000076322e2e7816 */ /* 0x000fe4000000002e */
[C---:B------:R-:W-:Y:S01]  /*11bf0*/  ISETP.LT.AND P1, PT, R31.reuse, c[0x0][0x17c], !P0 ;  /* 0x00005f001f007a0c */ /* 0x040fe20004721270 */
[----:B------:R1:W-:Y:S01]  /*11c00*/  @P4 STG.E.U16 [R2.64], R52 ;  /* 0x0000003402004986 */ /* 0x0003e2000c101506 */
[----:B------:R-:W-:Y:S01]  /*11c10*/  LEA.HI.X.SX32 R9, R32, R42, 0x1, P3 ;  /* 0x0000002a20097211 */ /* 0x000fe200018f0eff */
[----:B------:R-:W-:Y:S01]  /*11c20*/  IMAD R31, R31, c[0x0][0x198], RZ ;  /* 0x000066001f1f7a24 */ /* 0x000fe200078e02ff */
[C---:B------:R-:W-:Y:S01]  /*11c30*/  ISETP.LT.AND P4, PT, R30.reuse, c[0x0][0x17c], !P0 ;  /* 0x00005f001e007a0c */ /* 0x040fe20004781270 */
[----:B------:R-:W-:Y:S01]  /*11c40*/  IMAD R30, R30, c[0x0][0x198], RZ ;  /* 0x000066001e1e7a24 */ /* 0x000fe200078e02ff */
[C---:B------:R-:W-:Y:S01]  /*11c50*/  ISETP.LT.AND P3, PT, R29.reuse, c[0x0][0x17c], !P0 ;  /* 0x00005f001d007a0c */ /* 0x040fe20004761270 */
[----:B------:R-:W-:Y:S01]  /*11c60*/  IMAD R29, R29, c[0x0][0x198], RZ ;  /* 0x000066001d1d7a24 */ /* 0x000fe200078e02ff */
[----:B------:R2:W-:Y:S02]  /*11c70*/  @P2 STG.E.U16 [R8.64], R46 ;  /* 0x0000002e08002986 */ /* 0x0005e4000c101506 */
[----:B0-----:R-:W-:-:S02]  /*11c80*/  LEA R4, P5, R30, R40, 0x1 ;  /* 0x000000281e047211 */ /* 0x001fc400078a08ff */
[-C--:B-1----:R-:W-:Y:S02]  /*11c90*/  LEA R2, P2, R31, R40.reuse, 0x1 ;  /* 0x000000281f027211 */ /* 0x082fe400078408ff */
[----:B------:R-:W-:Y:S02]  /*11ca0*/  LEA R6, P6, R29, R40, 0x1 ;  /* 0x000000281d067211 */ /* 0x000fe400078c08ff */
[----:B------:R-:W-:Y:S02]  /*11cb0*/  PRMT R54, R54, 0x7632, R54 ;  /* 0x0000763236367816 */ /* 0x000fe40000000036 */
[-C--:B------:R-:W-:Y:S02]  /*11cc0*/  LEA.HI.X.SX32 R3, R31, R42.reuse, 0x1, P2 ;  /* 0x0000002a1f037211 */ /* 0x080fe400010f0eff */
[----:B------:R-:W-:Y:S02]  /*11cd0*/  PRMT R48, R48, 0x7632, R48 ;  /* 0x0000763230307816 */ /* 0x000fe40000000030 */
[----:B------:R-:W-:-:S02]  /*11ce0*/  LEA.HI.X.SX32 R5, R30, R42, 0x1, P5 ;  /* 0x0000002a1e057211 */ /* 0x000fc400028f0eff */
[----:B------:R-:W-:Y:S02]  /*11cf0*/  PRMT R56, R56, 0x7632, R56 ;  /* 0x0000763238387816 */ /* 0x000fe40000000038 */
[----:B------:R-:W-:Y:S01]  /*11d00*/  LEA.HI.X.SX32 R7, R29, R42, 0x1, P6 ;  /* 0x0000002a1d077211 */ /* 0x000fe200030f0eff */
[----:B------:R0:W-:Y:S01]  /*11d10*/  @P1 STG.E.U16 [R2.64], R54 ;  /* 0x0000003602001986 */ /* 0x0001e2000c101506 */
[C---:B------:R-:W-:Y:S01]  /*11d20*/  ISETP.LT.AND P1, PT, R28.reuse, c[0x0][0x17c], !P0 ;  /* 0x00005f001c007a0c */ /* 0x040fe20004721270 */
[----:B------:R-:W-:Y:S02]  /*11d30*/  IMAD R28, R28, c[0x0][0x198], RZ ;  /* 0x000066001c1c7a24 */ /* 0x000fe400078e02ff */
[----:B------:R1:W-:Y:S04]  /*11d40*/  @P4 STG.E.U16 [R4.64], R48 ;  /* 0x0000003004004986 */ /* 0x0003e8000c101506 */
[----:B------:R3:W-:Y:S01]  /*11d50*/  @P3 STG.E.U16 [R6.64], R56 ;  /* 0x0000003806003986 */ /* 0x0007e2000c101506 */
[C---:B------:R-:W-:Y:S01]  /*11d60*/  ISETP.LT.AND P3, PT, R27.reuse, c[0x0][0x17c], !P0 ;  /* 0x00005f001b007a0c */ /* 0x040fe20004761270 */
[----:B------:R-:W-:Y:S01]  /*11d70*/  IMAD R27, R27, c[0x0][0x198], RZ ;  /* 0x000066001b1b7a24 */ /* 0x000fe200078e02ff */
[C---:B------:R-:W-:Y:S01]  /*11d80*/  ISETP.LT.AND P2, PT, R26.reuse, c[0x0][0x17c], !P0 ;  /* 0x00005f001a007a0c */ /* 0x040fe20004741270 */
[----:B------:R-:W-:Y:S01]  /*11d90*/  IMAD R26, R26, c[0x0][0x198], RZ ;  /* 0x000066001a1a7a24 */ /* 0x000fe200078e02ff */
[----:B--2---:R-:W-:-:S02]  /*11da0*/  LEA R8, P6, R28, R40, 0x1 ;  /* 0x000000281c087211 */ /* 0x004fc400078c08ff */
[C---:B------:R-:W-:Y:S01]  /*11db0*/  ISETP.LT.AND P4, PT, R25.reuse, c[0x0][0x17c], !P0 ;  /* 0x00005f0019007a0c */ /* 0x040fe20004781270 */
[----:B------:R-:W-:Y:S01]  /*11dc0*/  IMAD R25, R25, c[0x0][0x198], RZ ;  /* 0x0000660019197a24 */ /* 0x000fe200078e02ff */
[----:B0-----:R-:W-:Y:S02]  /*11dd0*/  LEA R2, P5, R27, R40, 0x1 ;  /* 0x000000281b027211 */ /* 0x001fe400078a08ff */
[----:B------:R-:W-:Y:S02]  /*11de0*/  PRMT R50, R50, 0x7632, R50 ;  /* 0x0000763232327816 */ /* 0x000fe40000000032 */
[----:B------:R-:W-:Y:S02]  /*11df0*/  LEA.HI.X.SX32 R9, R28, R42, 0x1, P6 ;  /* 0x0000002a1c097211 */ /* 0x000fe400030f0eff */
[----:B-1----:R-:W-:Y:S02]  /*11e00*/  LEA R4, P6, R26, R40, 0x1 ;  /* 0x000000281a047211 */ /* 0x002fe400078c08ff */
[----:B------:R-:W-:-:S02]  /*11e10*/  PRMT R38, R38, 0x7632, R38 ;  /* 0x0000763226267816 */ /* 0x000fc40000000026 */
[----:B------:R-:W-:Y:S02]  /*11e20*/  LEA.HI.X.SX32 R3, R27, R42, 0x1, P5 ;  /* 0x0000002a1b037211 */ /* 0x000fe400028f0eff */
[C---:B---3--:R-:W-:Y:S01]  /*11e30*/  LEA R6, P5, R25.reuse, R40, 0x1 ;  /* 0x0000002819067211 */ /* 0x048fe200078a08ff */
[----:B------:R0:W-:Y:S01]  /*11e40*/  @P1 STG.E.U16 [R8.64], R50 ;  /* 0x0000003208001986 */ /* 0x0001e2000c101506 */
[-C--:B------:R-:W-:Y:S02]  /*11e50*/  LEA.HI.X.SX32 R5, R26, R42.reuse, 0x1, P6 ;  /* 0x0000002a1a057211 */ /* 0x080fe400030f0eff */
[----:B------:R-:W-:Y:S01]  /*11e60*/  LEA.HI.X.SX32 R7, R25, R42, 0x1, P5 ;  /* 0x0000002a19077211 */ /* 0x000fe200028f0eff */
[----:B------:R1:W-:Y:S01]  /*11e70*/  @P3 STG.E.U16 [R2.64], R38 ;  /* 0x0000002602003986 */ /* 0x0003e2000c101506 */
[C---:B------:R-:W-:Y:S01]  /*11e80*/  ISETP.LT.AND P1, PT, R24.reuse, c[0x0][0x17c], !P0 ;  /* 0x00005f0018007a0c */ /* 0x040fe20004721270 */
[----:B------:R-:W-:Y:S01]  /*11e90*/  IMAD R24, R24, c[0x0][0x198], RZ ;  /* 0x0000660018187a24 */ /* 0x000fe200078e02ff */
[C---:B------:R-:W-:Y:S01]  /*11ea0*/  ISETP.LT.AND P3, PT, R23.reuse, c[0x0][0x17c], !P0 ;  /* 0x00005f0017007a0c */ /* 0x040fe20004761270 */
[----:B------:R-:W-:Y:S01]  /*11eb0*/  IMAD R23, R23, c[0x0][0x198], RZ ;  /* 0x0000660017177a24 */ /* 0x000fe200078e02ff */
[----:B------:R2:W-:Y:S01]  /*11ec0*/  @P2 STG.E.U16 [R4.64], R45 ;  /* 0x0000002d04002986 */ /* 0x0005e2000c101506 */
[C---:B------:R-:W-:Y:S01]  /*11ed0*/  ISETP.LT.AND P2, PT, R22.reuse, c[0x0][0x17c], !P0 ;  /* 0x00005f0016007a0c */ /* 0x040fe20004741270 */
[----:B------:R-:W-:Y:S01]  /*11ee0*/  IMAD R22, R22, c[0x0][0x198], RZ ;  /* 0x0000660016167a24 */ /* 0x000fe200078e02ff */
[-C--:B0-----:R-:W-:Y:S01]  /*11ef0*/  LEA R8, P6, R24, R40.reuse, 0x1 ;  /* 0x0000002818087211 */ /* 0x081fe200078c08ff */
[----:B------:R0:W-:Y:S01]  /*11f00*/  @P4 STG.E.U16 [R6.64], R53 ;  /* 0x0000003506004986 */ /* 0x0001e2000c101506 */
[C---:B------:R-:W-:Y:S01]  /*11f10*/  ISETP.LT.AND P4, PT, R21.reuse, c[0x0][0x17c], !P0 ;  /* 0x00005f0015007a0c */ /* 0x040fe20004781270 */
[----:B------:R-:W-:Y:S01]  /*11f20*/  IMAD R21, R21, c[0x0][0x198], RZ ;  /* 0x0000660015157a24 */ /* 0x000fe200078e02ff */
[----:B-1----:R-:W-:-:S02]  /*11f30*/  LEA R2, P5, R23, R40, 0x1 ;  /* 0x0000002817027211 */ /* 0x002fc400078a08ff */
[-C--:B------:R-:W-:Y:S02]  /*11f40*/  LEA.HI.X.SX32 R9, R24, R42.reuse, 0x1, P6 ;  /* 0x0000002a18097211 */ /* 0x080fe400030f0eff */
[----:B------:R-:W-:Y:S02]  /*11f50*/  LEA.HI.X.SX32 R3, R23, R42, 0x1, P5 ;  /* 0x0000002a17037211 */ /* 0x000fe400028f0eff */
[CC--:B--2---:R-:W-:Y:S02]  /*11f60*/  LEA R4, P6, R22.reuse, R40.reuse, 0x1 ;  /* 0x0000002816047211 */ /* 0x0c4fe400078c08ff */
[C---:B0-----:R-:W-:Y:S01]  /*11f70*/  LEA R6, P5, R21.reuse, R40, 0x1 ;  /* 0x0000002815067211 */ /* 0x041fe200078a08ff */
        /* <DEDUP_REMOVED lines=19> */
[----:B0-----:R-:W-:Y:S02]  /*120b0*/  LEA R6, P5, R17, R40, 0x1 ;  /* 0x0000002811067211 */ /* 0x001fe400078a08ff */
[----:B------:R-:W-:Y:S02]  /*120c0*/  PRMT R45, R45, 0x7632, R45 ;  /* 0x000076322d2d7816 */ /* 0x000fe4000000002d */
[----:B------:R-:W-:-:S02]  /*120d0*/  LEA.HI.X.SX32 R5, R18, R42, 0x1, P6 ;  /* 0x0000002a12057211 */ /* 0x000fc400030f0eff */
[----:B------:R-:W-:Y:S02]  /*120e0*/  PRMT R53, R53, 0x7632, R53 ;  /* 0x0000763235357816 */ /* 0x000fe40000000035 */
[----:B------:R-:W-:Y:S01]  /*120f0*/  LEA.HI.X.SX32 R7, R17, R42, 0x1, P5 ;  /* 0x0000002a11077211 */ /* 0x000fe200028f0eff */
[----:B------:R-:W-:Y:S04]  /*12100*/  @P1 STG.E.U16 [R8.64], R51 ;  /* 0x0000003308001986 */ /* 0x000fe8000c101506 */
[----:B------:R-:W-:Y:S04]  /*12110*/  @P3 STG.E.U16 [R2.64], R39 ;  /* 0x0000002702003986 */ /* 0x000fe8000c101506 */
[----:B------:R0:W-:Y:S04]  /*12120*/  @P2 STG.E.U16 [R4.64], R45 ;  /* 0x0000002d04002986 */ /* 0x0001e8000c101506 */
[----:B------:R1:W-:Y:S01]  /*12130*/  @P4 STG.E.U16 [R6.64], R53 ;  /* 0x0000003506004986 */ /* 0x0003e2000c101506 */
[C---:B------:R-:W-:Y:S01]  /*12140*/  ISETP.LT.AND P4, PT, R15.reuse, c[0x0][0x17c], !P0 ;  /* 0x00005f000f007a0c */ /* 0x040fe20004781270 */
[----:B------:R-:W-:Y:S01]  /*12150*/  IMAD R15, R15, c[0x0][0x198], RZ ;  /* 0x000066000f0f7a24 */ /* 0x000fe200078e02ff */
[C---:B------:R-:W-:Y:S01]  /*12160*/  ISETP.LT.AND P3, PT, R14.reuse, c[0x0][0x17c], !P0 ;  /* 0x00005f000e007a0c */ /* 0x040fe20004761270 */
[----:B------:R-:W-:-:S02]  /*12170*/  IMAD R14, R14, c[0x0][0x198], RZ ;  /* 0x000066000e0e7a24 */ /* 0x000fc400078e02ff */
[----:B------:R-:W-:Y:S01]  /*12180*/  IMAD R11, R13, c[0x0][0x198], RZ ;  /* 0x000066000d0b7a24 */ /* 0x000fe200078e02ff */
[CC--:B0-----:R-:W-:Y:S02]  /*12190*/  LEA R4, P1, R15.reuse, R40.reuse, 0x1 ;  /* 0x000000280f047211 */ /* 0x0c1fe400078208ff */
[C---:B------:R-:W-:Y:S01]  /*121a0*/  ISETP.LT.AND P5, PT, R16.reuse, c[0x0][0x17c], !P0 ;  /* 0x00005f0010007a0c */ /* 0x040fe200047a1270 */
[----:B------:R-:W-:Y:S01]  /*121b0*/  IMAD R16, R16, c[0x0][0x198], RZ ;  /* 0x0000660010107a24 */ /* 0x000fe200078e02ff */
[----:B-1----:R-:W-:Y:S02]  /*121c0*/  LEA R6, P2, R14, R40, 0x1 ;  /* 0x000000280e067211 */ /* 0x002fe400078408ff */
[----:B------:R-:W-:Y:S02]  /*121d0*/  LEA.HI.X.SX32 R5, R15, R42, 0x1, P1 ;  /* 0x0000002a0f057211 */ /* 0x000fe400008f0eff */
[-C--:B------:R-:W-:Y:S01]  /*121e0*/  LEA R10, P1, R11, R40.reuse, 0x1 ;  /* 0x000000280b0a7211 */ /* 0x080fe200078208ff */
[----:B------:R-:W-:Y:S01]  /*121f0*/  IMAD R9, R12, c[0x0][0x198], RZ ;  /* 0x000066000c097a24 */ /* 0x000fe200078e02ff */
[----:B------:R-:W-:-:S02]  /*12200*/  LEA R2, P6, R16, R40, 0x1 ;  /* 0x0000002810027211 */ /* 0x000fc400078c08ff */
[-C--:B------:R-:W-:Y:S02]  /*12210*/  LEA.HI.X.SX32 R7, R14, R42.reuse, 0x1, P2 ;  /* 0x0000002a0e077211 */ /* 0x080fe400010f0eff */
[----:B------:R-:W-:Y:S02]  /*12220*/  ISETP.LT.AND P2, PT, R12, c[0x0][0x17c], !P0 ;  /* 0x00005f000c007a0c */ /* 0x000fe40004741270 */
[-C--:B------:R-:W-:Y:S02]  /*12230*/  LEA.HI.X.SX32 R11, R11, R42.reuse, 0x1, P1 ;  /* 0x0000002a0b0b7211 */ /* 0x080fe400008f0eff */
[----:B------:R-:W-:Y:S02]  /*12240*/  ISETP.LT.AND P1, PT, R13, c[0x0][0x17c], !P0 ;  /* 0x00005f000d007a0c */ /* 0x000fe40004721270 */
[----:B------:R-:W-:Y:S02]  /*12250*/  ISETP.LT.AND P0, PT, R0, c[0x0][0x17c], !P0 ;  /* 0x00005f0000007a0c */ /* 0x000fe40004701270 */
[----:B------:R-:W-:-:S02]  /*12260*/  LEA.HI.X.SX32 R3, R16, R42, 0x1, P6 ;  /* 0x0000002a10037211 */ /* 0x000fc400030f0eff */
[----:B------:R-:W-:Y:S02]  /*12270*/  LEA R8, P6, R9, R40, 0x1 ;  /* 0x0000002809087211 */ /* 0x000fe400078c08ff */
[----:B------:R-:W-:Y:S02]  /*12280*/  PRMT R47, R47, 0x7632, R47 ;  /* 0x000076322f2f7816 */ /* 0x000fe4000000002f */
[----:B------:R-:W-:Y:S01]  /*12290*/  PRMT R55, R55, 0x7632, R55 ;  /* 0x0000763237377816 */ /* 0x000fe20000000037 */
[----:B------:R-:W-:Y:S01]  /*122a0*/  IMAD R17, R0, c[0x0][0x198], RZ ;  /* 0x0000660000117a24 */ /* 0x000fe200078e02ff */
[----:B------:R-:W-:Y:S02]  /*122b0*/  PRMT R49, R49, 0x7632, R49 ;  /* 0x0000763231317816 */ /* 0x000fe40000000031 */
[----:B------:R-:W-:Y:S02]  /*122c0*/  LEA.HI.X.SX32 R9, R9, R42, 0x1, P6 ;  /* 0x0000002a09097211 */ /* 0x000fe400030f0eff */
[----:B------:R-:W-:Y:S01]  /*122d0*/  PRMT R57, R57, 0x7632, R57 ;  /* 0x0000763239397816 */ /* 0x000fe20000000039 */
[----:B------:R0:W-:Y:S01]  /*122e0*/  @P5 STG.E.U16 [R2.64], R47 ;  /* 0x0000002f02005986 */ /* 0x0001e2000c101506 */
[----:B------:R-:W-:-:S03]  /*122f0*/  PRMT R51, R51, 0x7632, R51 ;  /* 0x0000763233337816 */ /* 0x000fc60000000033 */
[----:B------:R0:W-:Y:S01]  /*12300*/  @P4 STG.E.U16 [R4.64], R55 ;  /* 0x0000003704004986 */ /* 0x0001e2000c101506 */
[----:B------:R-:W-:-:S03]  /*12310*/  LEA R12, P6, R17, R40, 0x1 ;  /* 0x00000028110c7211 */ /* 0x000fc600078c08ff */
[----:B------:R0:W-:Y:S04]  /*12320*/  @P3 STG.E.U16 [R6.64], R49 ;  /* 0x0000003106003986 */ /* 0x0001e8000c101506 */
[----:B------:R0:W-:Y:S01]  /*12330*/  @P2 STG.E.U16 [R8.64], R57 ;  /* 0x0000003908002986 */ /* 0x0001e2000c101506 */
[----:B------:R-:W-:-:S03]  /*12340*/  LEA.HI.X.SX32 R13, R17, R42, 0x1, P6 ;  /* 0x0000002a110d7211 */ /* 0x000fc600030f0eff */
[----:B------:R0:W-:Y:S01]  /*12350*/  @P1 STG.E.U16 [R10.64], R51 ;  /* 0x000000330a001986 */ /* 0x0001e2000c101506 */
[----:B------:R-:W-:Y:S05]  /*12360*/  @!P0 EXIT ;  /* 0x000000000000894d */ /* 0x000fea0003800000 */
[----:B0-----:R-:W-:-:S05]  /*12370*/  PRMT R6, R39, 0x7632, R6 ;  /* 0x0000763227067816 */ /* 0x001fca0000000006 */
[----:B------:R-:W-:Y:S01]  /*12380*/  STG.E.U16 [R12.64], R6 ;  /* 0x000000060c007986 */ /* 0x000fe2000c101506 */
[----:B------:R-:W-:Y:S05]  /*12390*/  EXIT ;  /* 0x000000000000794d */ /* 0x000fea0003800000 */
.L_x_4:
[----:B------:R-:W-:-:S00]  /*123a0*/  BRA `(.L_x_4) ;  /* 0xfffffff000007947 */ /* 0x000fc0000383ffff */
[----:B------:R-:W-:-:S00]  /*123b0*/  NOP ;  /* 0x0000000000007918 */ /* 0x000fc00000000000 */
        /* <DEDUP_REMOVED lines=12> */
.L_x_5:


//--------------------- .nv.shared.matmul_kernel  --------------------------
	.section	.nv.shared.matmul_kernel,"aw",@nobits
	.sectionflags	@""
	.align	16
